def matmul_kernel(
    a_ptr,
    b_ptr,
    c_ptr,
    M,
    N,
    K,
    stride_am,
    stride_ak,
    stride_bk,
    stride_bn,
    stride_cm,
    stride_cn,
    BLOCK_M: tl.constexpr,
    BLOCK_N: tl.constexpr,
    BLOCK_K: tl.constexpr,
    GROUP_M: tl.constexpr,
):
    pid = tl.program_id(axis=0)
    num_pid_m = tl.cdiv(M, BLOCK_M)
    num_pid_n = tl.cdiv(N, BLOCK_N)
    num_pid_in_group = GROUP_M * num_pid_n
    group_id = pid // num_pid_in_group
    first_pid_m = group_id * GROUP_M
    group_size_m = min(num_pid_m - first_pid_m, GROUP_M)
    pid_m = first_pid_m + ((pid % num_pid_in_group) % group_size_m)
    pid_n = (pid % num_pid_in_group) // group_size_m

    offs_am = (pid_m * BLOCK_M + tl.arange(0, BLOCK_M)) % M
    offs_bn = (pid_n * BLOCK_N + tl.arange(0, BLOCK_N)) % N
    offs_k = tl.arange(0, BLOCK_K)
    a_ptrs = a_ptr + offs_am[:, None] * stride_am + offs_k[None, :] * stride_ak
    b_ptrs = b_ptr + offs_k[:, None] * stride_bk + offs_bn[None, :] * stride_bn

    acc = tl.zeros((BLOCK_M, BLOCK_N), dtype=tl.float32)
    for kk in range(0, tl.cdiv(K, BLOCK_K)):
        a = tl.load(a_ptrs, mask=offs_k[None, :] < K - kk * BLOCK_K, other=0.0)
        b = tl.load(b_ptrs, mask=offs_k[:, None] < K - kk * BLOCK_K, other=0.0)
        acc = tl.dot(a, b, acc)
        a_ptrs += BLOCK_K * stride_ak
        b_ptrs += BLOCK_K * stride_bk

    c = acc.to(c_ptr.dtype.element_ty)
    offs_cm = pid_m * BLOCK_M + tl.arange(0, BLOCK_M)
    offs_cn = pid_n * BLOCK_N + tl.arange(0, BLOCK_N)
    c_ptrs = c_ptr + offs_cm[:, None] * stride_cm + offs_cn[None, :] * stride_cn
    mask = (offs_cm[:, None] < M) & (offs_cn[None, :] < N)
    tl.store(c_ptrs, c, mask=mask)

# config = {"BLOCK_K": 64, "BLOCK_M": 64, "BLOCK_N": 128, "GROUP_M": 8, "arch": "sm_100", "dtype": "fp16", "num_ctas": 1, "num_stages": 3, "num_warps": 2}
# arch = sm_100


// ===== COMPILED SASS (sm_100a) =====

	.target	sm_100a

	.elftype	@"ET_EXEC"


//--------------------- .note.nv.tkinfo           --------------------------
	.section	.note.nv.tkinfo,"",@"SHT_NOTE"
	.sectionflags	@"SHF_NOTE_NV_TKINFO"
	.tkinfo
        /*0018*/ 	.word	0x00000081
        /*0030*/ 	.string	""
        /*0030*/ 	.string	"ptxas-blackwell"
        /*0030*/ 	.string	"Cuda compilation tools, release 12.9, V12.9.86"
        /*0030*/ 	.string	"Build cuda_12.9.r12.9/compiler.36037853_0"
        /*0030*/ 	.string	"-v  -suppress-debug-info  -lineinfo  -arch sm_100a "



//--------------------- .note.nv.cuver            --------------------------
	.section	.note.nv.cuver,"",@"SHT_NOTE"
	.sectionflags	@"SHF_NOTE_NV_CUVER"
        /*0018*/ 	.short	0x0001
        /*001a*/ 	.short	0x0064
        /*001c*/ 	.short	0x0001
        /*001e*/ 	.short	0x0000
        /*0020*/ 	.short	0x0001
        /*0022*/ 	.short	0x0000


//--------------------- .nv.info                  --------------------------
	.section	.nv.info,"",@"SHT_CUDA_INFO"
	.align	4


	//----- nvinfo : EIATTR_REGCOUNT
	.align		4
        /*0000*/ 	.byte	0x04, 0x2f
        /*0002*/ 	.short	(.L_1 - .L_0)
	.align		4
.L_0:
        /*0004*/ 	.word	index@(matmul_kernel)
        /*0008*/ 	.word	0x00000020


	//----- nvinfo : EIATTR_FRAME_SIZE
	.align		4
.L_1:
        /*000c*/ 	.byte	0x04, 0x11
        /*000e*/ 	.short	(.L_3 - .L_2)
	.align		4
.L_2:
        /*0010*/ 	.word	index@(matmul_kernel)
        /*0014*/ 	.word	0x00001440


	//----- nvinfo : EIATTR_MIN_STACK_SIZE
	.align		4
.L_3:
        /*0018*/ 	.byte	0x04, 0x12
        /*001a*/ 	.short	(.L_5 - .L_4)
	.align		4
.L_4:
        /*001c*/ 	.word	index@(matmul_kernel)
        /*0020*/ 	.word	0x00001440
.L_5:


//--------------------- .nv.info.matmul_kernel    --------------------------
	.section	.nv.info.matmul_kernel,"",@"SHT_CUDA_INFO"
	.sectionflags	@""
	.align	4


	//----- nvinfo : EIATTR_CUDA_API_VERSION
	.align		4
        /*0000*/ 	.byte	0x04, 0x37
        /*0002*/ 	.short	(.L_7 - .L_6)
.L_6:
        /*0004*/ 	.word	0x00000081


	//----- nvinfo : EIATTR_KPARAM_INFO
	.align		4
.L_7:
        /*0008*/ 	.byte	0x04, 0x17
        /*000a*/ 	.short	(.L_9 - .L_8)
.L_8:
        /*000c*/ 	.word	0x00000000
        /*0010*/ 	.short	0x000d
        /*0012*/ 	.short	0x0048
        /*0014*/ 	.byte	0x00, 0xf4, 0x21, 0x00


	//----- nvinfo : EIATTR_KPARAM_INFO
	.align		4
.L_9:
        /*0018*/ 	.byte	0x04, 0x17
        /*001a*/ 	.short	(.L_11 - .L_10)
.L_10:
        /*001c*/ 	.word	0x00000000
        /*0020*/ 	.short	0x000c
        /*0022*/ 	.short	0x0040
        /*0024*/ 	.byte	0x00, 0xf4, 0x21, 0x00


	//----- nvinfo : EIATTR_KPARAM_INFO
	.align		4
.L_11:
        /*0028*/ 	.byte	0x04, 0x17
        /*002a*/ 	.short	(.L_13 - .L_12)
.L_12:
        /*002c*/ 	.word	0x00000000
        /*0030*/ 	.short	0x000b
        /*0032*/ 	.short	0x0038
        /*0034*/ 	.byte	0x00, 0xf0, 0x11, 0x00


	//----- nvinfo : EIATTR_KPARAM_INFO
	.align		4
.L_13:
        /*0038*/ 	.byte	0x04, 0x17
        /*003a*/ 	.short	(.L_15 - .L_14)
.L_14:
        /*003c*/ 	.word	0x00000000
        /*0040*/ 	.short	0x000a
        /*0042*/ 	.short	0x0034
        /*0044*/ 	.byte	0x00, 0xf0, 0x11, 0x00


	//----- nvinfo : EIATTR_KPARAM_INFO
	.align		4
.L_15:
        /*0048*/ 	.byte	0x04, 0x17
        /*004a*/ 	.short	(.L_17 - .L_16)
.L_16:
        /*004c*/ 	.word	0x00000000
        /*0050*/ 	.short	0x0009
        /*0052*/ 	.short	0x0030
        /*0054*/ 	.byte	0x00, 0xf0, 0x11, 0x00


	//----- nvinfo : EIATTR_KPARAM_INFO
	.align		4
.L_17:
        /*0058*/ 	.byte	0x04, 0x17
        /*005a*/ 	.short	(.L_19 - .L_18)
.L_18:
        /*005c*/ 	.word	0x00000000
        /*0060*/ 	.short	0x0008
        /*0062*/ 	.short	0x002c
        /*0064*/ 	.byte	0x00, 0xf0, 0x11, 0x00


	//----- nvinfo : EIATTR_KPARAM_INFO
	.align		4
.L_19:
        /*0068*/ 	.byte	0x04, 0x17
        /*006a*/ 	.short	(.L_21 - .L_20)
.L_20:
        /*006c*/ 	.word	0x00000000
        /*0070*/ 	.short	0x0007
        /*0072*/ 	.short	0x0028
        /*0074*/ 	.byte	0x00, 0xf0, 0x11, 0x00


	//----- nvinfo : EIATTR_KPARAM_INFO
	.align		4
.L_21:
        /*0078*/ 	.byte	0x04, 0x17
        /*007a*/ 	.short	(.L_23 - .L_22)
.L_22:
        /*007c*/ 	.word	0x00000000
        /*0080*/ 	.short	0x0006
        /*0082*/ 	.short	0x0024
        /*0084*/ 	.byte	0x00, 0xf0, 0x11, 0x00


	//----- nvinfo : EIATTR_KPARAM_INFO
	.align		4
.L_23:
        /*0088*/ 	.byte	0x04, 0x17
        /*008a*/ 	.short	(.L_25 - .L_24)
.L_24:
        /*008c*/ 	.word	0x00000000
        /*0090*/ 	.short	0x0005
        /*0092*/ 	.short	0x0020
        /*0094*/ 	.byte	0x00, 0xf0, 0x11, 0x00


	//----- nvinfo : EIATTR_KPARAM_INFO
	.align		4
.L_25:
        /*0098*/ 	.byte	0x04, 0x17
        /*009a*/ 	.short	(.L_27 - .L_26)
.L_26:
        /*009c*/ 	.word	0x00000000
        /*00a0*/ 	.short	0x0004
        /*00a2*/ 	.short	0x001c
        /*00a4*/ 	.byte	0x00, 0xf0, 0x11, 0x00


	//----- nvinfo : EIATTR_KPARAM_INFO
	.align		4
.L_27:
        /*00a8*/ 	.byte	0x04, 0x17
        /*00aa*/ 	.short	(.L_29 - .L_28)
.L_28:
        /*00ac*/ 	.word	0x00000000
        /*00b0*/ 	.short	0x0003
        /*00b2*/ 	.short	0x0018
        /*00b4*/ 	.byte	0x00, 0xf0, 0x11, 0x00


	//----- nvinfo : EIATTR_KPARAM_INFO
	.align		4
.L_29:
        /*00b8*/ 	.byte	0x04, 0x17
        /*00ba*/ 	.short	(.L_31 - .L_30)
.L_30:
        /*00bc*/ 	.word	0x00000000
        /*00c0*/ 	.short	0x0002
        /*00c2*/ 	.short	0x0010
        /*00c4*/ 	.byte	0x00, 0xf4, 0x21, 0x00


	//----- nvinfo : EIATTR_KPARAM_INFO
	.align		4
.L_31:
        /*00c8*/ 	.byte	0x04, 0x17
        /*00ca*/ 	.short	(.L_33 - .L_32)
.L_32:
        /*00cc*/ 	.word	0x00000000
        /*00d0*/ 	.short	0x0001
        /*00d2*/ 	.short	0x0008
        /*00d4*/ 	.byte	0x00, 0xf4, 0x21, 0x00


	//----- nvinfo : EIATTR_KPARAM_INFO
	.align		4
.L_33:
        /*00d8*/ 	.byte	0x04, 0x17
        /*00da*/ 	.short	(.L_35 - .L_34)
.L_34:
        /*00dc*/ 	.word	0x00000000
        /*00e0*/ 	.short	0x0000
        /*00e2*/ 	.short	0x0000
        /*00e4*/ 	.byte	0x00, 0xf4, 0x21, 0x00


	//----- nvinfo : EIATTR_SPARSE_MMA_MASK
	.align		4
.L_35:
        /*00e8*/ 	.byte	0x03, 0x50
        /*00ea*/ 	.short	0x0000


	//----- nvinfo : EIATTR_MAXREG_COUNT
	.align		4
        /*00ec*/ 	.byte	0x03, 0x1b
        /*00ee*/ 	.short	0x00ff


	//----- nvinfo : EIATTR_NUM_BARRIERS
	.align		4
        /*00f0*/ 	.byte	0x02, 0x4c
        /*00f2*/ 	.byte	0x01
	.zero		1


	//----- nvinfo : EIATTR_ANNOTATIONS
	.align		4
        /*00f4*/ 	.byte	0x04, 0x55
        /*00f6*/ 	.short	(.L_37 - .L_36)


	//   ....[0]....
.L_36:
        /*00f8*/ 	.word	0x00000001
        /*00fc*/ 	.byte	0x10, 0x05, 0x00, 0x00, 0x01, 0x00, 0x00, 0x00, 0x60, 0x05, 0x00, 0x00, 0x01, 0x00, 0x00, 0x00
        /* <DEDUP_REMOVED lines=2514> */
        /*9e2c*/ 	.byte	0x30, 0x86, 0x02, 0x00, 0x01, 0x00, 0x00, 0x00, 0x70, 0x86, 0x02, 0x00


	//----- nvinfo : EIATTR_VRC_CTA_INIT_COUNT
	.align		4
.L_37:
        /*9e38*/ 	.byte	0x02, 0x4a
	.zero		1
	.zero		1


	//----- nvinfo : EIATTR_EXIT_INSTR_OFFSETS
	.align		4
        /*9e3c*/ 	.byte	0x04, 0x1c
        /*9e3e*/ 	.short	(.L_39 - .L_38)


	//   ....[0]....
.L_38:
        /*9e40*/ 	.word	0x00029ba0


	//   ....[1]....
        /*9e44*/ 	.word	0x00029bd0


	//----- nvinfo : EIATTR_REQNTID
	.align		4
.L_39:
        /*9e48*/ 	.byte	0x04, 0x10
        /*9e4a*/ 	.short	(.L_41 - .L_40)
.L_40:
        /*9e4c*/ 	.word	0x00000040
        /*9e50*/ 	.word	0x00000001
        /*9e54*/ 	.word	0x00000001


	//----- nvinfo : EIATTR_CBANK_PARAM_SIZE
	.align		4
.L_41:
        /*9e58*/ 	.byte	0x03, 0x19
        /*9e5a*/ 	.short	0x0050


	//----- nvinfo : EIATTR_PARAM_CBANK
	.align		4
        /*9e5c*/ 	.byte	0x04, 0x0a
        /*9e5e*/ 	.short	(.L_43 - .L_42)
	.align		4
.L_42:
        /*9e60*/ 	.word	index@(.nv.constant0.matmul_kernel)
        /*9e64*/ 	.short	0x0380
        /*9e66*/ 	.short	0x0050


	//----- nvinfo : EIATTR_SW_WAR
	.align		4
.L_43:
        /*9e68*/ 	.byte	0x04, 0x36
        /*9e6a*/ 	.short	(.L_45 - .L_44)
.L_44:
        /*9e6c*/ 	.word	0x00000008
.L_45:


//--------------------- .nv.compat                --------------------------
	.section	.nv.compat,"",@"SHT_CUDA_COMPAT_INFO"
	.align	4
        /*0000*/ 	.byte	0x02, 0x02, 0x01, 0x00, 0x02, 0x05, 0x05, 0x00, 0x02, 0x03, 0x00, 0x00, 0x02, 0x06, 0x01, 0x00


//--------------------- .nv.callgraph             --------------------------
	.section	.nv.callgraph,"",@"SHT_CUDA_CALLGRAPH"
	.align	4
	.sectionentsize	8
	.align		4
        /*0000*/ 	.word	0x00000000
	.align		4
        /*0004*/ 	.word	0xffffffff
	.align		4
        /*0008*/ 	.word	0x00000000
	.align		4
        /*000c*/ 	.word	0xfffffffe
	.align		4
        /*0010*/ 	.word	0x00000000
	.align		4
        /*0014*/ 	.word	0xfffffffd
	.align		4
        /*0018*/ 	.word	0x00000000
	.align		4
        /*001c*/ 	.word	0xfffffffc


//--------------------- .text.matmul_kernel       --------------------------
	.section	.text.matmul_kernel,"ax",@progbits
	.align	128
        .global         matmul_kernel
        .type           matmul_kernel,@function
        .size           matmul_kernel,(.L_x_4 - matmul_kernel)
        .other          matmul_kernel,@"STO_CUDA_ENTRY STV_DEFAULT"
matmul_kernel:
.text.matmul_kernel:
[----:B------:R-:W0:Y:S08]  /*0000*/  LDC R1, c[0x0][0x37c] ;  /* 0x0000df00ff017b82 */ /* 0x000e300000000800 */
[----:B------:R-:W1:Y:S01]  /*0010*/  LDC.64 R2, c[0x0][0x398] ;  /* 0x0000e600ff027b82 */ /* 0x000e620000000a00 */
[----:B0-----:R-:W-:Y:S01]  /*0020*/  VIADD R1, R1, 0xffffebc0 ;  /* 0xffffebc001017836 */ /* 0x001fe20000000000 */
[----:B------:R-:W0:Y:S01]  /*0030*/  S2R R14, SR_TID.X ;  /* 0x00000000000e7919 */ /* 0x000e220000002100 */
[----:B------:R-:W2:Y:S01]  /*0040*/  LDCU UR4, c[0x0][0x3a0] ;  /* 0x00007400ff0477ac */ /* 0x000ea20008000800 */
[----:B------:R-:W-:-:S04]  /*0050*/  UMOV UR5, 0x400 ;  /* 0x0000040000057882 */ /* 0x000fc80000000000 */
[----:B------:R-:W3:Y:S01]  /*0060*/  S2UR UR6, SR_CgaCtaId ;  /* 0x00000000000679c3 */ /* 0x000ee20000008800 */
[----:B------:R-:W4:Y:S01]  /*0070*/  LDCU.64 UR8, c[0x0][0x358] ;  /* 0x00006b00ff0877ac */ /* 0x000f220008000a00 */
[----:B--2---:R-:W-:Y:S01]  /*0080*/  UIADD3 UR4, UPT, UPT, UR4, 0x3f, URZ ;  /* 0x0000003f04047890 */ /* 0x004fe2000fffe0ff */
[----:B-1----:R-:W-:-:S03]  /*0090*/  VIADD R0, R3, 0x7f ;  /* 0x0000007f03007836 */ /* 0x002fc60000000000 */
[----:B------:R-:W-:Y:S02]  /*00a0*/  UISETP.GT.AND UP0, UPT, UR4, 0x3f, UPT ;  /* 0x0000003f0400788c */ /* 0x000fe4000bf04270 */
[----:B------:R-:W-:Y:S01]  /*00b0*/  SHF.R.S32.HI R5, RZ, 0x1f, R0 ;  /* 0x0000001fff057819 */ /* 0x000fe20000011400 */
[----:B---3--:R-:W-:-:S03]  /*00c0*/  ULEA UR5, UR6, UR5, 0x18 ;  /* 0x0000000506057291 */ /* 0x008fc6000f8ec0ff */
[----:B------:R-:W-:Y:S02]  /*00d0*/  LEA.HI R5, R5, R0, RZ, 0x7 ;  /* 0x0000000005057211 */ /* 0x000fe400078f38ff */
[----:B0-----:R-:W-:Y:S02]  /*00e0*/  LOP3.LUT R16, R14, 0x3f, RZ, 0xc0, !PT ;  /* 0x0000003f0e107812 */ /* 0x001fe400078ec0ff */
[----:B------:R-:W-:Y:S02]  /*00f0*/  SHF.R.S32.HI R0, RZ, 0x7, R5 ;  /* 0x00000007ff007819 */ /* 0x000fe40000011405 */
[----:B------:R-:W0:Y:S03]  /*0100*/  S2R R5, SR_CTAID.X ;  /* 0x0000000000057919 */ /* 0x000e260000002500 */
[----:B------:R-:W-:-:S05]  /*0110*/  IMAD.SHL.U32 R0, R0, 0x8, RZ ;  /* 0x0000000800007824 */ /* 0x000fca00078e00ff */
[-C--:B------:R-:W-:Y:S02]  /*0120*/  IABS R9, R0.reuse ;  /* 0x0000000000097213 */ /* 0x080fe40000000000 */
[----:B------:R-:W-:Y:S02]  /*0130*/  IABS R12, R0 ;  /* 0x00000000000c7213 */ /* 0x000fe40000000000 */
[----:B------:R-:W1:Y:S08]  /*0140*/  I2F.RP R4, R9 ;  /* 0x0000000900047306 */ /* 0x000e700000209400 */
[----:B-1----:R-:W1:Y:S01]  /*0150*/  MUFU.RCP R4, R4 ;  /* 0x0000000400047308 */ /* 0x002e620000001000 */
[----:B0-----:R-:W-:Y:S01]  /*0160*/  IABS R10, R5 ;  /* 0x00000005000a7213 */ /* 0x001fe20000000000 */
[----:B-1----:R-:W-:-:S02]  /*0170*/  VIADD R6, R4, 0xffffffe ;  /* 0x0ffffffe04067836 */ /* 0x002fc40000000000 */
[----:B------:R-:W-:-:S04]  /*0180*/  IMAD.MOV R4, RZ, RZ, -R12 ;  /* 0x000000ffff047224 */ /* 0x000fc800078e0a0c */
[----:B------:R0:W1:Y:S02]  /*0190*/  F2I.FTZ.U32.TRUNC.NTZ R7, R6 ;  /* 0x0000000600077305 */ /* 0x000064000021f000 */
[----:B0-----:R-:W-:Y:S02]  /*01a0*/  IMAD.MOV.U32 R6, RZ, RZ, RZ ;  /* 0x000000ffff067224 */ /* 0x001fe400078e00ff */
[----:B-1----:R-:W-:-:S04]  /*01b0*/  IMAD.MOV R8, RZ, RZ, -R7 ;  /* 0x000000ffff087224 */ /* 0x002fc800078e0a07 */
[----:B------:R-:W-:Y:S02]  /*01c0*/  IMAD R11, R8, R9, RZ ;  /* 0x00000009080b7224 */ /* 0x000fe400078e02ff */
[----:B------:R-:W-:Y:S02]  /*01d0*/  IMAD.MOV.U32 R8, RZ, RZ, R10 ;  /* 0x000000ffff087224 */ /* 0x000fe400078e000a */
[----:B------:R-:W-:-:S06]  /*01e0*/  IMAD.HI.U32 R7, R7, R11, R6 ;  /* 0x0000000b07077227 */ /* 0x000fcc00078e0006 */
[----:B------:R-:W-:-:S04]  /*01f0*/  IMAD.HI.U32 R7, R7, R8, RZ ;  /* 0x0000000807077227 */ /* 0x000fc800078e00ff */
[----:B------:R-:W-:-:S05]  /*0200*/  IMAD R4, R7, R4, R8 ;  /* 0x0000000407047224 */ /* 0x000fca00078e0208 */
[----:B------:R-:W-:-:S13]  /*0210*/  ISETP.GT.U32.AND P1, PT, R9, R4, PT ;  /* 0x000000040900720c */ /* 0x000fda0003f24070 */
[----:B------:R-:W-:Y:S02]  /*0220*/  @!P1 IMAD.IADD R4, R4, 0x1, -R9 ;  /* 0x0000000104049824 */ /* 0x000fe400078e0a09 */
[----:B------:R-:W-:Y:S01]  /*0230*/  @!P1 VIADD R7, R7, 0x1 ;  /* 0x0000000107079836 */ /* 0x000fe20000000000 */
[----:B------:R-:W-:Y:S02]  /*0240*/  ISETP.NE.AND P1, PT, R0, RZ, PT ;  /* 0x000000ff0000720c */ /* 0x000fe40003f25270 */
[----:B------:R-:W-:Y:S02]  /*0250*/  ISETP.GE.U32.AND P0, PT, R4, R9, PT ;  /* 0x000000090400720c */ /* 0x000fe40003f06070 */
[----:B------:R-:W-:-:S04]  /*0260*/  LOP3.LUT R4, R5, R0, RZ, 0x3c, !PT ;  /* 0x0000000005047212 */ /* 0x000fc800078e3cff */
[----:B------:R-:W-:Y:S01]  /*0270*/  ISETP.GE.AND P2, PT, R4, RZ, PT ;  /* 0x000000ff0400720c */ /* 0x000fe20003f46270 */
[----:B------:R-:W-:-:S06]  /*0280*/  VIADD R4, R2, 0x3f ;  /* 0x0000003f02047836 */ /* 0x000fcc0000000000 */
[----:B------:R-:W-:-:S04]  /*0290*/  @P0 VIADD R7, R7, 0x1 ;  /* 0x0000000107070836 */ /* 0x000fc80000000000 */
[----:B------:R-:W-:Y:S01]  /*02a0*/  IMAD.MOV.U32 R6, RZ, RZ, R7 ;  /* 0x000000ffff067224 */ /* 0x000fe200078e0007 */
[----:B------:R-:W-:-:S03]  /*02b0*/  SHF.R.S32.HI R7, RZ, 0x1f, R4 ;  /* 0x0000001fff077819 */ /* 0x000fc60000011404 */
[----:B------:R-:W-:Y:S01]  /*02c0*/  @!P2 IMAD.MOV R6, RZ, RZ, -R6 ;  /* 0x000000ffff06a224 */ /* 0x000fe200078e0a06 */
[----:B------:R-:W-:Y:S02]  /*02d0*/  @!P1 LOP3.LUT R6, RZ, R0, RZ, 0x33, !PT ;  /* 0x00000000ff069212 */ /* 0x000fe400078e33ff */
[----:B------:R-:W-:-:S03]  /*02e0*/  LEA.HI R7, R7, R4, RZ, 0x6 ;  /* 0x0000000407077211 */ /* 0x000fc600078f30ff */
[----:B------:R-:W-:Y:S02]  /*02f0*/  IMAD.SHL.U32 R4, R6, 0x8, RZ ;  /* 0x0000000806047824 */ /* 0x000fe400078e00ff */
[----:B------:R-:W-:-:S03]  /*0300*/  IMAD.MOV R6, RZ, RZ, -R6 ;  /* 0x000000ffff067224 */ /* 0x000fc600078e0a06 */
[----:B------:R-:W-:Y:S01]  /*0310*/  LEA.HI.SX32 R7, R7, -R4, 0x1a ;  /* 0x8000000407077211 */ /* 0x000fe200078fd2ff */
[----:B------:R-:W-:Y:S02]  /*0320*/  IMAD R15, R0, R6, R5 ;  /* 0x00000006000f7224 */ /* 0x000fe400078e0205 */
[----:B------:R-:W-:Y:S01]  /*0330*/  IMAD.MOV.U32 R6, RZ, RZ, RZ ;  /* 0x000000ffff067224 */ /* 0x000fe200078e00ff */
[----:B------:R-:W-:Y:S02]  /*0340*/  VIMNMX R8, PT, PT, R7, 0x8, PT ;  /* 0x0000000807087848 */ /* 0x000fe40003fe0100 */
[----:B------:R-:W-:Y:S02]  /*0350*/  IABS R13, R15 ;  /* 0x0000000f000d7213 */ /* 0x000fe40000000000 */
[----:B------:R-:W-:-:S04]  /*0360*/  IABS R11, R8 ;  /* 0x00000008000b7213 */ /* 0x000fc80000000000 */
[----:B------:R-:W0:Y:S08]  /*0370*/  I2F.RP R9, R11 ;  /* 0x0000000b00097306 */ /* 0x000e300000209400 */
[----:B0-----:R-:W0:Y:S02]  /*0380*/  MUFU.RCP R9, R9 ;  /* 0x0000000900097308 */ /* 0x001e240000001000 */
[----:B0-----:R-:W-:-:S06]  /*0390*/  VIADD R7, R9, 0xffffffe ;  /* 0x0ffffffe09077836 */ /* 0x001fcc0000000000 */
[----:B------:R-:W0:Y:S02]  /*03a0*/  F2I.FTZ.U32.TRUNC.NTZ R7, R7 ;  /* 0x0000000700077305 */ /* 0x000e24000021f000 */
[----:B0-----:R-:W-:-:S04]  /*03b0*/  IMAD.MOV R10, RZ, RZ, -R7 ;  /* 0x000000ffff0a7224 */ /* 0x001fc800078e0a07 */
[----:B------:R-:W-:-:S04]  /*03c0*/  IMAD.MOV.U32 R0, RZ, RZ, R10 ;  /* 0x000000ffff007224 */ /* 0x000fc800078e000a */
[----:B------:R-:W-:Y:S01]  /*03d0*/  IMAD R5, R0, R11, RZ ;  /* 0x0000000b00057224 */ /* 0x000fe200078e02ff */
[----:B------:R-:W-:-:S03]  /*03e0*/  IABS R0, R8 ;  /* 0x0000000800007213 */ /* 0x000fc60000000000 */
[----:B------:R-:W-:-:S04]  /*03f0*/  IMAD.HI.U32 R6, R7, R5, R6 ;  /* 0x0000000507067227 */ /* 0x000fc800078e0006 */
[----:B------:R-:W-:Y:S02]  /*0400*/  IMAD.MOV R0, RZ, RZ, -R0 ;  /* 0x000000ffff007224 */ /* 0x000fe400078e0a00 */
        /* <DEDUP_REMOVED lines=8> */
[----:B------:R-:W-:-:S07]  /*0490*/  ISETP.GE.AND P2, PT, R0, RZ, PT ;  /* 0x000000ff0000720c */ /* 0x000fce0003f46270 */
[----:B------:R-:W-:-:S06]  /*04a0*/  @P0 VIADD R6, R6, 0x1 ;  /* 0x0000000106060836 */ /* 0x000fcc0000000000 */
[----:B------:R-:W-:Y:S01]  /*04b0*/  @!P2 IMAD.MOV R6, RZ, RZ, -R6 ;  /* 0x000000ffff06a224 */ /* 0x000fe200078e0a06 */
[----:B------:R-:W-:-:S05]  /*04c0*/  @!P1 LOP3.LUT R6, RZ, R8, RZ, 0x33, !PT ;  /* 0x00000008ff069212 */ /* 0x000fca00078e33ff */
[----:B------:R-:W-:Y:S02]  /*04d0*/  IMAD.MOV R5, RZ, RZ, -R6 ;  /* 0x000000ffff057224 */ /* 0x000fe400078e0a06 */
[----:B------:R-:W-:Y:S02]  /*04e0*/  IMAD.SHL.U32 R17, R6, 0x80, RZ ;  /* 0x0000008006117824 */ /* 0x000fe400078e00ff */
[----:B------:R-:W-:Y:S02]  /*04f0*/  IMAD R5, R8, R5, R15 ;  /* 0x0000000508057224 */ /* 0x000fe400078e020f */
[C---:B------:R-:W-:Y:S01]  /*0500*/  VIADD R6, R17.reuse, 0x2 ;  /* 0x0000000211067836 */ /* 0x040fe20000000000 */
[----:B------:R-:W-:Y:S01]  /*0510*/  STL [R1+0x274], R17 ;  /* 0x0002741101007387 */ /* 0x000fe20000100800 */
[----:B------:R-:W-:Y:S02]  /*0520*/  IMAD.IADD R0, R4, 0x1, R5 ;  /* 0x0000000104007824 */ /* 0x000fe400078e0205 */
[----:B------:R-:W-:-:S02]  /*0530*/  VIADD R4, R17, 0x1 ;  /* 0x0000000111047836 */ /* 0x000fc40000000000 */
[C---:B------:R-:W-:Y:S02]  /*0540*/  VIADD R5, R17.reuse, 0x3 ;  /* 0x0000000311057836 */ /* 0x040fe40000000000 */
[----:B------:R-:W-:Y:S01]  /*0550*/  IMAD R0, R0, 0x40, R16 ;  /* 0x0000004000007824 */ /* 0x000fe200078e0210 */
[----:B------:R0:W-:Y:S01]  /*0560*/  STL [R1+0x294], R4 ;  /* 0x0002940401007387 */ /* 0x0001e20000100800 */
[C---:B------:R-:W-:Y:S02]  /*0570*/  VIADD R28, R17.reuse, 0x3e ;  /* 0x0000003e111c7836 */ /* 0x040fe40000000000 */
[C---:B------:R-:W-:Y:S01]  /*0580*/  VIADD R29, R17.reuse, 0x6c ;  /* 0x0000006c111d7836 */ /* 0x040fe20000000000 */
[----:B------:R1:W-:Y:S01]  /*0590*/  STL [R1+0x290], R6 ;  /* 0x0002900601007387 */ /* 0x0003e20000100800 */
[C---:B------:R-:W-:Y:S02]  /*05a0*/  VIADD R24, R17.reuse, 0x6d ;  /* 0x0000006d11187836 */ /* 0x040fe40000000000 */
[C---:B------:R-:W-:Y:S01]  /*05b0*/  VIADD R23, R17.reuse, 0x6e ;  /* 0x0000006e11177836 */ /* 0x040fe20000000000 */
[----:B------:R2:W-:Y:S01]  /*05c0*/  STL [R1+0x28c], R5 ;  /* 0x00028c0501007387 */ /* 0x0005e20000100800 */
[----:B------:R-:W-:-:S02]  /*05d0*/  VIADD R22, R17, 0x6f ;  /* 0x0000006f11167836 */ /* 0x000fc40000000000 */
[C---:B0-----:R-:W-:Y:S02]  /*05e0*/  VIADD R4, R17.reuse, 0x4 ;  /* 0x0000000411047836 */ /* 0x041fe40000000000 */
[C---:B------:R-:W-:Y:S02]  /*05f0*/  VIADD R21, R17.reuse, 0x70 ;  /* 0x0000007011157836 */ /* 0x040fe40000000000 */
[C---:B-1----:R-:W-:Y:S01]  /*0600*/  VIADD R6, R17.reuse, 0x5 ;  /* 0x0000000511067836 */ /* 0x042fe20000000000 */
[----:B------:R0:W-:Y:S01]  /*0610*/  STL [R1+0x288], R4 ;  /* 0x0002880401007387 */ /* 0x0001e20000100800 */
[C---:B------:R-:W-:Y:S02]  /*0620*/  VIADD R20, R17.reuse, 0x71 ;  /* 0x0000007111147836 */ /* 0x040fe40000000000 */
[C---:B--2---:R-:W-:Y:S01]  /*0630*/  VIADD R5, R17.reuse, 0x6 ;  /* 0x0000000611057836 */ /* 0x044fe20000000000 */
[----:B------:R1:W-:Y:S01]  /*0640*/  STL [R1+0x284], R6 ;  /* 0x0002840601007387 */ /* 0x0003e20000100800 */
[----:B------:R-:W-:-:S02]  /*0650*/  VIADD R19, R17, 0x72 ;  /* 0x0000007211137836 */ /* 0x000fc40000000000 */
[C---:B------:R-:W-:Y:S01]  /*0660*/  VIADD R18, R17.reuse, 0x73 ;  /* 0x0000007311127836 */ /* 0x040fe20000000000 */
[----:B------:R2:W-:Y:S01]  /*0670*/  STL [R1+0x280], R5 ;  /* 0x0002800501007387 */ /* 0x0005e20000100800 */
[C---:B------:R-:W-:Y:S02]  /*0680*/  VIADD R13, R17.reuse, 0x74 ;  /* 0x00000074110d7836 */ /* 0x040fe40000000000 */
[C---:B0-----:R-:W-:Y:S02]  /*0690*/  VIADD R4, R17.reuse, 0x7 ;  /* 0x0000000711047836 */ /* 0x041fe40000000000 */
[C---:B------:R-:W-:Y:S02]  /*06a0*/  VIADD R12, R17.reuse, 0x75 ;  /* 0x00000075110c7836 */ /* 0x040fe40000000000 */
[C---:B-1----:R-:W-:Y:S01]  /*06b0*/  VIADD R6, R17.reuse, 0x8 ;  /* 0x0000000811067836 */ /* 0x042fe20000000000 */
[----:B------:R0:W-:Y:S01]  /*06c0*/  STL [R1+0x27c], R4 ;  /* 0x00027c0401007387 */ /* 0x0001e20000100800 */
[----:B------:R-:W-:-:S02]  /*06d0*/  VIADD R11, R17, 0x78 ;  /* 0x00000078110b7836 */ /* 0x000fc40000000000 */
[C---:B--2---:R-:W-:Y:S01]  /*06e0*/  VIADD R5, R17.reuse, 0x9 ;  /* 0x0000000911057836 */ /* 0x044fe20000000000 */
[----:B------:R1:W-:Y:S01]  /*06f0*/  STL [R1+0x278], R6 ;  /* 0x0002780601007387 */ /* 0x0003e20000100800 */
[C---:B------:R-:W-:Y:S02]  /*0700*/  VIADD R10, R17.reuse, 0x79 ;  /* 0x00000079110a7836 */ /* 0x040fe40000000000 */
[C---:B------:R-:W-:Y:S01]  /*0710*/  VIADD R9, R17.reuse, 0x7a ;  /* 0x0000007a11097836 */ /* 0x040fe20000000000 */
[----:B------:R2:W-:Y:S01]  /*0720*/  STL [R1+0x270], R5 ;  /* 0x0002700501007387 */ /* 0x0005e20000100800 */
[C---:B------:R-:W-:Y:S02]  /*0730*/  VIADD R8, R17.reuse, 0x7b ;  /* 0x0000007b11087836 */ /* 0x040fe40000000000 */
[C---:B0-----:R-:W-:Y:S02]  /*0740*/  VIADD R4, R17.reuse, 0xa ;  /* 0x0000000a11047836 */ /* 0x041fe40000000000 */
[----:B------:R-:W-:-:S02]  /*0750*/  VIADD R7, R17, 0x7c ;  /* 0x0000007c11077836 */ /* 0x000fc40000000000 */
[C---:B-1----:R-:W-:Y:S01]  /*0760*/  VIADD R6, R17.reuse, 0xb ;  /* 0x0000000b11067836 */ /* 0x042fe20000000000 */
[----:B------:R0:W-:Y:S01]  /*0770*/  STL [R1+0x26c], R4 ;  /* 0x00026c0401007387 */ /* 0x0001e20000100800 */
[----:B--2---:R-:W-:-:S03]  /*0780*/  VIADD R5, R17, 0xc ;  /* 0x0000000c11057836 */ /* 0x004fc60000000000 */
[----:B------:R1:W-:Y:S04]  /*0790*/  STL [R1+0x268], R6 ;  /* 0x0002680601007387 */ /* 0x0003e80000100800 */
[----:B------:R2:W-:Y:S01]  /*07a0*/  STL [R1+0x264], R5 ;  /* 0x0002640501007387 */ /* 0x0005e20000100800 */
[C---:B0-----:R-:W-:Y:S02]  /*07b0*/  VIADD R4, R17.reuse, 0xd ;  /* 0x0000000d11047836 */ /* 0x041fe40000000000 */
[----:B-1----:R-:W-:-:S03]  /*07c0*/  VIADD R6, R17, 0xe ;  /* 0x0000000e11067836 */ /* 0x002fc60000000000 */
        /* <DEDUP_REMOVED lines=187> */
[----:B--2---:R-:W-:-:S05]  /*1380*/  VIADD R5, R17, 0x76 ;  /* 0x0000007611057836 */ /* 0x004fca0000000000 */
[----:B------:R1:W-:Y:S01]  /*1390*/  STL [R1+0x1c], R5 ;  /* 0x00001c0501007387 */ /* 0x0003e20000100800 */
[----:B0-----:R-:W-:-:S05]  /*13a0*/  VIADD R4, R17, 0x77 ;  /* 0x0000007711047836 */ /* 0x001fca0000000000 */
[----:B------:R0:W-:Y:S01]  /*13b0*/  STL [R1+0x18], R4 ;  /* 0x0000180401007387 */ /* 0x0001e20000100800 */
[----:B-1----:R-:W-:-:S03]  /*13c0*/  VIADD R5, R17, 0x7e ;  /* 0x0000007e11057836 */ /* 0x002fc60000000000 */
[----:B------:R1:W-:Y:S01]  /*13d0*/  STL [R1+0x970], R0 ;  /* 0x0009700001007387 */ /* 0x0003e20000100800 */
[----:B0-----:R-:W-:Y:S01]  /*13e0*/  VIADD R4, R17, 0x7f ;  /* 0x0000007f11047836 */ /* 0x001fe20000000000 */
[----:B----4-:R-:W-:Y:S06]  /*13f0*/  BRA.U UP0, `(.L_x_0) ;  /* 0x0000000100e07547 */ /* 0x010fec000b800000 */
[----:B------:R0:W-:Y:S01]  /*1400*/  STL [R1], RZ ;  /* 0x000000ff01007387 */ /* 0x0001e20000100800 */
[----:B-1----:R-:W-:Y:S01]  /*1410*/  IMAD.SHL.U32 R0, R14, 0x20, RZ ;  /* 0x000000200e007824 */ /* 0x002fe200078e00ff */
[----:B------:R-:W-:Y:S02]  /*1420*/  CS2R R24, SRZ ;  /* 0x0000000000187805 */ /* 0x000fe4000001ff00 */
[----:B------:R-:W-:Y:S01]  /*1430*/  CS2R R26, SRZ ;  /* 0x00000000001a7805 */ /* 0x000fe2000001ff00 */
[----:B------:R0:W-:Y:S01]  /*1440*/  STL [R1+0x4], RZ ;  /* 0x000004ff01007387 */ /* 0x0001e20000100800 */
[----:B------:R-:W-:Y:S02]  /*1450*/  CS2R R20, SRZ ;  /* 0x0000000000147805 */ /* 0x000fe4000001ff00 */
[----:B------:R-:W-:Y:S02]  /*1460*/  LOP3.LUT R0, R0, 0x400, RZ, 0xc0, !PT ;  /* 0x0000040000007812 */ /* 0x000fe400078ec0ff */
[----:B------:R-:W-:Y:S01]  /*1470*/  CS2R R22, SRZ ;  /* 0x0000000000167805 */ /* 0x000fe2000001ff00 */
[----:B------:R0:W-:Y:S01]  /*1480*/  STL [R1+0x8], RZ ;  /* 0x000008ff01007387 */ /* 0x0001e20000100800 */
[----:B------:R-:W-:-:S02]  /*1490*/  CS2R R16, SRZ ;  /* 0x0000000000107805 */ /* 0x000fc4000001ff00 */
[----:B------:R-:W-:Y:S02]  /*14a0*/  CS2R R18, SRZ ;  /* 0x0000000000127805 */ /* 0x000fe4000001ff00 */
[----:B------:R-:W-:Y:S01]  /*14b0*/  CS2R R12, SRZ ;  /* 0x00000000000c7805 */ /* 0x000fe2000001ff00 */
[----:B------:R0:W-:Y:S01]  /*14c0*/  STL [R1+0xc], RZ ;  /* 0x00000cff01007387 */ /* 0x0001e20000100800 */
[----:B------:R-:W-:Y:S02]  /*14d0*/  CS2R R14, SRZ ;  /* 0x00000000000e7805 */ /* 0x000fe4000001ff00 */
[----:B------:R-:W-:Y:S02]  /*14e0*/  CS2R R8, SRZ ;  /* 0x0000000000087805 */ /* 0x000fe4000001ff00 */
[----:B------:R-:W-:Y:S01]  /*14f0*/  CS2R R10, SRZ ;  /* 0x00000000000a7805 */ /* 0x000fe2000001ff00 */
[----:B------:R0:W-:Y:S01]  /*1500*/  STL [R1+0x10], RZ ;  /* 0x000010ff01007387 */ /* 0x0001e20000100800 */
[----:B------:R-:W-:-:S02]  /*1510*/  CS2R R4, SRZ ;  /* 0x0000000000047805 */ /* 0x000fc4000001ff00 */
[----:B------:R-:W-:Y:S01]  /*1520*/  CS2R R6, SRZ ;  /* 0x0000000000067805 */ /* 0x000fe2000001ff00 */
[----:B------:R0:W-:Y:S04]  /*1530*/  STL [R1+0x14], RZ ;  /* 0x000014ff01007387 */ /* 0x0001e80000100800 */
        /* <DEDUP_REMOVED lines=34> */
[----:B------:R0:W-:Y:S01]  /*1760*/  STL [R1+0x960], R0 ;  /* 0x0009600001007387 */ /* 0x0001e20000100800 */
[----:B------:R-:W-:Y:S05]  /*1770*/  BRA `(.L_x_1) ;  /* 0x0000023800f47947 */ /* 0x000fea0003800000 */
.L_x_0:
[----:B------:R-:W2:Y:S01]  /*1780*/  LDL.LU R14, [R1+0xb8] ;  /* 0x0000b800010e7983 */ /* 0x000ea20000300800 */
[----:B------:R-:W-:Y:S01]  /*1790*/  IABS R25, R2 ;  /* 0x0000000200197213 */ /* 0x000fe20000000000 */
[----:B------:R-:W0:Y:S02]  /*17a0*/  LDCU UR6, c[0x0][0x3ac] ;  /* 0x00007580ff0677ac */ /* 0x000e240008000800 */
[----:B------:R-:W3:Y:S01]  /*17b0*/  LDL.LU R15, [R1+0x234] ;  /* 0x00023400010f7983 */ /* 0x000ee20000300800 */
[----:B------:R-:W-:Y:S01]  /*17c0*/  ISETP.NE.AND P4, PT, R2, RZ, PT ;  /* 0x000000ff0200720c */ /* 0x000fe20003f85270 */
[----:B------:R-:W4:Y:S02]  /*17d0*/  LDCU.128 UR12, c[0x0][0x380] ;  /* 0x00007000ff0c77ac */ /* 0x000f240008000c00 */
[----:B-1----:R-:W3:Y:S01]  /*17e0*/  LDL.LU R0, [R1+0xb0] ;  /* 0x0000b00001007983 */ /* 0x002ee20000300800 */
[----:B------:R-:W1:Y:S03]  /*17f0*/  LDCU UR10, c[0x0][0x3b0] ;  /* 0x00007600ff0a77ac */ /* 0x000e660008000800 */
[----:B------:R-:W-:Y:S01]  /*1800*/  STL [R1+0xad8], R19 ;  /* 0x000ad81301007387 */ /* 0x000fe20000100800 */
[----:B------:R-:W0:Y:S03]  /*1810*/  LDCU UR7, c[0x0][0x3a4] ;  /* 0x00007480ff0777ac */ /* 0x000e260008000800 */
[----:B------:R4:W-:Y:S04]  /*1820*/  STL [R1+0xad4], R20 ;  /* 0x000ad41401007387 */ /* 0x0009e80000100800 */
[----:B----4-:R-:W4:Y:S04]  /*1830*/  LDL R20, [R1+0x970] ;  /* 0x0009700001147983 */ /* 0x010f280000100800 */
[----:B------:R-:W-:Y:S04]  /*1840*/  STL [R1+0xad0], R21 ;  /* 0x000ad01501007387 */ /* 0x000fe80000100800 */
[----:B------:R0:W-:Y:S04]  /*1850*/  STL [R1+0xacc], R22 ;  /* 0x000acc1601007387 */ /* 0x0001e80000100800 */
[----:B0-----:R-:W4:Y:S04]  /*1860*/  LDL R22, [R1+0x274] ;  /* 0x0002740001167983 */ /* 0x001f280000100800 */
[----:B------:R0:W-:Y:S04]  /*1870*/  STL [R1+0xac8], R23 ;  /* 0x000ac81701007387 */ /* 0x0001e80000100800 */
[----:B------:R3:W-:Y:S04]  /*1880*/  STL [R1+0xac4], R24 ;  /* 0x000ac41801007387 */ /* 0x0007e80000100800 */
[----:B------:R1:W-:Y:S01]  /*1890*/  STL [R1+0xac0], R29 ;  /* 0x000ac01d01007387 */ /* 0x0003e20000100800 */
[----:B0-----:R-:W-:Y:S01]  /*18a0*/  IMAD.MOV.U32 R23, RZ, RZ, R28 ;  /* 0x000000ffff177224 */ /* 0x001fe200078e001c */
[----:B------:R-:W-:-:S02]  /*18b0*/  IABS R28, R6 ;  /* 0x00000006001c7213 */ /* 0x000fc40000000000 */
[----:B------:R0:W-:Y:S01]  /*18c0*/  STL [R1+0xaa4], R3 ;  /* 0x000aa40301007387 */ /* 0x0001e20000100800 */
[----:B--2---:R-:W-:Y:S02]  /*18d0*/  IMAD.MOV.U32 R21, RZ, RZ, R14 ;  /* 0x000000ffff157224 */ /* 0x004fe400078e000e */
[----:B------:R-:W2:Y:S01]  /*18e0*/  I2F.RP R14, R25 ;  /* 0x00000019000e7306 */ /* 0x000ea20000209400 */
[----:B---3--:R-:W-:Y:S01]  /*18f0*/  IMAD.MOV.U32 R24, RZ, RZ, R0 ;  /* 0x000000ffff187224 */ /* 0x008fe200078e0000 */
[----:B------:R-:W-:-:S06]  /*1900*/  IABS R0, R3 ;  /* 0x0000000300007213 */ /* 0x000fcc0000000000 */
[----:B------:R-:W3:Y:S08]  /*1910*/  I2F.RP R16, R0 ;  /* 0x0000000000107306 */ /* 0x000ef00000209400 */
[----:B--2---:R-:W2:Y:S01]  /*1920*/  MUFU.RCP R14, R14 ;  /* 0x0000000e000e7308 */ /* 0x004ea20000001000 */
[----:B-1----:R-:W-:-:S07]  /*1930*/  IMAD.MOV.U32 R29, RZ, RZ, R15 ;  /* 0x000000ffff1d7224 */ /* 0x002fce00078e000f */
[----:B---3--:R-:W1:Y:S01]  /*1940*/  MUFU.RCP R16, R16 ;  /* 0x0000001000107308 */ /* 0x008e620000001000 */
[----:B--2---:R-:W-:-:S07]  /*1950*/  VIADD R14, R14, 0xffffffe ;  /* 0x0ffffffe0e0e7836 */ /* 0x004fce0000000000 */
[----:B------:R-:W2:Y:S01]  /*1960*/  F2I.FTZ.U32.TRUNC.NTZ R15, R14 ;  /* 0x0000000e000f7305 */ /* 0x000ea2000021f000 */
[----:B-1----:R-:W-:-:S07]  /*1970*/  VIADD R16, R16, 0xffffffe ;  /* 0x0ffffffe10107836 */ /* 0x002fce0000000000 */
[----:B------:R1:W3:Y:S01]  /*1980*/  F2I.FTZ.U32.TRUNC.NTZ R17, R16 ;  /* 0x0000001000117305 */ /* 0x0002e2000021f000 */
[----:B--2---:R-:W-:-:S04]  /*1990*/  IMAD.MOV R14, RZ, RZ, -R15 ;  /* 0x000000ffff0e7224 */ /* 0x004fc800078e0a0f */
[----:B-1----:R-:W-:Y:S02]  /*19a0*/  IMAD R16, R14, R25, RZ ;  /* 0x000000190e107224 */ /* 0x002fe400078e02ff */
[----:B------:R-:W-:Y:S01]  /*19b0*/  IMAD.MOV.U32 R14, RZ, RZ, RZ ;  /* 0x000000ffff0e7224 */ /* 0x000fe200078e00ff */
[----:B----4-:R-:W-:-:S03]  /*19c0*/  IABS R26, R20 ;  /* 0x00000014001a7213 */ /* 0x010fc60000000000 */
[----:B------:R-:W-:-:S06]  /*19d0*/  IMAD.HI.U32 R16, R15, R16, R14 ;  /* 0x000000100f107227 */ /* 0x000fcc00078e000e */
[----:B------:R-:W-:-:S04]  /*19e0*/  IMAD.HI.U32 R16, R16, R26, RZ ;  /* 0x0000001a10107227 */ /* 0x000fc800078e00ff */
[----:B---3--:R-:W-:Y:S02]  /*19f0*/  IMAD.MOV R14, RZ, RZ, -R17 ;  /* 0x000000ffff0e7224 */ /* 0x008fe400078e0a11 */
[----:B------:R-:W-:Y:S02]  /*1a00*/  IMAD.MOV R16, RZ, RZ, -R16 ;  /* 0x000000ffff107224 */ /* 0x000fe400078e0a10 */
[----:B------:R-:W-:Y:S02]  /*1a10*/  IMAD.MOV.U32 R15, RZ, RZ, R14 ;  /* 0x000000ffff0f7224 */ /* 0x000fe400078e000e */
[----:B------:R-:W-:-:S05]  /*1a20*/  IMAD R14, R25, R16, R26 ;  /* 0x00000010190e7224 */ /* 0x000fca00078e021a */
[----:B------:R-:W-:Y:S01]  /*1a30*/  ISETP.GT.U32.AND P0, PT, R25, R14, PT ;  /* 0x0000000e1900720c */ /* 0x000fe20003f04070 */
[----:B------:R-:W-:Y:S01]  /*1a40*/  IMAD R26, R15, R0, RZ ;  /* 0x000000000f1a7224 */ /* 0x000fe200078e02ff */
[----:B------:R-:W-:Y:S01]  /*1a50*/  IABS R15, R22 ;  /* 0x00000016000f7213 */ /* 0x000fe20000000000 */
[----:B------:R-:W-:-:S04]  /*1a60*/  IMAD.MOV.U32 R16, RZ, RZ, RZ ;  /* 0x000000ffff107224 */ /* 0x000fc800078e00ff */
[----:B------:R-:W-:-:S04]  /*1a70*/  IMAD.HI.U32 R26, R17, R26, R16 ;  /* 0x0000001a111a7227 */ /* 0x000fc800078e0010 */
[----:B------:R-:W-:Y:S02]  /*1a80*/  IMAD.MOV.U32 R17, RZ, RZ, R15 ;  /* 0x000000ffff117224 */ /* 0x000fe400078e000f */
[----:B------:R-:W-:Y:S02]  /*1a90*/  @!P0 IMAD.IADD R14, R14, 0x1, -R25 ;  /* 0x000000010e0e8824 */ /* 0x000fe400078e0a19 */
[C---:B------:R-:W-:Y:S01]  /*1aa0*/  IMAD.HI.U32 R27, R26.reuse, R17, RZ ;  /* 0x000000111a1b7227 */ /* 0x040fe200078e00ff */
[----:B------:R-:W-:Y:S02]  /*1ab0*/  IABS R16, R4 ;  /* 0x0000000400107213 */ /* 0x000fe40000000000 */
[----:B------:R-:W-:Y:S01]  /*1ac0*/  ISETP.GT.U32.AND P1, PT, R25, R14, PT ;  /* 0x0000000e1900720c */ /* 0x000fe20003f24070 */
[----:B------:R-:W-:Y:S01]  /*1ad0*/  IMAD.MOV R27, RZ, RZ, -R27 ;  /* 0x000000ffff1b7224 */ /* 0x000fe200078e0a1b */
[----:B------:R-:W-:Y:S01]  /*1ae0*/  IABS R15, R5 ;  /* 0x00000005000f7213 */ /* 0x000fe20000000000 */
[----:B0-----:R-:W-:-:S04]  /*1af0*/  IMAD.HI.U32 R3, R26, R28, RZ ;  /* 0x0000001c1a037227 */ /* 0x001fc800078e00ff */
[----:B------:R-:W-:Y:S02]  /*1b00*/  IMAD R17, R0, R27, R17 ;  /* 0x0000001b00117224 */ /* 0x000fe400078e0211 */
[----:B------:R-:W-:Y:S01]  /*1b10*/  IMAD.HI.U32 R27, R26, R16, RZ ;  /* 0x000000101a1b7227 */ /* 0x000fe200078e00ff */
[----:B------:R-:W-:-:S03]  /*1b20*/  ISETP.GE.AND P0, PT, R20, RZ, PT ;  /* 0x000000ff1400720c */ /* 0x000fc60003f06270 */
[----:B------:R-:W-:-:S04]  /*1b30*/  IMAD.HI.U32 R19, R26, R15, RZ ;  /* 0x0000000f1a137227 */ /* 0x000fc800078e00ff */
[----:B------:R-:W-:Y:S02]  /*1b40*/  IMAD.MOV R27, RZ, RZ, -R27 ;  /* 0x000000ffff1b7224 */ /* 0x000fe400078e0a1b */
[----:B------:R-:W-:Y:S02]  /*1b50*/  IMAD.MOV R3, RZ, RZ, -R3 ;  /* 0x000000ffff037224 */ /* 0x000fe400078e0a03 */
[----:B------:R-:W-:Y:S02]  /*1b60*/  IMAD.MOV R19, RZ, RZ, -R19 ;  /* 0x000000ffff137224 */ /* 0x000fe400078e0a13 */
[----:B------:R-:W-:Y:S02]  /*1b70*/  IMAD R16, R0, R27, R16 ;  /* 0x0000001b00107224 */ /* 0x000fe400078e0210 */
[----:B------:R-:W-:Y:S02]  /*1b80*/  @!P1 IMAD.IADD R14, R14, 0x1, -R25 ;  /* 0x000000010e0e9824 */ /* 0x000fe400078e0a19 */
[----:B------:R-:W-:-:S02]  /*1b90*/  IMAD R28, R0, R3, R28 ;  /* 0x00000003001c7224 */ /* 0x000fc400078e021c */
[----:B------:R-:W-:Y:S01]  /*1ba0*/  IMAD.MOV.U32 R3, RZ, RZ, R21 ;  /* 0x000000ffff037224 */ /* 0x000fe200078e0015 */
[C---:B------:R-:W-:Y:S01]  /*1bb0*/  ISETP.GT.U32.AND P1, PT, R0.reuse, R16, PT ;  /* 0x000000100000720c */ /* 0x040fe20003f24070 */
[C---:B------:R-:W-:Y:S02]  /*1bc0*/  IMAD R15, R0.reuse, R19, R15 ;  /* 0x00000013000f7224 */ /* 0x040fe400078e020f */
[----:B------:R-:W-:Y:S01]  /*1bd0*/  IMAD.MOV.U32 R21, RZ, RZ, R14 ;  /* 0x000000ffff157224 */ /* 0x000fe200078e000e */
[C---:B------:R-:W-:Y:S01]  /*1be0*/  ISETP.GT.U32.AND P5, PT, R0.reuse, R28, PT ;  /* 0x0000001c0000720c */ /* 0x040fe20003fa4070 */
[----:B------:R-:W2:Y:S01]  /*1bf0*/  LDL.LU R19, [R1+0xad8] ;  /* 0x000ad80001137983 */ /* 0x000ea20000300800 */
[C---:B------:R-:W-:Y:S01]  /*1c00*/  ISETP.GT.U32.AND P2, PT, R0.reuse, R17, PT ;  /* 0x000000110000720c */ /* 0x040fe20003f44070 */
[----:B------:R-:W-:Y:S01]  /*1c10*/  @!P0 IMAD.MOV R21, RZ, RZ, -R21 ;  /* 0x000000ffff158224 */ /* 0x000fe200078e0a15 */
[----:B------:R-:W-:Y:S01]  /*1c20*/  ISETP.GT.U32.AND P3, PT, R0, R15, PT ;  /* 0x0000000f0000720c */ /* 0x000fe20003f64070 */
[----:B------:R-:W3:Y:S01]  /*1c30*/  LDL.LU R20, [R1+0xad4] ;  /* 0x000ad40001147983 */ /* 0x000ee20000300800 */
[----:B------:R-:W-:-:S03]  /*1c40*/  ISETP.GE.AND P0, PT, R4, RZ, PT ;  /* 0x000000ff0400720c */ /* 0x000fc60003f06270 */
[----:B------:R-:W4:Y:S01]  /*1c50*/  LDL.LU R4, [R1+0xc4] ;  /* 0x0000c40001047983 */ /* 0x000f220000300800 */
[----:B------:R-:W-:-:S03]  /*1c60*/  @!P1 IMAD.IADD R16, R16, 0x1, -R0 ;  /* 0x0000000110109824 */ /* 0x000fc600078e0a00 */
[--C-:B------:R-:W-:Y:S02]  /*1c70*/  @!P5 IMAD.IADD R28, R28, 0x1, -R0.reuse ;  /* 0x000000011c1cd824 */ /* 0x100fe400078e0a00 */
[--C-:B------:R-:W-:Y:S02]  /*1c80*/  @!P2 IMAD.IADD R17, R17, 0x1, -R0.reuse ;  /* 0x000000011111a824 */ /* 0x100fe400078e0a00 */
[----:B------:R-:W-:Y:S01]  /*1c90*/  @!P3 IMAD.IADD R15, R15, 0x1, -R0 ;  /* 0x000000010f0fb824 */ /* 0x000fe200078e0a00 */
[C---:B------:R-:W-:Y:S02]  /*1ca0*/  ISETP.GT.U32.AND P3, PT, R0.reuse, R16, PT ;  /* 0x000000100000720c */ /* 0x040fe40003f64070 */
[C---:B------:R-:W-:Y:S02]  /*1cb0*/  ISETP.GT.U32.AND P6, PT, R0.reuse, R28, PT ;  /* 0x0000001c0000720c */ /* 0x040fe40003fc4070 */
[----:B------:R-:W-:Y:S02]  /*1cc0*/  ISETP.GT.U32.AND P2, PT, R0, R17, PT ;  /* 0x000000110000720c */ /* 0x000fe40003f44070 */
[----:B------:R-:W-:-:S02]  /*1cd0*/  @!P4 LOP3.LUT R21, RZ, R2, RZ, 0x33, !PT ;  /* 0x00000002ff15c212 */ /* 0x000fc400078e33ff */
[----:B------:R-:W-:Y:S02]  /*1ce0*/  IABS R27, R7 ;  /* 0x00000007001b7213 */ /* 0x000fe40000000000 */
[----:B------:R-:W-:Y:S02]  /*1cf0*/  ISETP.GE.AND P4, PT, R22, RZ, PT ;  /* 0x000000ff1600720c */ /* 0x000fe40003f86270 */
[----:B------:R-:W-:Y:S01]  /*1d00*/  ISETP.GT.U32.AND P1, PT, R0, R15, PT ;  /* 0x0000000f0000720c */ /* 0x000fe20003f24070 */
[----:B------:R-:W-:Y:S01]  /*1d10*/  IMAD.HI.U32 R25, R26, R27, RZ ;  /* 0x0000001b1a197227 */ /* 0x000fe200078e00ff */
[----:B------:R-:W-:-:S03]  /*1d20*/  IABS R14, R8 ;  /* 0x00000008000e7213 */ /* 0x000fc60000000000 */
[--C-:B------:R-:W-:Y:S02]  /*1d30*/  @!P3 IMAD.IADD R16, R16, 0x1, -R0.reuse ;  /* 0x000000011010b824 */ /* 0x100fe400078e0a00 */
[--C-:B------:R-:W-:Y:S01]  /*1d40*/  @!P6 IMAD.IADD R28, R28, 0x1, -R0.reuse ;  /* 0x000000011c1ce824 */ /* 0x100fe200078e0a00 */
[----:B------:R-:W-:Y:S01]  /*1d50*/  ISETP.GE.AND P6, PT, R8, RZ, PT ;  /* 0x000000ff0800720c */ /* 0x000fe20003fc6270 */
[----:B------:R-:W-:Y:S02]  /*1d60*/  IMAD.MOV R25, RZ, RZ, -R25 ;  /* 0x000000ffff197224 */ /* 0x000fe400078e0a19 */
[----:B------:R-:W-:Y:S02]  /*1d70*/  @!P2 IMAD.IADD R17, R17, 0x1, -R0 ;  /* 0x000000011111a824 */ /* 0x000fe400078e0a00 */
[----:B------:R-:W-:-:S04]  /*1d80*/  IMAD.HI.U32 R2, R26, R14, RZ ;  /* 0x0000000e1a027227 */ /* 0x000fc800078e00ff */
[----:B------:R-:W-:Y:S02]  /*1d90*/  IMAD.MOV.U32 R8, RZ, RZ, R23 ;  /* 0x000000ffff087224 */ /* 0x000fe400078e0017 */
[----:B------:R-:W-:Y:S02]  /*1da0*/  IMAD.MOV.U32 R23, RZ, RZ, R16 ;  /* 0x000000ffff177224 */ /* 0x000fe400078e0010 */
[----:B------:R-:W-:Y:S02]  /*1db0*/  IMAD R25, R0, R25, R27 ;  /* 0x0000001900197224 */ /* 0x000fe400078e021b */
[----:B------:R-:W-:Y:S01]  /*1dc0*/  @!P4 IMAD.MOV R17, RZ, RZ, -R17 ;  /* 0x000000ffff11c224 */ /* 0x000fe200078e0a11 */
[----:B------:R-:W2:Y:S01]  /*1dd0*/  LDL.LU R27, [R1+0xc0] ;  /* 0x0000c000011b7983 */ /* 0x000ea20000300800 */
[----:B------:R-:W-:Y:S02]  /*1de0*/  IMAD.MOV R2, RZ, RZ, -R2 ;  /* 0x000000ffff027224 */ /* 0x000fe400078e0a02 */
[----:B------:R-:W-:Y:S01]  /*1df0*/  @!P0 IMAD.MOV R23, RZ, RZ, -R23 ;  /* 0x000000ffff178224 */ /* 0x000fe200078e0a17 */
[----:B------:R0:W-:Y:S01]  /*1e00*/  STL [R1+0x1ec], R21 ;  /* 0x0001ec1501007387 */ /* 0x0001e20000100800 */
[----:B------:R-:W-:-:S02]  /*1e10*/  @!P1 IMAD.IADD R15, R15, 0x1, -R0 ;  /* 0x000000010f0f9824 */ /* 0x000fc400078e0a00 */
[----:B------:R-:W-:Y:S01]  /*1e20*/  IMAD R2, R0, R2, R14 ;  /* 0x0000000200027224 */ /* 0x000fe200078e020e */
[----:B0-----:R-:W2:Y:S04]  /*1e30*/  LDL.LU R21, [R1+0xad0] ;  /* 0x000ad00001157983 */ /* 0x001ea80000300800 */
[----:B------:R-:W2:Y:S04]  /*1e40*/  LDL.LU R22, [R1+0xacc] ;  /* 0x000acc0001167983 */ /* 0x000ea80000300800 */
[----:B------:R-:W-:Y:S04]  /*1e50*/  STL [R1+0x1f0], R17 ;  /* 0x0001f01101007387 */ /* 0x000fe80000100800 */
[----:B------:R-:W2:Y:S04]  /*1e60*/  LDL.LU R14, [R1+0x1c] ;  /* 0x00001c00010e7983 */ /* 0x000ea80000300800 */
[----:B------:R0:W-:Y:S02]  /*1e70*/  STL [R1+0x1e0], R23 ;  /* 0x0001e01701007387 */ /* 0x0001e40000100800 */
[----:B0-----:R-:W-:-:S02]  /*1e80*/  IMAD.MOV.U32 R23, RZ, RZ, R15 ;  /* 0x000000ffff177224 */ /* 0x001fc400078e000f */
[----:B------:R-:W2:Y:S01]  /*1e90*/  LDL.LU R15, [R1+0x18] ;  /* 0x00001800010f7983 */ /* 0x000ea20000300800 */
[C---:B------:R-:W-:Y:S02]  /*1ea0*/  ISETP.GT.U32.AND P2, PT, R0.reuse, R25, PT ;  /* 0x000000190000720c */ /* 0x040fe40003f44070 */
[----:B------:R-:W-:Y:S02]  /*1eb0*/  ISETP.GE.AND P5, PT, R5, RZ, PT ;  /* 0x000000ff0500720c */ /* 0x000fe40003fa6270 */
[----:B------:R-:W-:Y:S02]  /*1ec0*/  ISETP.GT.U32.AND P3, PT, R0, R2, PT ;  /* 0x000000020000720c */ /* 0x000fe40003f64070 */
[----:B------:R-:W-:-:S07]  /*1ed0*/  ISETP.GE.AND P4, PT, R6, RZ, PT ;  /* 0x000000ff0600720c */ /* 0x000fce0003f86270 */
[----:B------:R-:W-:-:S04]  /*1ee0*/  @!P2 IMAD.IADD R25, R25, 0x1, -R0 ;  /* 0x000000011919a824 */ /* 0x000fc800078e0a00 */
[----:B------:R-:W-:Y:S01]  /*1ef0*/  @!P3 IMAD.IADD R2, R2, 0x1, -R0 ;  /* 0x000000010202b824 */ /* 0x000fe200078e0a00 */
[C---:B------:R-:W-:Y:S01]  /*1f00*/  ISETP.GT.U32.AND P3, PT, R0.reuse, R25, PT ;  /* 0x000000190000720c */ /* 0x040fe20003f64070 */
[----:B------:R-:W-:Y:S01]  /*1f10*/  @!P5 IMAD.MOV R23, RZ, RZ, -R23 ;  /* 0x000000ffff17d224 */ /* 0x000fe200078e0a17 */
[----:B------:R-:W-:Y:S02]  /*1f20*/  ISETP.GE.AND P2, PT, R9, RZ, PT ;  /* 0x000000ff0900720c */ /* 0x000fe40003f46270 */
[----:B------:R-:W-:Y:S02]  /*1f30*/  ISETP.GE.AND P1, PT, R7, RZ, PT ;  /* 0x000000ff0700720c */ /* 0x000fe40003f26270 */
[----:B------:R-:W-:Y:S01]  /*1f40*/  ISETP.GT.U32.AND P0, PT, R0, R2, PT ;  /* 0x000000020000720c */ /* 0x000fe20003f04070 */
[----:B------:R0:W-:Y:S01]  /*1f50*/  STL [R1+0x1d8], R23 ;  /* 0x0001d81701007387 */ /* 0x0001e20000100800 */
[----:B------:R-:W-:-:S05]  /*1f60*/  IABS R6, R10 ;  /* 0x0000000a00067213 */ /* 0x000fca0000000000 */
[----:B------:R-:W-:Y:S01]  /*1f70*/  @!P3 IMAD.IADD R25, R25, 0x1, -R0 ;  /* 0x000000011919b824 */ /* 0x000fe200078e0a00 */
[----:B------:R-:W-:Y:S01]  /*1f80*/  IABS R7, R11 ;  /* 0x0000000b00077213 */ /* 0x000fe20000000000 */
[----:B0-----:R-:W3:Y:S01]  /*1f90*/  LDL.LU R23, [R1+0xac8] ;  /* 0x000ac80001177983 */ /* 0x001ee20000300800 */
[----:B------:R-:W-:-:S03]  /*1fa0*/  IMAD.MOV.U32 R16, RZ, RZ, R8 ;  /* 0x000000ffff107224 */ /* 0x000fc600078e0008 */
[----:B------:R-:W-:Y:S01]  /*1fb0*/  IMAD.HI.U32 R8, R26, R7, RZ ;  /* 0x000000071a087227 */ /* 0x000fe200078e00ff */
[----:B------:R-:W-:-:S03]  /*1fc0*/  ISETP.GE.AND P3, PT, R11, RZ, PT ;  /* 0x000000ff0b00720c */ /* 0x000fc60003f66270 */
[----:B------:R-:W-:Y:S02]  /*1fd0*/  @!P0 IMAD.IADD R2, R2, 0x1, -R0 ;  /* 0x0000000102028824 */ /* 0x000fe400078e0a00 */
[----:B------:R-:W-:-:S04]  /*1fe0*/  IMAD.MOV R8, RZ, RZ, -R8 ;  /* 0x000000ffff087224 */ /* 0x000fc800078e0a08 */
[----:B------:R-:W-:Y:S01]  /*1ff0*/  IMAD R7, R0, R8, R7 ;  /* 0x0000000800077224 */ /* 0x000fe200078e0207 */
[----:B------:R-:W-:Y:S01]  /*2000*/  IABS R8, R12 ;  /* 0x0000000c00087213 */ /* 0x000fe20000000000 */
[----:B----4-:R-:W-:Y:S01]  /*2010*/  IMAD.MOV.U32 R5, RZ, RZ, R4 ;  /* 0x000000ffff057224 */ /* 0x010fe200078e0004 */
[----:B------:R-:W-:-:S03]  /*2020*/  IABS R4, R9 ;  /* 0x0000000900047213 */ /* 0x000fc60000000000 */
[----:B------:R-:W-:Y:S02]  /*2030*/  IMAD.MOV.U32 R17, RZ, RZ, R5 ;  /* 0x000000ffff117224 */ /* 0x000fe400078e0005 */
[----:B------:R-:W-:-:S04]  /*2040*/  IMAD.HI.U32 R5, R26, R4, RZ ;  /* 0x000000041a057227 */ /* 0x000fc800078e00ff */
[----:B------:R-:W-:-:S04]  /*2050*/  IMAD.MOV R5, RZ, RZ, -R5 ;  /* 0x000000ffff057224 */ /* 0x000fc800078e0a05 */
[----:B------:R-:W-:Y:S02]  /*2060*/  IMAD R5, R0, R5, R4 ;  /* 0x0000000500057224 */ /* 0x000fe400078e0204 */
[----:B------:R-:W-:-:S03]  /*2070*/  IMAD.MOV.U32 R9, RZ, RZ, R28 ;  /* 0x000000ffff097224 */ /* 0x000fc600078e001c */
[----:B------:R-:W-:Y:S01]  /*2080*/  ISETP.GT.U32.AND P5, PT, R0, R5, PT ;  /* 0x000000050000720c */ /* 0x000fe20003fa4070 */
[----:B------:R-:W-:Y:S02]  /*2090*/  @!P4 IMAD.MOV R9, RZ, RZ, -R9 ;  /* 0x000000ffff09c224 */ /* 0x000fe400078e0a09 */
[----:B------:R-:W-:-:S03]  /*20a0*/  IMAD.HI.U32 R4, R26, R6, RZ ;  /* 0x000000061a047227 */ /* 0x000fc600078e00ff */
[----:B------:R0:W-:Y:S01]  /*20b0*/  STL [R1+0x1d4], R9 ;  /* 0x0001d40901007387 */ /* 0x0001e20000100800 */
[----:B------:R-:W-:-:S06]  /*20c0*/  IMAD.MOV R4, RZ, RZ, -R4 ;  /* 0x000000ffff047224 */ /* 0x000fcc00078e0a04 */
[----:B------:R-:W-:Y:S02]  /*20d0*/  @!P5 IMAD.IADD R5, R5, 0x1, -R0 ;  /* 0x000000010505d824 */ /* 0x000fe400078e0a00 */
[----:B0-----:R-:W-:-:S04]  /*20e0*/  IMAD.MOV.U32 R9, RZ, RZ, R25 ;  /* 0x000000ffff097224 */ /* 0x001fc800078e0019 */
[----:B------:R-:W-:Y:S01]  /*20f0*/  @!P1 IMAD.MOV R9, RZ, RZ, -R9 ;  /* 0x000000ffff099224 */ /* 0x000fe200078e0a09 */
[C---:B------:R-:W-:Y:S01]  /*2100*/  ISETP.GT.U32.AND P1, PT, R0.reuse, R5, PT ;  /* 0x000000050000720c */ /* 0x040fe20003f24070 */
[----:B------:R-:W-:-:S12]  /*2110*/  IMAD R6, R0, R4, R6 ;  /* 0x0000000400067224 */ /* 0x000fd800078e0206 */
[----:B------:R-:W-:Y:S01]  /*2120*/  @!P1 IMAD.IADD R5, R5, 0x1, -R0 ;  /* 0x0000000105059824 */ /* 0x000fe200078e0a00 */
[----:B------:R-:W-:Y:S01]  /*2130*/  ISETP.GT.U32.AND P1, PT, R0, R7, PT ;  /* 0x000000070000720c */ /* 0x000fe20003f24070 */
[----:B------:R0:W-:Y:S01]  /*2140*/  STL [R1+0x1cc], R9 ;  /* 0x0001cc0901007387 */ /* 0x0001e20000100800 */
[----:B--2---:R-:W-:Y:S02]  /*2150*/  ISETP.GE.AND P0, PT, R15, RZ, PT ;  /* 0x000000ff0f00720c */ /* 0x004fe40003f06270 */
[----:B------:R-:W-:Y:S01]  /*2160*/  IABS R11, R15 ;  /* 0x0000000f000b7213 */ /* 0x000fe20000000000 */
[----:B------:R-:W-:-:S04]  /*2170*/  IMAD.MOV.U32 R15, RZ, RZ, R2 ;  /* 0x000000ffff0f7224 */ /* 0x000fc800078e0002 */
[----:B------:R-:W-:Y:S01]  /*2180*/  @!P6 IMAD.MOV R15, RZ, RZ, -R15 ;  /* 0x000000ffff0fe224 */ /* 0x000fe200078e0a0f */
[----:B------:R-:W-:Y:S02]  /*2190*/  ISETP.GT.U32.AND P6, PT, R0, R6, PT ;  /* 0x000000060000720c */ /* 0x000fe40003fc4070 */
[----:B0-----:R-:W-:Y:S01]  /*21a0*/  IABS R9, R14 ;  /* 0x0000000e00097213 */ /* 0x001fe20000000000 */
[----:B------:R-:W-:Y:S01]  /*21b0*/  @!P1 IMAD.IADD R7, R7, 0x1, -R0 ;  /* 0x0000000107079824 */ /* 0x000fe200078e0a00 */
[----:B------:R-:W-:-:S03]  /*21c0*/  ISETP.GE.AND P5, PT, R14, RZ, PT ;  /* 0x000000ff0e00720c */ /* 0x000fc60003fa6270 */
[----:B------:R-:W-:-:S06]  /*21d0*/  IMAD.HI.U32 R14, R26, R9, RZ ;  /* 0x000000091a0e7227 */ /* 0x000fcc00078e00ff */
[----:B------:R-:W-:-:S05]  /*21e0*/  @!P6 IMAD.IADD R6, R6, 0x1, -R0 ;  /* 0x000000010606e824 */ /* 0x000fca00078e0a00 */
[----:B------:R-:W-:Y:S01]  /*21f0*/  ISETP.GT.U32.AND P1, PT, R0, R6, PT ;  /* 0x000000060000720c */ /* 0x000fe20003f24070 */
[----:B------:R-:W-:Y:S01]  /*2200*/  IMAD.MOV R14, RZ, RZ, -R14 ;  /* 0x000000ffff0e7224 */ /* 0x000fe200078e0a0e */
[----:B------:R-:W-:-:S03]  /*2210*/  ISETP.GE.AND P4, PT, R10, RZ, PT ;  /* 0x000000ff0a00720c */ /* 0x000fc60003f86270 */
[----:B------:R-:W-:Y:S02]  /*2220*/  IMAD R9, R0, R14, R9 ;  /* 0x0000000e00097224 */ /* 0x000fe400078e0209 */
[----:B------:R-:W-:Y:S02]  /*2230*/  IMAD.MOV.U32 R28, RZ, RZ, R3 ;  /* 0x000000ffff1c7224 */ /* 0x000fe400078e0003 */
[----:B------:R-:W-:-:S04]  /*2240*/  IMAD.MOV.U32 R25, RZ, RZ, R16 ;  /* 0x000000ffff197224 */ /* 0x000fc800078e0010 */
[----:B------:R-:W-:Y:S01]  /*2250*/  @!P1 IMAD.IADD R6, R6, 0x1, -R0 ;  /* 0x0000000106069824 */ /* 0x000fe200078e0a00 */
[----:B------:R-:W-:Y:S01]  /*2260*/  ISETP.GT.U32.AND P1, PT, R0, R9, PT ;  /* 0x000000090000720c */ /* 0x000fe20003f24070 */
[----:B------:R-:W-:Y:S02]  /*2270*/  IMAD.MOV.U32 R3, RZ, RZ, R29 ;  /* 0x000000ffff037224 */ /* 0x000fe400078e001d */
[----:B------:R-:W-:Y:S02]  /*2280*/  IMAD.MOV.U32 R16, RZ, RZ, R5 ;  /* 0x000000ffff107224 */ /* 0x000fe400078e0005 */
[----:B------:R-:W-:Y:S02]  /*2290*/  IMAD.MOV.U32 R29, RZ, RZ, R24 ;  /* 0x000000ffff1d7224 */ /* 0x000fe400078e0018 */
[----:B------:R-:W-:Y:S02]  /*22a0*/  IMAD.MOV.U32 R24, RZ, RZ, R6 ;  /* 0x000000ffff187224 */ /* 0x000fe400078e0006 */
[----:B------:R-:W-:-:S02]  /*22b0*/  @!P2 IMAD.MOV R16, RZ, RZ, -R16 ;  /* 0x000000ffff10a224 */ /* 0x000fc400078e0a10 */
[----:B------:R-:W-:Y:S01]  /*22c0*/  @!P4 IMAD.MOV R24, RZ, RZ, -R24 ;  /* 0x000000ffff18c224 */ /* 0x000fe200078e0a18 */
[----:B------:R-:W-:Y:S01]  /*22d0*/  STL [R1+0x1c4], R15 ;  /* 0x0001c40f01007387 */ /* 0x000fe20000100800 */
[----:B------:R-:W-:Y:S01]  /*22e0*/  @!P1 IMAD.IADD R9, R9, 0x1, -R0 ;  /* 0x0000000109099824 */ /* 0x000fe200078e0a00 */
[----:B------:R-:W-:Y:S02]  /*22f0*/  ISETP.GE.AND P1, PT, R12, RZ, PT ;  /* 0x000000ff0c00720c */ /* 0x000fe40003f26270 */
[----:B------:R-:W-:Y:S04]  /*2300*/  STL [R1+0x1b0], R16 ;  /* 0x0001b01001007387 */ /* 0x000fe80000100800 */
[----:B------:R0:W-:Y:S04]  /*2310*/  STL [R1+0x1ac], R24 ;  /* 0x0001ac1801007387 */ /* 0x0001e80000100800 */
[----:B0-----:R-:W2:Y:S04]  /*2320*/  LDL.LU R24, [R1+0xac4] ;  /* 0x000ac40001187983 */ /* 0x001ea80000300800 */
[----:B------:R-:W4:Y:S01]  /*2330*/  LDL.LU R12, [R1+0xac] ;  /* 0x0000ac00010c7983 */ /* 0x000f220000300800 */
[----:B------:R-:W-:-:S04]  /*2340*/  IMAD.HI.U32 R2, R26, R11, RZ ;  /* 0x0000000b1a027227 */ /* 0x000fc800078e00ff */
[----:B------:R-:W-:-:S04]  /*2350*/  IMAD.MOV R2, RZ, RZ, -R2 ;  /* 0x000000ffff027224 */ /* 0x000fc800078e0a02 */
[----:B------:R-:W-:-:S05]  /*2360*/  IMAD R2, R0, R2, R11 ;  /* 0x0000000200027224 */ /* 0x000fca00078e020b */
[C---:B------:R-:W-:Y:S02]  /*2370*/  ISETP.GT.U32.AND P6, PT, R0.reuse, R2, PT ;  /* 0x000000020000720c */ /* 0x040fe40003fc4070 */
[----:B------:R-:W-:Y:S02]  /*2380*/  IABS R4, R13 ;  /* 0x0000000d00047213 */ /* 0x000fe40000000000 */
[----:B------:R-:W-:Y:S02]  /*2390*/  IABS R10, R18 ;  /* 0x00000012000a7213 */ /* 0x000fe40000000000 */
[----:B------:R-:W-:Y:S01]  /*23a0*/  ISETP.GT.U32.AND P2, PT, R0, R7, PT ;  /* 0x000000070000720c */ /* 0x000fe20003f44070 */
[----:B------:R-:W-:-:S06]  /*23b0*/  IMAD.HI.U32 R14, R26, R4, RZ ;  /* 0x000000041a0e7227 */ /* 0x000fcc00078e00ff */
[----:B------:R-:W-:Y:S02]  /*23c0*/  @!P6 IMAD.IADD R2, R2, 0x1, -R0 ;  /* 0x000000010202e824 */ /* 0x000fe400078e0a00 */
[----:B------:R-:W-:-:S03]  /*23d0*/  IMAD.HI.U32 R11, R26, R10, RZ ;  /* 0x0000000a1a0b7227 */ /* 0x000fc600078e00ff */
[C---:B------:R-:W-:Y:S01]  /*23e0*/  ISETP.GT.U32.AND P6, PT, R0.reuse, R2, PT ;  /* 0x000000020000720c */ /* 0x040fe20003fc4070 */
[----:B------:R-:W-:Y:S02]  /*23f0*/  IMAD.MOV R14, RZ, RZ, -R14 ;  /* 0x000000ffff0e7224 */ /* 0x000fe400078e0a0e */
[----:B------:R-:W-:Y:S02]  /*2400*/  IMAD.MOV R11, RZ, RZ, -R11 ;  /* 0x000000ffff0b7224 */ /* 0x000fe400078e0a0b */
[C---:B------:R-:W-:Y:S02]  /*2410*/  IMAD R4, R0.reuse, R14, R4 ;  /* 0x0000000e00047224 */ /* 0x040fe400078e0204 */
[C---:B------:R-:W-:Y:S02]  /*2420*/  IMAD R10, R0.reuse, R11, R10 ;  /* 0x0000000b000a7224 */ /* 0x040fe400078e020a */
[----:B------:R-:W-:Y:S01]  /*2430*/  @!P2 IMAD.IADD R7, R7, 0x1, -R0 ;  /* 0x000000010707a824 */ /* 0x000fe200078e0a00 */
[----:B------:R-:W-:Y:S01]  /*2440*/  ISETP.GT.U32.AND P2, PT, R0, R4, PT ;  /* 0x000000040000720c */ /* 0x000fe20003f44070 */
[----:B------:R-:W-:-:S04]  /*2450*/  IMAD.HI.U32 R15, R26, R8, RZ ;  /* 0x000000081a0f7227 */ /* 0x000fc800078e00ff */
[----:B------:R-:W-:Y:S01]  /*2460*/  @!P6 IMAD.IADD R2, R2, 0x1, -R0 ;  /* 0x000000010202e824 */ /* 0x000fe200078e0a00 */
[----:B------:R-:W-:Y:S01]  /*2470*/  ISETP.GT.U32.AND P6, PT, R0, R10, PT ;  /* 0x0000000a0000720c */ /* 0x000fe20003fc4070 */
[----:B------:R-:W-:-:S04]  /*2480*/  IMAD.MOV R15, RZ, RZ, -R15 ;  /* 0x000000ffff0f7224 */ /* 0x000fc800078e0a0f */
[----:B------:R-:W-:Y:S01]  /*2490*/  IMAD R8, R0, R15, R8 ;  /* 0x0000000f00087224 */ /* 0x000fe200078e0208 */
[----:B------:R-:W-:Y:S01]  /*24a0*/  IABS R5, R21 ;  /* 0x0000001500057213 */ /* 0x000fe20000000000 */
[----:B------:R-:W-:-:S03]  /*24b0*/  @!P2 IMAD.IADD R4, R4, 0x1, -R0 ;  /* 0x000000010404a824 */ /* 0x000fc600078e0a00 */
[----:B------:R-:W-:Y:S01]  /*24c0*/  ISETP.GT.U32.AND P4, PT, R0, R8, PT ;  /* 0x000000080000720c */ /* 0x000fe20003f84070 */
[----:B------:R-:W-:-:S04]  /*24d0*/  IMAD.HI.U32 R15, R26, R5, RZ ;  /* 0x000000051a0f7227 */ /* 0x000fc800078e00ff */
[--C-:B------:R-:W-:Y:S01]  /*24e0*/  @!P6 IMAD.IADD R10, R10, 0x1, -R0.reuse ;  /* 0x000000010a0ae824 */ /* 0x100fe200078e0a00 */
[C---:B------:R-:W-:Y:S01]  /*24f0*/  ISETP.GT.U32.AND P6, PT, R0.reuse, R4, PT ;  /* 0x000000040000720c */ /* 0x040fe20003fc4070 */
[----:B------:R-:W-:Y:S01]  /*2500*/  IMAD.MOV R15, RZ, RZ, -R15 ;  /* 0x000000ffff0f7224 */ /* 0x000fe200078e0a0f */
[----:B------:R-:W-:Y:S02]  /*2510*/  IABS R14, R19 ;  /* 0x00000013000e7213 */ /* 0x000fe40000000000 */
[----:B---3--:R-:W-:Y:S01]  /*2520*/  IABS R11, R20 ;  /* 0x00000014000b7213 */ /* 0x008fe20000000000 */
[----:B------:R-:W-:Y:S02]  /*2530*/  IMAD R5, R0, R15, R5 ;  /* 0x0000000f00057224 */ /* 0x000fe400078e0205 */
[----:B------:R-:W-:Y:S02]  /*2540*/  @!P4 IMAD.IADD R8, R8, 0x1, -R0 ;  /* 0x000000010808c824 */ /* 0x000fe400078e0a00 */
[----:B------:R-:W-:Y:S01]  /*2550*/  IMAD.HI.U32 R6, R26, R14, RZ ;  /* 0x0000000e1a067227 */ /* 0x000fe200078e00ff */
[----:B------:R-:W-:-:S02]  /*2560*/  ISETP.GT.U32.AND P4, PT, R0, R9, PT ;  /* 0x000000090000720c */ /* 0x000fc40003f84070 */
[C---:B------:R-:W-:Y:S01]  /*2570*/  ISETP.GT.U32.AND P2, PT, R0.reuse, R8, PT ;  /* 0x000000080000720c */ /* 0x040fe20003f44070 */
[----:B------:R-:W-:Y:S02]  /*2580*/  IMAD.MOV R6, RZ, RZ, -R6 ;  /* 0x000000ffff067224 */ /* 0x000fe400078e0a06 */
[----:B------:R-:W-:Y:S01]  /*2590*/  @!P3 IMAD.MOV R7, RZ, RZ, -R7 ;  /* 0x000000ffff07b224 */ /* 0x000fe200078e0a07 */
[----:B------:R-:W-:Y:S01]  /*25a0*/  ISETP.GT.U32.AND P3, PT, R0, R10, PT ;  /* 0x0000000a0000720c */ /* 0x000fe20003f64070 */
[----:B------:R-:W-:Y:S01]  /*25b0*/  @!P6 IMAD.IADD R4, R4, 0x1, -R0 ;  /* 0x000000010404e824 */ /* 0x000fe200078e0a00 */
[----:B------:R-:W-:Y:S01]  /*25c0*/  ISETP.GT.U32.AND P6, PT, R0, R5, PT ;  /* 0x000000050000720c */ /* 0x000fe20003fc4070 */
[----:B------:R-:W-:-:S04]  /*25d0*/  IMAD.HI.U32 R16, R26, R11, RZ ;  /* 0x0000000b1a107227 */ /* 0x000fc800078e00ff */
[----:B------:R-:W-:Y:S02]  /*25e0*/  IMAD.MOV.U32 R15, RZ, RZ, R29 ;  /* 0x000000ffff0f7224 */ /* 0x000fe400078e001d */
[C---:B------:R-:W-:Y:S02]  /*25f0*/  IMAD R6, R0.reuse, R6, R14 ;  /* 0x0000000600067224 */ /* 0x040fe400078e020e */
[----:B------:R-:W-:Y:S01]  /*2600*/  IMAD.MOV.U32 R29, RZ, RZ, R2 ;  /* 0x000000ffff1d7224 */ /* 0x000fe200078e0002 */
[----:B------:R-:W3:Y:S01]  /*2610*/  LDL.LU R14, [R1+0xb4] ;  /* 0x0000b400010e7983 */ /* 0x000ee20000300800 */
[----:B------:R-:W-:Y:S02]  /*2620*/  IMAD.MOV R16, RZ, RZ, -R16 ;  /* 0x000000ffff107224 */ /* 0x000fe400078e0a10 */
[----:B------:R-:W-:Y:S01]  /*2630*/  @!P0 IMAD.MOV R29, RZ, RZ, -R29 ;  /* 0x000000ffff1d8224 */ /* 0x000fe200078e0a1d */
[C---:B------:R-:W-:Y:S01]  /*2640*/  ISETP.GT.U32.AND P0, PT, R0.reuse, R6, PT ;  /* 0x000000060000720c */ /* 0x040fe20003f04070 */
[----:B------:R-:W-:-:S02]  /*2650*/  IMAD R11, R0, R16, R11 ;  /* 0x00000010000b7224 */ /* 0x000fc400078e020b */
[--C-:B------:R-:W-:Y:S01]  /*2660*/  @!P4 IMAD.IADD R9, R9, 0x1, -R0.reuse ;  /* 0x000000010909c824 */ /* 0x100fe200078e0a00 */
[----:B------:R-:W3:Y:S01]  /*2670*/  LDL.LU R16, [R1+0xbc] ;  /* 0x0000bc0001107983 */ /* 0x000ee20000300800 */
[--C-:B------:R-:W-:Y:S01]  /*2680*/  @!P2 IMAD.IADD R8, R8, 0x1, -R0.reuse ;  /* 0x000000010808a824 */ /* 0x100fe200078e0a00 */
[----:B------:R-:W-:Y:S01]  /*2690*/  ISETP.GT.U32.AND P4, PT, R0, R11, PT ;  /* 0x0000000b0000720c */ /* 0x000fe20003f84070 */
[--C-:B------:R-:W-:Y:S01]  /*26a0*/  @!P3 IMAD.IADD R10, R10, 0x1, -R0.reuse ;  /* 0x000000010a0ab824 */ /* 0x100fe200078e0a00 */
[----:B------:R-:W-:Y:S01]  /*26b0*/  ISETP.GE.AND P2, PT, R13, RZ, PT ;  /* 0x000000ff0d00720c */ /* 0x000fe20003f46270 */
[----:B------:R-:W-:Y:S01]  /*26c0*/  @!P6 IMAD.IADD R5, R5, 0x1, -R0 ;  /* 0x000000010505e824 */ /* 0x000fe200078e0a00 */
[----:B------:R-:W-:Y:S01]  /*26d0*/  ISETP.GE.AND P3, PT, R18, RZ, PT ;  /* 0x000000ff1200720c */ /* 0x000fe20003f66270 */
[----:B------:R-:W-:Y:S01]  /*26e0*/  @!P5 IMAD.MOV R9, RZ, RZ, -R9 ;  /* 0x000000ffff09d224 */ /* 0x000fe200078e0a09 */
[----:B------:R-:W-:Y:S01]  /*26f0*/  STL [R1+0x1a8], R7 ;  /* 0x0001a80701007387 */ /* 0x000fe20000100800 */
[----:B------:R-:W-:Y:S01]  /*2700*/  @!P1 IMAD.MOV R8, RZ, RZ, -R8 ;  /* 0x000000ffff089224 */ /* 0x000fe200078e0a08 */
[----:B------:R-:W-:-:S02]  /*2710*/  ISETP.GT.U32.AND P6, PT, R0, R5, PT ;  /* 0x000000050000720c */ /* 0x000fc40003fc4070 */
[----:B------:R0:W-:Y:S01]  /*2720*/  STL [R1+0x1a4], R29 ;  /* 0x0001a41d01007387 */ /* 0x0001e20000100800 */
[--C-:B------:R-:W-:Y:S02]  /*2730*/  @!P0 IMAD.IADD R6, R6, 0x1, -R0.reuse ;  /* 0x0000000106068824 */ /* 0x100fe400078e0a00 */
[----:B------:R-:W-:Y:S01]  /*2740*/  @!P4 IMAD.IADD R11, R11, 0x1, -R0 ;  /* 0x000000010b0bc824 */ /* 0x000fe200078e0a00 */
[----:B0-----:R-:W3:Y:S04]  /*2750*/  LDL.LU R29, [R1+0xac0] ;  /* 0x000ac000011d7983 */ /* 0x001ee80000300800 */
[----:B------:R-:W3:Y:S04]  /*2760*/  LDL.LU R18, [R1+0x74] ;  /* 0x0000740001127983 */ /* 0x000ee80000300800 */
[----:B------:R0:W-:Y:S04]  /*2770*/  STL [R1+0xfc], R9 ;  /* 0x0000fc0901007387 */ /* 0x0001e80000100800 */
[----:B------:R1:W-:Y:S01]  /*2780*/  STL [R1+0x10c], R8 ;  /* 0x00010c0801007387 */ /* 0x0003e20000100800 */
[----:B------:R-:W-:Y:S01]  /*2790*/  ISETP.GT.U32.AND P5, PT, R0, R6, PT ;  /* 0x000000060000720c */ /* 0x000fe20003fa4070 */
[----:B0-----:R-:W-:-:S02]  /*27a0*/  IMAD.MOV.U32 R9, RZ, RZ, R4 ;  /* 0x000000ffff097224 */ /* 0x001fc400078e0004 */
[----:B-1----:R-:W-:Y:S02]  /*27b0*/  IMAD.MOV.U32 R8, RZ, RZ, R10 ;  /* 0x000000ffff087224 */ /* 0x002fe400078e000a */
[----:B------:R-:W-:Y:S02]  /*27c0*/  @!P2 IMAD.MOV R9, RZ, RZ, -R9 ;  /* 0x000000ffff09a224 */ /* 0x000fe400078e0a09 */
[----:B------:R-:W-:Y:S01]  /*27d0*/  @!P3 IMAD.MOV R8, RZ, RZ, -R8 ;  /* 0x000000ffff08b224 */ /* 0x000fe200078e0a08 */
[----:B------:R-:W-:Y:S01]  /*27e0*/  IABS R7, R22 ;  /* 0x0000001600077213 */ /* 0x000fe20000000000 */
[----:B------:R-:W-:Y:S01]  /*27f0*/  @!P6 IMAD.IADD R5, R5, 0x1, -R0 ;  /* 0x000000010505e824 */ /* 0x000fe200078e0a00 */
[----:B------:R-:W-:Y:S01]  /*2800*/  ISETP.GT.U32.AND P1, PT, R0, R11, PT ;  /* 0x0000000b0000720c */ /* 0x000fe20003f24070 */
[----:B------:R-:W-:Y:S01]  /*2810*/  STL [R1+0x110], R9 ;  /* 0x0001100901007387 */ /* 0x000fe20000100800 */
[----:B------:R-:W-:Y:S02]  /*2820*/  IABS R2, R23 ;  /* 0x0000001700027213 */ /* 0x000fe40000000000 */
[----:B------:R-:W-:Y:S01]  /*2830*/  ISETP.GE.AND P6, PT, R23, RZ, PT ;  /* 0x000000ff1700720c */ /* 0x000fe20003fc6270 */
[----:B------:R-:W-:Y:S01]  /*2840*/  STL [R1+0x114], R8 ;  /* 0x0001140801007387 */ /* 0x000fe20000100800 */
[----:B------:R-:W-:-:S03]  /*2850*/  ISETP.GE.AND P0, PT, R19, RZ, PT ;  /* 0x000000ff1300720c */ /* 0x000fc60003f06270 */
[----:B------:R-:W3:Y:S01]  /*2860*/  LDL.LU R23, [R1+0x8] ;  /* 0x0000080001177983 */ /* 0x000ee20000300800 */
[----:B------:R-:W-:-:S03]  /*2870*/  @!P5 IMAD.IADD R6, R6, 0x1, -R0 ;  /* 0x000000010606d824 */ /* 0x000fc600078e0a00 */
[----:B------:R-:W-:Y:S01]  /*2880*/  @!P1 IMAD.IADD R11, R11, 0x1, -R0 ;  /* 0x000000010b0b9824 */ /* 0x000fe200078e0a00 */
[----:B------:R-:W-:Y:S02]  /*2890*/  ISETP.GE.AND P1, PT, R22, RZ, PT ;  /* 0x000000ff1600720c */ /* 0x000fe40003f26270 */
[----:B------:R-:W3:Y:S01]  /*28a0*/  LDL.LU R22, [R1+0x4c] ;  /* 0x00004c0001167983 */ /* 0x000ee20000300800 */
[----:B------:R-:W-:Y:S02]  /*28b0*/  ISETP.GE.AND P4, PT, R20, RZ, PT ;  /* 0x000000ff1400720c */ /* 0x000fe40003f86270 */
[----:B------:R-:W-:-:S11]  /*28c0*/  ISETP.GE.AND P3, PT, R21, RZ, PT ;  /* 0x000000ff1500720c */ /* 0x000fd60003f66270 */
[----:B------:R-:W-:Y:S02]  /*28d0*/  @!P4 IMAD.MOV R11, RZ, RZ, -R11 ;  /* 0x000000ffff0bc224 */ /* 0x000fe400078e0a0b */
[----:B----4-:R-:W-:Y:S02]  /*28e0*/  IMAD.MOV.U32 R13, RZ, RZ, R12 ;  /* 0x000000ffff0d7224 */ /* 0x010fe400078e000c */
[----:B------:R-:W-:-:S04]  /*28f0*/  IMAD.HI.U32 R12, R26, R7, RZ ;  /* 0x000000071a0c7227 */ /* 0x000fc800078e00ff */
[----:B------:R-:W-:Y:S02]  /*2900*/  IMAD.MOV.U32 R19, RZ, RZ, R13 ;  /* 0x000000ffff137224 */ /* 0x000fe400078e000d */
[----:B------:R-:W-:-:S04]  /*2910*/  IMAD.HI.U32 R13, R26, R2, RZ ;  /* 0x000000021a0d7227 */ /* 0x000fc800078e00ff */
[----:B------:R-:W-:Y:S02]  /*2920*/  IMAD.MOV R12, RZ, RZ, -R12 ;  /* 0x000000ffff0c7224 */ /* 0x000fe400078e0a0c */
[----:B------:R-:W-:Y:S02]  /*2930*/  IMAD.MOV R13, RZ, RZ, -R13 ;  /* 0x000000ffff0d7224 */ /* 0x000fe400078e0a0d */
[C---:B------:R-:W-:Y:S02]  /*2940*/  IMAD R7, R0.reuse, R12, R7 ;  /* 0x0000000c00077224 */ /* 0x040fe400078e0207 */
[----:B------:R-:W-:Y:S02]  /*2950*/  IMAD.MOV.U32 R12, RZ, RZ, R6 ;  /* 0x000000ffff0c7224 */ /* 0x000fe400078e0006 */
[C---:B------:R-:W-:Y:S02]  /*2960*/  IMAD R2, R0.reuse, R13, R2 ;  /* 0x0000000d00027224 */ /* 0x040fe400078e0202 */
[----:B------:R-:W-:Y:S01]  /*2970*/  @!P0 IMAD.MOV R12, RZ, RZ, -R12 ;  /* 0x000000ffff0c8224 */ /* 0x000fe200078e0a0c */
[----:B------:R-:W4:Y:S04]  /*2980*/  LDL.LU R13, [R1+0x50] ;  /* 0x00005000010d7983 */ /* 0x000f280000300800 */
[----:B------:R-:W4:Y:S04]  /*2990*/  LDL.LU R21, [R1+0x14] ;  /* 0x0000140001157983 */ /* 0x000f280000300800 */
[----:B------:R0:W-:Y:S04]  /*29a0*/  STL [R1+0x118], R12 ;  /* 0x0001180c01007387 */ /* 0x0001e80000100800 */
[----:B0-----:R-:W4:Y:S04]  /*29b0*/  LDL R12, [R1+0x10] ;  /* 0x00001000010c7983 */ /* 0x001f280000100800 */
[----:B------:R-:W-:Y:S04]  /*29c0*/  STL [R1+0x120], R11 ;  /* 0x0001200b01007387 */ /* 0x000fe80000100800 */
[----:B------:R-:W4:Y:S01]  /*29d0*/  LDL R20, [R1+0x20] ;  /* 0x0000200001147983 */ /* 0x000f220000100800 */
[----:B------:R-:W-:-:S02]  /*29e0*/  ISETP.GT.U32.AND P2, PT, R0, R7, PT ;  /* 0x000000070000720c */ /* 0x000fc40003f44070 */
[----:B------:R-:W-:Y:S02]  /*29f0*/  ISETP.GT.U32.AND P5, PT, R0, R2, PT ;  /* 0x000000020000720c */ /* 0x000fe40003fa4070 */
[----:B--2---:R-:W-:-:S05]  /*2a00*/  IABS R4, R24 ;  /* 0x0000001800047213 */ /* 0x004fca0000000000 */
[----:B------:R-:W-:-:S04]  /*2a10*/  IMAD.HI.U32 R8, R26, R4, RZ ;  /* 0x000000041a087227 */ /* 0x000fc800078e00ff */
[----:B------:R-:W-:Y:S02]  /*2a20*/  @!P2 IMAD.IADD R7, R7, 0x1, -R0 ;  /* 0x000000010707a824 */ /* 0x000fe400078e0a00 */
[----:B------:R-:W-:Y:S02]  /*2a30*/  IMAD.MOV R8, RZ, RZ, -R8 ;  /* 0x000000ffff087224 */ /* 0x000fe400078e0a08 */
[----:B------:R-:W-:Y:S01]  /*2a40*/  @!P5 IMAD.IADD R2, R2, 0x1, -R0 ;  /* 0x000000010202d824 */ /* 0x000fe200078e0a00 */
[C---:B------:R-:W-:Y:S01]  /*2a50*/  ISETP.GT.U32.AND P5, PT, R0.reuse, R7, PT ;  /* 0x000000070000720c */ /* 0x040fe20003fa4070 */
[----:B------:R-:W-:-:S03]  /*2a60*/  IMAD R8, R0, R8, R4 ;  /* 0x0000000800087224 */ /* 0x000fc600078e0204 */
[C---:B------:R-:W-:Y:S02]  /*2a70*/  ISETP.GT.U32.AND P0, PT, R0.reuse, R2, PT ;  /* 0x000000020000720c */ /* 0x040fe40003f04070 */
[----:B------:R-:W-:Y:S01]  /*2a80*/  ISETP.GT.U32.AND P4, PT, R0, R8, PT ;  /* 0x000000080000720c */ /* 0x000fe20003f84070 */
[----:B------:R-:W-:-:S06]  /*2a90*/  @!P3 IMAD.MOV R5, RZ, RZ, -R5 ;  /* 0x000000ffff05b224 */ /* 0x000fcc00078e0a05 */
[--C-:B------:R-:W-:Y:S01]  /*2aa0*/  @!P5 IMAD.IADD R7, R7, 0x1, -R0.reuse ;  /* 0x000000010707d824 */ /* 0x100fe200078e0a00 */
[----:B------:R0:W-:Y:S03]  /*2ab0*/  STL [R1+0x128], R5 ;  /* 0x0001280501007387 */ /* 0x0001e60000100800 */
[--C-:B------:R-:W-:Y:S02]  /*2ac0*/  @!P0 IMAD.IADD R2, R2, 0x1, -R0.reuse ;  /* 0x0000000102028824 */ /* 0x100fe400078e0a00 */
[----:B------:R-:W-:Y:S02]  /*2ad0*/  @!P4 IMAD.IADD R8, R8, 0x1, -R0 ;  /* 0x000000010808c824 */ /* 0x000fe400078e0a00 */
[----:B0-----:R-:W-:-:S04]  /*2ae0*/  IMAD.MOV.U32 R5, RZ, RZ, R7 ;  /* 0x000000ffff057224 */ /* 0x001fc800078e0007 */
[----:B------:R-:W-:Y:S01]  /*2af0*/  @!P1 IMAD.MOV R5, RZ, RZ, -R5 ;  /* 0x000000ffff059224 */ /* 0x000fe200078e0a05 */
[----:B------:R-:W-:Y:S02]  /*2b00*/  ISETP.GE.AND P2, PT, R24, RZ, PT ;  /* 0x000000ff1800720c */ /* 0x000fe40003f46270 */
[----:B---3--:R-:W-:Y:S02]  /*2b10*/  IABS R9, R29 ;  /* 0x0000001d00097213 */ /* 0x008fe40000000000 */
[----:B------:R-:W-:Y:S02]  /*2b20*/  ISETP.GE.AND P3, PT, R29, RZ, PT ;  /* 0x000000ff1d00720c */ /* 0x000fe40003f66270 */
[----:B------:R-:W2:Y:S04]  /*2b30*/  LDL.LU R29, [R1+0x28] ;  /* 0x00002800011d7983 */ /* 0x000ea80000300800 */
[----:B------:R0:W-:Y:S04]  /*2b40*/  STL [R1+0x12c], R5 ;  /* 0x00012c0501007387 */ /* 0x0001e80000100800 */
[----:B------:R-:W3:Y:S01]  /*2b50*/  LDL.LU R24, [R1+0x2c] ;  /* 0x00002c0001187983 */ /* 0x000ee20000300800 */
[----:B------:R-:W-:-:S05]  /*2b60*/  IABS R10, R23 ;  /* 0x00000017000a7213 */ /* 0x000fca0000000000 */
[----:B------:R-:W-:-:S04]  /*2b70*/  IMAD.HI.U32 R6, R26, R10, RZ ;  /* 0x0000000a1a067227 */ /* 0x000fc800078e00ff */
[----:B------:R-:W-:-:S04]  /*2b80*/  IMAD.MOV R6, RZ, RZ, -R6 ;  /* 0x000000ffff067224 */ /* 0x000fc800078e0a06 */
[----:B------:R-:W-:Y:S02]  /*2b90*/  IMAD R10, R0, R6, R10 ;  /* 0x00000006000a7224 */ /* 0x000fe400078e020a */
[----:B------:R-:W-:-:S04]  /*2ba0*/  IMAD.HI.U32 R4, R26, R9, RZ ;  /* 0x000000091a047227 */ /* 0x000fc800078e00ff */
[----:B------:R-:W-:-:S04]  /*2bb0*/  IMAD.MOV R4, RZ, RZ, -R4 ;  /* 0x000000ffff047224 */ /* 0x000fc800078e0a04 */
[----:B------:R-:W-:Y:S01]  /*2bc0*/  IMAD R9, R0, R4, R9 ;  /* 0x0000000400097224 */ /* 0x000fe200078e0209 */
[----:B----4-:R-:W-:Y:S02]  /*2bd0*/  ISETP.GE.AND P4, PT, R13, RZ, PT ;  /* 0x000000ff0d00720c */ /* 0x010fe40003f86270 */
[----:B------:R-:W-:Y:S01]  /*2be0*/  IABS R6, R13 ;  /* 0x0000000d00067213 */ /* 0x000fe20000000000 */
[----:B------:R-:W-:-:S04]  /*2bf0*/  IMAD.MOV.U32 R13, RZ, RZ, R2 ;  /* 0x000000ffff0d7224 */ /* 0x000fc800078e0002 */
[----:B------:R-:W-:Y:S01]  /*2c00*/  @!P6 IMAD.MOV R13, RZ, RZ, -R13 ;  /* 0x000000ffff0de224 */ /* 0x000fe200078e0a0d */
[----:B------:R-:W-:Y:S04]  /*2c10*/  STL [R1+0xab8], R21 ;  /* 0x000ab81501007387 */ /* 0x000fe80000100800 */
[----:B------:R1:W-:Y:S01]  /*2c20*/  STL [R1+0x130], R13 ;  /* 0x0001300d01007387 */ /* 0x0003e20000100800 */
[----:B0-----:R-:W-:-:S05]  /*2c30*/  IABS R5, R12 ;  /* 0x0000000c00057213 */ /* 0x001fca0000000000 */
[----:B-1----:R-:W-:-:S04]  /*2c40*/  IMAD.HI.U32 R13, R26, R5, RZ ;  /* 0x000000051a0d7227 */ /* 0x002fc800078e00ff */
[----:B------:R-:W-:Y:S01]  /*2c50*/  IMAD.MOV R13, RZ, RZ, -R13 ;  /* 0x000000ffff0d7224 */ /* 0x000fe200078e0a0d */
[----:B------:R-:W-:Y:S02]  /*2c60*/  IABS R7, R20 ;  /* 0x0000001400077213 */ /* 0x000fe40000000000 */
[----:B------:R-:W4:Y:S01]  /*2c70*/  LDL R20, [R1+0x24] ;  /* 0x0000240001147983 */ /* 0x000f220000100800 */
[----:B------:R-:W-:Y:S01]  /*2c80*/  IMAD R5, R0, R13, R5 ;  /* 0x0000000d00057224 */ /* 0x000fe200078e0205 */
[----:B------:R-:W-:-:S04]  /*2c90*/  IABS R4, R21 ;  /* 0x0000001500047213 */ /* 0x000fc80000000000 */
[----:B------:R0:W-:Y:S04]  /*2ca0*/  STL [R1+0xabc], R5 ;  /* 0x000abc0501007387 */ /* 0x0001e80000100800 */
[----:B------:R-:W2:Y:S01]  /*2cb0*/  LDL.LU R21, [R1+0x10] ;  /* 0x0000100001157983 */ /* 0x000ea20000300800 */
[C---:B------:R-:W-:Y:S02]  /*2cc0*/  ISETP.GT.U32.AND P1, PT, R0.reuse, R8, PT ;  /* 0x000000080000720c */ /* 0x040fe40003f24070 */
[----:B------:R-:W-:-:S11]  /*2cd0*/  ISETP.GT.U32.AND P6, PT, R0, R9, PT ;  /* 0x000000090000720c */ /* 0x000fd60003fc4070 */
[--C-:B------:R-:W-:Y:S01]  /*2ce0*/  @!P1 IMAD.IADD R8, R8, 0x1, -R0.reuse ;  /* 0x0000000108089824 */ /* 0x100fe200078e0a00 */
[----:B------:R-:W-:Y:S01]  /*2cf0*/  ISETP.GT.U32.AND P1, PT, R0, R10, PT ;  /* 0x0000000a0000720c */ /* 0x000fe20003f24070 */
[----:B------:R-:W-:Y:S02]  /*2d00*/  @!P6 IMAD.IADD R9, R9, 0x1, -R0 ;  /* 0x000000010909e824 */ /* 0x000fe400078e0a00 */
[----:B0-----:R-:W-:-:S10]  /*2d10*/  IMAD.MOV.U32 R5, RZ, RZ, R8 ;  /* 0x000000ffff057224 */ /* 0x001fd400078e0008 */
[----:B------:R-:W-:Y:S01]  /*2d20*/  @!P1 IMAD.IADD R10, R10, 0x1, -R0 ;  /* 0x000000010a0a9824 */ /* 0x000fe200078e0a00 */
[----:B------:R-:W-:Y:S01]  /*2d30*/  ISETP.GT.U32.AND P1, PT, R0, R9, PT ;  /* 0x000000090000720c */ /* 0x000fe20003f24070 */
[----:B------:R-:W-:-:S05]  /*2d40*/  @!P2 IMAD.MOV R5, RZ, RZ, -R5 ;  /* 0x000000ffff05a224 */ /* 0x000fca00078e0a05 */
[----:B------:R0:W-:Y:S07]  /*2d50*/  STL [R1+0x134], R5 ;  /* 0x0001340501007387 */ /* 0x0001ee0000100800 */
[----:B------:R-:W-:-:S04]  /*2d60*/  @!P1 IMAD.IADD R9, R9, 0x1, -R0 ;  /* 0x0000000109099824 */ /* 0x000fc800078e0a00 */
[----:B0-----:R-:W-:Y:S01]  /*2d70*/  IMAD.MOV.U32 R5, RZ, RZ, R9 ;  /* 0x000000ffff057224 */ /* 0x001fe200078e0009 */
[----:B------:R-:W-:Y:S02]  /*2d80*/  ISETP.GE.AND P5, PT, R23, RZ, PT ;  /* 0x000000ff1700720c */ /* 0x000fe40003fa6270 */
[----:B------:R-:W-:Y:S01]  /*2d90*/  ISETP.GE.AND P0, PT, R22, RZ, PT ;  /* 0x000000ff1600720c */ /* 0x000fe20003f06270 */
[----:B------:R-:W-:Y:S01]  /*2da0*/  @!P3 IMAD.MOV R5, RZ, RZ, -R5 ;  /* 0x000000ffff05b224 */ /* 0x000fe200078e0a05 */
[----:B------:R-:W-:Y:S01]  /*2db0*/  IABS R11, R22 ;  /* 0x00000016000b7213 */ /* 0x000fe20000000000 */
[----:B------:R-:W4:Y:S04]  /*2dc0*/  LDL.LU R23, [R1+0x30] ;  /* 0x0000300001177983 */ /* 0x000f280000300800 */
[----:B------:R-:W4:Y:S04]  /*2dd0*/  LDL.LU R22, [R1+0x34] ;  /* 0x0000340001167983 */ /* 0x000f280000300800 */
[----:B------:R0:W-:Y:S01]  /*2de0*/  STL [R1+0x138], R5 ;  /* 0x0001380501007387 */ /* 0x0001e20000100800 */
[----:B------:R-:W-:-:S03]  /*2df0*/  IMAD.HI.U32 R12, R26, R6, RZ ;  /* 0x000000061a0c7227 */ /* 0x000fc600078e00ff */
[----:B0-----:R-:W4:Y:S01]  /*2e00*/  LDL.LU R5, [R1+0xabc] ;  /* 0x000abc0001057983 */ /* 0x001f220000300800 */
[----:B------:R-:W-:-:S04]  /*2e10*/  IMAD.MOV R12, RZ, RZ, -R12 ;  /* 0x000000ffff0c7224 */ /* 0x000fc800078e0a0c */
[----:B------:R-:W-:-:S05]  /*2e20*/  IMAD R6, R0, R12, R6 ;  /* 0x0000000c00067224 */ /* 0x000fca00078e0206 */
[----:B------:R-:W-:-:S13]  /*2e30*/  ISETP.GT.U32.AND P1, PT, R0, R6, PT ;  /* 0x000000060000720c */ /* 0x000fda0003f24070 */
[----:B------:R-:W-:Y:S01]  /*2e40*/  @!P1 IMAD.IADD R6, R6, 0x1, -R0 ;  /* 0x0000000106069824 */ /* 0x000fe200078e0a00 */
[----:B--2---:R-:W-:Y:S02]  /*2e50*/  ISETP.GE.AND P1, PT, R21, RZ, PT ;  /* 0x000000ff1500720c */ /* 0x004fe40003f26270 */
[----:B------:R-:W2:Y:S01]  /*2e60*/  LDL.LU R21, [R1+0xab8] ;  /* 0x000ab80001157983 */ /* 0x000ea20000300800 */
[----:B------:R-:W-:-:S04]  /*2e70*/  IMAD.HI.U32 R2, R26, R11, RZ ;  /* 0x0000000b1a027227 */ /* 0x000fc800078e00ff */
[----:B------:R-:W-:-:S04]  /*2e80*/  IMAD.MOV R2, RZ, RZ, -R2 ;  /* 0x000000ffff027224 */ /* 0x000fc800078e0a02 */
[C---:B------:R-:W-:Y:S01]  /*2e90*/  IMAD R2, R0.reuse, R2, R11 ;  /* 0x0000000200027224 */ /* 0x040fe200078e020b */
[----:B------:R-:W-:Y:S01]  /*2ea0*/  ISETP.GT.U32.AND P2, PT, R0, R10, PT ;  /* 0x0000000a0000720c */ /* 0x000fe20003f44070 */
[----:B------:R-:W-:-:S03]  /*2eb0*/  IMAD.HI.U32 R11, R26, R7, RZ ;  /* 0x000000071a0b7227 */ /* 0x000fc600078e00ff */
[----:B------:R-:W-:Y:S01]  /*2ec0*/  ISETP.GT.U32.AND P6, PT, R0, R2, PT ;  /* 0x000000020000720c */ /* 0x000fe20003fc4070 */
[----:B------:R-:W-:Y:S01]  /*2ed0*/  IMAD.HI.U32 R12, R26, R4, RZ ;  /* 0x000000041a0c7227 */ /* 0x000fe200078e00ff */
[----:B---3--:R-:W-:-:S03]  /*2ee0*/  IABS R8, R24 ;  /* 0x0000001800087213 */ /* 0x008fc60000000000 */
[----:B------:R-:W-:Y:S02]  /*2ef0*/  IMAD.MOV R11, RZ, RZ, -R11 ;  /* 0x000000ffff0b7224 */ /* 0x000fe400078e0a0b */
[----:B------:R-:W-:Y:S02]  /*2f00*/  IMAD.MOV R12, RZ, RZ, -R12 ;  /* 0x000000ffff0c7224 */ /* 0x000fe400078e0a0c */
[C---:B------:R-:W-:Y:S01]  /*2f10*/  IMAD R7, R0.reuse, R11, R7 ;  /* 0x0000000b00077224 */ /* 0x040fe200078e0207 */
[----:B------:R-:W-:Y:S01]  /*2f20*/  IABS R11, R29 ;  /* 0x0000001d000b7213 */ /* 0x000fe20000000000 */
[----:B------:R-:W-:Y:S01]  /*2f30*/  IMAD R4, R0, R12, R4 ;  /* 0x0000000c00047224 */ /* 0x000fe200078e0204 */
[----:B----4-:R-:W-:Y:S01]  /*2f40*/  IABS R12, R20 ;  /* 0x00000014000c7213 */ /* 0x010fe20000000000 */
[----:B------:R-:W-:-:S04]  /*2f50*/  IMAD.HI.U32 R13, R26, R8, RZ ;  /* 0x000000081a0d7227 */ /* 0x000fc800078e00ff */
[----:B------:R-:W-:Y:S02]  /*2f60*/  @!P6 IMAD.IADD R2, R2, 0x1, -R0 ;  /* 0x000000010202e824 */ /* 0x000fe400078e0a00 */
[----:B------:R-:W-:Y:S02]  /*2f70*/  IMAD.MOV.U32 R20, RZ, RZ, R18 ;  /* 0x000000ffff147224 */ /* 0x000fe400078e0012 */
[----:B------:R-:W-:Y:S02]  /*2f80*/  IMAD.MOV.U32 R18, RZ, RZ, R14 ;  /* 0x000000ffff127224 */ /* 0x000fe400078e000e */
[----:B------:R-:W-:Y:S01]  /*2f90*/  @!P2 IMAD.IADD R10, R10, 0x1, -R0 ;  /* 0x000000010a0aa824 */ /* 0x000fe200078e0a00 */
[----:B------:R-:W-:Y:S01]  /*2fa0*/  ISETP.GT.U32.AND P2, PT, R0, R4, PT ;  /* 0x000000040000720c */ /* 0x000fe20003f44070 */
[----:B------:R-:W-:Y:S01]  /*2fb0*/  IMAD.HI.U32 R14, R26, R11, RZ ;  /* 0x0000000b1a0e7227 */ /* 0x000fe200078e00ff */
[----:B------:R-:W-:-:S03]  /*2fc0*/  ISETP.GT.U32.AND P6, PT, R0, R2, PT ;  /* 0x000000020000720c */ /* 0x000fc60003fc4070 */
[----:B------:R-:W-:Y:S02]  /*2fd0*/  IMAD.MOV R13, RZ, RZ, -R13 ;  /* 0x000000ffff0d7224 */ /* 0x000fe400078e0a0d */
[----:B------:R-:W-:Y:S02]  /*2fe0*/  IMAD.MOV R14, RZ, RZ, -R14 ;  /* 0x000000ffff0e7224 */ /* 0x000fe400078e0a0e */
[C---:B------:R-:W-:Y:S02]  /*2ff0*/  IMAD R8, R0.reuse, R13, R8 ;  /* 0x0000000d00087224 */ /* 0x040fe400078e0208 */
[----:B------:R-:W3:Y:S01]  /*3000*/  LDL.LU R13, [R1+0x20] ;  /* 0x00002000010d7983 */ /* 0x000ee20000300800 */
[----:B------:R-:W-:Y:S02]  /*3010*/  IMAD R11, R0, R14, R11 ;  /* 0x0000000e000b7224 */ /* 0x000fe400078e020b */
[----:B------:R-:W-:Y:S01]  /*3020*/  IMAD.HI.U32 R9, R26, R12, RZ ;  /* 0x0000000c1a097227 */ /* 0x000fe200078e00ff */
[----:B------:R-:W4:Y:S01]  /*3030*/  LDL.LU R14, [R1+0x24] ;  /* 0x00002400010e7983 */ /* 0x000f220000300800 */
[----:B------:R-:W-:-:S02]  /*3040*/  ISETP.GT.U32.AND P3, PT, R0, R5, PT ;  /* 0x000000050000720c */ /* 0x000fc40003f64070 */
[--C-:B------:R-:W-:Y:S02]  /*3050*/  @!P2 IMAD.IADD R4, R4, 0x1, -R0.reuse ;  /* 0x000000010404a824 */ /* 0x100fe400078e0a00 */
[----:B------:R-:W-:Y:S02]  /*3060*/  IMAD.MOV R9, RZ, RZ, -R9 ;  /* 0x000000ffff097224 */ /* 0x000fe400078e0a09 */
[----:B------:R-:W-:-:S07]  /*3070*/  @!P6 IMAD.IADD R2, R2, 0x1, -R0 ;  /* 0x000000010202e824 */ /* 0x000fce00078e0a00 */
[----:B------:R-:W-:-:S05]  /*3080*/  @!P3 IMAD.IADD R5, R5, 0x1, -R0 ;  /* 0x000000010505b824 */ /* 0x000fca00078e0a00 */
[C---:B------:R-:W-:Y:S01]  /*3090*/  ISETP.GT.U32.AND P2, PT, R0.reuse, R5, PT ;  /* 0x000000050000720c */ /* 0x040fe20003f44070 */
[----:B------:R-:W-:Y:S02]  /*30a0*/  IMAD R9, R0, R9, R12 ;  /* 0x0000000900097224 */ /* 0x000fe400078e020c */
[----:B------:R-:W-:Y:S02]  /*30b0*/  IMAD.MOV.U32 R12, RZ, RZ, R2 ;  /* 0x000000ffff0c7224 */ /* 0x000fe400078e0002 */
[----:B------:R-:W-:Y:S02]  /*30c0*/  @!P5 IMAD.MOV R10, RZ, RZ, -R10 ;  /* 0x000000ffff0ad224 */ /* 0x000fe400078e0a0a */
[----:B------:R-:W-:-:S03]  /*30d0*/  @!P0 IMAD.MOV R12, RZ, RZ, -R12 ;  /* 0x000000ffff0c8224 */ /* 0x000fc600078e0a0c */
[----:B------:R0:W-:Y:S03]  /*30e0*/  STL [R1+0x13c], R10 ;  /* 0x00013c0a01007387 */ /* 0x0001e60000100800 */
[----:B------:R-:W-:Y:S01]  /*30f0*/  @!P2 IMAD.IADD R5, R5, 0x1, -R0 ;  /* 0x000000010505a824 */ /* 0x000fe200078e0a00 */
[----:B------:R1:W-:Y:S01]  /*3100*/  STL [R1+0x140], R12 ;  /* 0x0001400c01007387 */ /* 0x0003e20000100800 */
[----:B--2---:R-:W-:-:S03]  /*3110*/  ISETP.GE.AND P2, PT, R21, RZ, PT ;  /* 0x000000ff1500720c */ /* 0x004fc60003f46270 */
[----:B------:R-:W2:Y:S01]  /*3120*/  LDL.LU R21, [R1+0x38] ;  /* 0x0000380001157983 */ /* 0x000ea20000300800 */
[C---:B------:R-:W-:Y:S02]  /*3130*/  ISETP.GT.U32.AND P6, PT, R0.reuse, R7, PT ;  /* 0x000000070000720c */ /* 0x040fe40003fc4070 */
[C---:B------:R-:W-:Y:S02]  /*3140*/  ISETP.GT.U32.AND P3, PT, R0.reuse, R6, PT ;  /* 0x000000060000720c */ /* 0x040fe40003f64070 */
[----:B------:R-:W-:-:S09]  /*3150*/  ISETP.GT.U32.AND P0, PT, R0, R9, PT ;  /* 0x000000090000720c */ /* 0x000fd20003f04070 */
[--C-:B------:R-:W-:Y:S01]  /*3160*/  @!P6 IMAD.IADD R7, R7, 0x1, -R0.reuse ;  /* 0x000000010707e824 */ /* 0x100fe200078e0a00 */
[----:B------:R-:W-:Y:S01]  /*3170*/  ISETP.GT.U32.AND P6, PT, R0, R4, PT ;  /* 0x000000040000720c */ /* 0x000fe20003fc4070 */
[----:B------:R-:W-:Y:S01]  /*3180*/  @!P3 IMAD.IADD R6, R6, 0x1, -R0 ;  /* 0x000000010606b824 */ /* 0x000fe200078e0a00 */
[----:B0-----:R-:W-:Y:S02]  /*3190*/  IABS R10, R23 ;  /* 0x00000017000a7213 */ /* 0x001fe40000000000 */
[C---:B------:R-:W-:Y:S02]  /*31a0*/  ISETP.GT.U32.AND P5, PT, R0.reuse, R7, PT ;  /* 0x000000070000720c */ /* 0x040fe40003fa4070 */
[----:B------:R-:W-:Y:S01]  /*31b0*/  ISETP.GT.U32.AND P3, PT, R0, R11, PT ;  /* 0x0000000b0000720c */ /* 0x000fe20003f64070 */
[----:B-1----:R-:W-:-:S06]  /*31c0*/  IMAD.HI.U32 R12, R26, R10, RZ ;  /* 0x0000000a1a0c7227 */ /* 0x002fcc00078e00ff */
[--C-:B------:R-:W-:Y:S01]  /*31d0*/  @!P6 IMAD.IADD R4, R4, 0x1, -R0.reuse ;  /* 0x000000010404e824 */ /* 0x100fe200078e0a00 */
[C---:B------:R-:W-:Y:S01]  /*31e0*/  ISETP.GT.U32.AND P6, PT, R0.reuse, R8, PT ;  /* 0x000000080000720c */ /* 0x040fe20003fc4070 */
[----:B------:R-:W-:Y:S02]  /*31f0*/  @!P0 IMAD.IADD R9, R9, 0x1, -R0 ;  /* 0x0000000109098824 */ /* 0x000fe400078e0a00 */
[----:B------:R-:W-:Y:S02]  /*3200*/  IMAD.MOV R12, RZ, RZ, -R12 ;  /* 0x000000ffff0c7224 */ /* 0x000fe400078e0a0c */
[----:B------:R-:W-:Y:S01]  /*3210*/  @!P4 IMAD.MOV R6, RZ, RZ, -R6 ;  /* 0x000000ffff06c224 */ /* 0x000fe200078e0a06 */
[----:B------:R-:W-:Y:S01]  /*3220*/  ISETP.GT.U32.AND P4, PT, R0, R9, PT ;  /* 0x000000090000720c */ /* 0x000fe20003f84070 */
[--C-:B------:R-:W-:Y:S02]  /*3230*/  @!P5 IMAD.IADD R7, R7, 0x1, -R0.reuse ;  /* 0x000000010707d824 */ /* 0x100fe400078e0a00 */
[----:B------:R-:W-:-:S02]  /*3240*/  @!P3 IMAD.IADD R11, R11, 0x1, -R0 ;  /* 0x000000010b0bb824 */ /* 0x000fc400078e0a00 */
[----:B------:R-:W-:Y:S02]  /*3250*/  IMAD R10, R0, R12, R10 ;  /* 0x0000000c000a7224 */ /* 0x000fe400078e020a */
[----:B------:R-:W-:Y:S01]  /*3260*/  @!P6 IMAD.IADD R8, R8, 0x1, -R0 ;  /* 0x000000010808e824 */ /* 0x000fe200078e0a00 */
[----:B------:R-:W2:Y:S01]  /*3270*/  LDL.LU R12, [R1+0x3c] ;  /* 0x00003c00010c7983 */ /* 0x000ea20000300800 */
[----:B------:R-:W-:Y:S01]  /*3280*/  @!P1 IMAD.MOV R5, RZ, RZ, -R5 ;  /* 0x000000ffff059224 */ /* 0x000fe200078e0a05 */
[----:B---3--:R-:W-:Y:S02]  /*3290*/  ISETP.GE.AND P5, PT, R13, RZ, PT ;  /* 0x000000ff0d00720c */ /* 0x008fe40003fa6270 */
[----:B------:R0:W-:Y:S01]  /*32a0*/  STL [R1+0x144], R6 ;  /* 0x0001440601007387 */ /* 0x0001e20000100800 */
[----:B------:R-:W-:Y:S02]  /*32b0*/  ISETP.GT.U32.AND P1, PT, R0, R11, PT ;  /* 0x0000000b0000720c */ /* 0x000fe40003f24070 */
[----:B----4-:R-:W-:-:S02]  /*32c0*/  ISETP.GE.AND P0, PT, R14, RZ, PT ;  /* 0x000000ff0e00720c */ /* 0x010fc40003f06270 */
[----:B------:R-:W-:Y:S01]  /*32d0*/  ISETP.GT.U32.AND P6, PT, R0, R8, PT ;  /* 0x000000080000720c */ /* 0x000fe20003fc4070 */
[----:B------:R1:W-:Y:S01]  /*32e0*/  STL [R1+0x14c], R5 ;  /* 0x00014c0501007387 */ /* 0x0003e20000100800 */
[----:B0-----:R-:W-:-:S03]  /*32f0*/  IMAD.MOV.U32 R6, RZ, RZ, R4 ;  /* 0x000000ffff067224 */ /* 0x001fc600078e0004 */
[----:B------:R-:W3:Y:S01]  /*3300*/  LDL.LU R14, [R1+0x40] ;  /* 0x00004000010e7983 */ /* 0x000ee20000300800 */
[----:B------:R-:W-:Y:S01]  /*3310*/  @!P2 IMAD.MOV R6, RZ, RZ, -R6 ;  /* 0x000000ffff06a224 */ /* 0x000fe200078e0a06 */
[----:B------:R-:W-:Y:S01]  /*3320*/  ISETP.GT.U32.AND P2, PT, R0, R10, PT ;  /* 0x0000000a0000720c */ /* 0x000fe20003f44070 */
[----:B-1----:R-:W-:Y:S02]  /*3330*/  IMAD.MOV.U32 R5, RZ, RZ, R7 ;  /* 0x000000ffff057224 */ /* 0x002fe400078e0007 */
[--C-:B------:R-:W-:Y:S02]  /*3340*/  @!P4 IMAD.IADD R9, R9, 0x1, -R0.reuse ;  /* 0x000000010909c824 */ /* 0x100fe400078e0a00 */
[----:B------:R-:W-:Y:S01]  /*3350*/  @!P5 IMAD.MOV R5, RZ, RZ, -R5 ;  /* 0x000000ffff05d224 */ /* 0x000fe200078e0a05 */
[----:B------:R-:W-:Y:S01]  /*3360*/  STL [R1+0x154], R6 ;  /* 0x0001540601007387 */ /* 0x000fe20000100800 */
[----:B------:R-:W-:Y:S01]  /*3370*/  @!P0 IMAD.MOV R9, RZ, RZ, -R9 ;  /* 0x000000ffff098224 */ /* 0x000fe200078e0a09 */
[----:B------:R-:W-:Y:S01]  /*3380*/  ISETP.GE.AND P5, PT, R24, RZ, PT ;  /* 0x000000ff1800720c */ /* 0x000fe20003fa6270 */
[--C-:B------:R-:W-:Y:S01]  /*3390*/  @!P1 IMAD.IADD R11, R11, 0x1, -R0.reuse ;  /* 0x000000010b0b9824 */ /* 0x100fe200078e0a00 */
[----:B------:R0:W-:Y:S01]  /*33a0*/  STL [R1+0x15c], R5 ;  /* 0x00015c0501007387 */ /* 0x0001e20000100800 */
[----:B------:R-:W-:Y:S01]  /*33b0*/  ISETP.GE.AND P1, PT, R23, RZ, PT ;  /* 0x000000ff1700720c */ /* 0x000fe20003f26270 */
[--C-:B------:R-:W-:Y:S01]  /*33c0*/  @!P6 IMAD.IADD R8, R8, 0x1, -R0.reuse ;  /* 0x000000010808e824 */ /* 0x100fe200078e0a00 */
[----:B------:R-:W-:Y:S01]  /*33d0*/  IABS R2, R22 ;  /* 0x0000001600027213 */ /* 0x000fe20000000000 */
[----:B------:R-:W4:Y:S01]  /*33e0*/  LDL.LU R24, [R1+0x80] ;  /* 0x0000800001187983 */ /* 0x000f220000300800 */
[----:B------:R-:W-:Y:S01]  /*33f0*/  ISETP.GE.AND P6, PT, R22, RZ, PT ;  /* 0x000000ff1600720c */ /* 0x000fe20003fc6270 */
[----:B------:R-:W-:-:S02]  /*3400*/  @!P2 IMAD.IADD R10, R10, 0x1, -R0 ;  /* 0x000000010a0aa824 */ /* 0x000fc400078e0a00 */
[----:B------:R-:W4:Y:S01]  /*3410*/  LDL.LU R23, [R1+0x84] ;  /* 0x0000840001177983 */ /* 0x000f220000300800 */
[----:B------:R-:W-:-:S03]  /*3420*/  ISETP.GE.AND P3, PT, R29, RZ, PT ;  /* 0x000000ff1d00720c */ /* 0x000fc60003f66270 */
[----:B------:R-:W4:Y:S04]  /*3430*/  LDL R22, [R1+0x44] ;  /* 0x0000440001167983 */ /* 0x000f280000100800 */
[----:B------:R-:W-:Y:S04]  /*3440*/  STL [R1+0x160], R9 ;  /* 0x0001600901007387 */ /* 0x000fe80000100800 */
[----:B------:R-:W4:Y:S01]  /*3450*/  LDL.LU R29, [R1+0x48] ;  /* 0x00004800011d7983 */ /* 0x000f220000300800 */
[----:B--2---:R-:W-:Y:S02]  /*3460*/  IABS R4, R21 ;  /* 0x0000001500047213 */ /* 0x004fe40000000000 */
[----:B------:R-:W-:-:S02]  /*3470*/  ISETP.GE.AND P2, PT, R21, RZ, PT ;  /* 0x000000ff1500720c */ /* 0x000fc40003f46270 */
[----:B------:R-:W2:Y:S01]  /*3480*/  LDL.LU R21, [R1+0x54] ;  /* 0x0000540001157983 */ /* 0x000ea20000300800 */
[----:B------:R-:W-:-:S04]  /*3490*/  IMAD.HI.U32 R13, R26, R2, RZ ;  /* 0x000000021a0d7227 */ /* 0x000fc800078e00ff */
[----:B------:R-:W-:-:S04]  /*34a0*/  IMAD.MOV R13, RZ, RZ, -R13 ;  /* 0x000000ffff0d7224 */ /* 0x000fc800078e0a0d */
[----:B------:R-:W-:-:S05]  /*34b0*/  IMAD R2, R0, R13, R2 ;  /* 0x0000000d00027224 */ /* 0x000fca00078e0202 */
[----:B------:R-:W-:Y:S01]  /*34c0*/  ISETP.GT.U32.AND P4, PT, R0, R2, PT ;  /* 0x000000020000720c */ /* 0x000fe20003f84070 */
[----:B0-----:R-:W-:-:S04]  /*34d0*/  IMAD.HI.U32 R5, R26, R4, RZ ;  /* 0x000000041a057227 */ /* 0x001fc800078e00ff */
[----:B------:R-:W-:-:S08]  /*34e0*/  IMAD.MOV R5, RZ, RZ, -R5 ;  /* 0x000000ffff057224 */ /* 0x000fd000078e0a05 */
[----:B------:R-:W-:Y:S01]  /*34f0*/  @!P4 IMAD.IADD R2, R2, 0x1, -R0 ;  /* 0x000000010202c824 */ /* 0x000fe200078e0a00 */
[----:B------:R-:W-:-:S04]  /*3500*/  ISETP.GT.U32.AND P4, PT, R0, R10, PT ;  /* 0x0000000a0000720c */ /* 0x000fc80003f84070 */
[C---:B------:R-:W-:Y:S01]  /*3510*/  ISETP.GT.U32.AND P0, PT, R0.reuse, R2, PT ;  /* 0x000000020000720c */ /* 0x040fe20003f04070 */
[C---:B------:R-:W-:Y:S02]  /*3520*/  IMAD R5, R0.reuse, R5, R4 ;  /* 0x0000000500057224 */ /* 0x040fe400078e0204 */
[----:B------:R-:W-:Y:S02]  /*3530*/  @!P3 IMAD.MOV R11, RZ, RZ, -R11 ;  /* 0x000000ffff0bb224 */ /* 0x000fe400078e0a0b */
[----:B------:R-:W-:Y:S01]  /*3540*/  @!P5 IMAD.MOV R8, RZ, RZ, -R8 ;  /* 0x000000ffff08d224 */ /* 0x000fe200078e0a08 */
[----:B------:R-:W-:-:S03]  /*3550*/  ISETP.GT.U32.AND P3, PT, R0, R5, PT ;  /* 0x000000050000720c */ /* 0x000fc60003f64070 */
[--C-:B------:R-:W-:Y:S01]  /*3560*/  @!P4 IMAD.IADD R10, R10, 0x1, -R0.reuse ;  /* 0x000000010a0ac824 */ /* 0x100fe200078e0a00 */
[----:B------:R-:W-:Y:S01]  /*3570*/  IABS R6, R12 ;  /* 0x0000000c00067213 */ /* 0x000fe20000000000 */
[----:B------:R-:W-:Y:S02]  /*3580*/  STL [R1+0x168], R11 ;  /* 0x0001680b01007387 */ /* 0x000fe40000100800 */
[----:B------:R-:W-:Y:S02]  /*3590*/  @!P0 IMAD.IADD R2, R2, 0x1, -R0 ;  /* 0x0000000102028824 */ /* 0x000fe400078e0a00 */
[----:B------:R0:W-:Y:S01]  /*35a0*/  STL [R1+0x16c], R8 ;  /* 0x00016c0801007387 */ /* 0x0001e20000100800 */
[----:B------:R-:W-:Y:S01]  /*35b0*/  IMAD.HI.U32 R4, R26, R6, RZ ;  /* 0x000000061a047227 */ /* 0x000fe200078e00ff */
[----:B---3--:R-:W-:-:S03]  /*35c0*/  IABS R7, R14 ;  /* 0x0000000e00077213 */ /* 0x008fc60000000000 */
[----:B0-----:R-:W-:Y:S02]  /*35d0*/  IMAD.MOV.U32 R8, RZ, RZ, R10 ;  /* 0x000000ffff087224 */ /* 0x001fe400078e000a */
[----:B------:R-:W-:Y:S02]  /*35e0*/  IMAD.MOV.U32 R13, RZ, RZ, R2 ;  /* 0x000000ffff0d7224 */ /* 0x000fe400078e0002 */
[----:B------:R-:W-:-:S04]  /*35f0*/  IMAD.HI.U32 R9, R26, R7, RZ ;  /* 0x000000071a097227 */ /* 0x000fc800078e00ff */
[----:B------:R-:W-:Y:S02]  /*3600*/  @!P1 IMAD.MOV R8, RZ, RZ, -R8 ;  /* 0x000000ffff089224 */ /* 0x000fe400078e0a08 */
[----:B------:R-:W-:Y:S02]  /*3610*/  IMAD.MOV R4, RZ, RZ, -R4 ;  /* 0x000000ffff047224 */ /* 0x000fe400078e0a04 */
[----:B------:R-:W-:Y:S02]  /*3620*/  @!P6 IMAD.MOV R13, RZ, RZ, -R13 ;  /* 0x000000ffff0de224 */ /* 0x000fe400078e0a0d */
[----:B------:R-:W-:Y:S01]  /*3630*/  IMAD.MOV R9, RZ, RZ, -R9 ;  /* 0x000000ffff097224 */ /* 0x000fe200078e0a09 */
[----:B----4-:R-:W-:Y:S02]  /*3640*/  ISETP.GE.AND P0, PT, R24, RZ, PT ;  /* 0x000000ff1800720c */ /* 0x010fe40003f06270 */
[----:B------:R-:W-:Y:S02]  /*3650*/  IABS R11, R24 ;  /* 0x00000018000b7213 */ /* 0x000fe40000000000 */
[----:B------:R-:W3:Y:S01]  /*3660*/  LDL.LU R24, [R1+0x60] ;  /* 0x0000600001187983 */ /* 0x000ee20000300800 */
[----:B------:R-:W-:-:S03]  /*3670*/  IMAD R6, R0, R4, R6 ;  /* 0x0000000400067224 */ /* 0x000fc600078e0206 */
[----:B------:R0:W-:Y:S01]  /*3680*/  STL [R1+0x178], R8 ;  /* 0x0001780801007387 */ /* 0x0001e20000100800 */
[----:B------:R-:W-:Y:S01]  /*3690*/  @!P3 IMAD.IADD R5, R5, 0x1, -R0 ;  /* 0x000000010505b824 */ /* 0x000fe200078e0a00 */
[----:B------:R-:W-:Y:S01]  /*36a0*/  ISETP.GE.AND P3, PT, R23, RZ, PT ;  /* 0x000000ff1700720c */ /* 0x000fe20003f66270 */
[C---:B------:R-:W-:Y:S01]  /*36b0*/  IMAD R7, R0.reuse, R9, R7 ;  /* 0x0000000900077224 */ /* 0x040fe200078e0207 */
[----:B------:R-:W-:Y:S01]  /*36c0*/  IABS R4, R23 ;  /* 0x0000001700047213 */ /* 0x000fe20000000000 */
[----:B------:R1:W-:Y:S01]  /*36d0*/  STL [R1+0xab0], R29 ;  /* 0x000ab01d01007387 */ /* 0x0003e20000100800 */
[----:B------:R-:W-:Y:S02]  /*36e0*/  IABS R9, R22 ;  /* 0x0000001600097213 */ /* 0x000fe40000000000 */
[----:B0-----:R-:W-:Y:S01]  /*36f0*/  IABS R8, R29 ;  /* 0x0000001d00087213 */ /* 0x001fe20000000000 */
[----:B--2---:R-:W-:Y:S04]  /*3700*/  STL [R1+0xab4], R21 ;  /* 0x000ab41501007387 */ /* 0x004fe80000100800 */
[----:B------:R0:W-:Y:S04]  /*3710*/  STL [R1+0x180], R13 ;  /* 0x0001800d01007387 */ /* 0x0001e80000100800 */
[----:B------:R-:W2:Y:S04]  /*3720*/  LDL R23, [R1+0x58] ;  /* 0x0000580001177983 */ /* 0x000ea80000100800 */
[----:B------:R-:W4:Y:S04]  /*3730*/  LDL R22, [R1+0x5c] ;  /* 0x00005c0001167983 */ /* 0x000f280000100800 */
[----:B-1----:R-:W3:Y:S01]  /*3740*/  LDL.LU R29, [R1+0x44] ;  /* 0x00004400011d7983 */ /* 0x002ee20000300800 */
[----:B------:R-:W-:-:S02]  /*3750*/  ISETP.GT.U32.AND P1, PT, R0, R5, PT ;  /* 0x000000050000720c */ /* 0x000fc40003f24070 */
[----:B------:R-:W-:-:S11]  /*3760*/  ISETP.GT.U32.AND P6, PT, R0, R6, PT ;  /* 0x000000060000720c */ /* 0x000fd60003fc4070 */
[--C-:B------:R-:W-:Y:S01]  /*3770*/  @!P1 IMAD.IADD R5, R5, 0x1, -R0.reuse ;  /* 0x0000000105059824 */ /* 0x100fe200078e0a00 */
[----:B------:R-:W-:Y:S01]  /*3780*/  ISETP.GT.U32.AND P1, PT, R0, R7, PT ;  /* 0x000000070000720c */ /* 0x000fe20003f24070 */
[----:B------:R-:W-:Y:S01]  /*3790*/  @!P6 IMAD.IADD R6, R6, 0x1, -R0 ;  /* 0x000000010606e824 */ /* 0x000fe200078e0a00 */
[----:B------:R-:W-:Y:S01]  /*37a0*/  ISETP.GE.AND P5, PT, R12, RZ, PT ;  /* 0x000000ff0c00720c */ /* 0x000fe20003fa6270 */
[----:B------:R-:W-:-:S04]  /*37b0*/  IMAD.HI.U32 R12, R26, R4, RZ ;  /* 0x000000041a0c7227 */ /* 0x000fc800078e00ff */
[----:B------:R-:W-:-:S06]  /*37c0*/  IMAD.MOV R12, RZ, RZ, -R12 ;  /* 0x000000ffff0c7224 */ /* 0x000fcc00078e0a0c */
[----:B------:R-:W-:Y:S01]  /*37d0*/  @!P1 IMAD.IADD R7, R7, 0x1, -R0 ;  /* 0x0000000107079824 */ /* 0x000fe200078e0a00 */
[----:B------:R-:W-:Y:S01]  /*37e0*/  ISETP.GT.U32.AND P1, PT, R0, R6, PT ;  /* 0x000000060000720c */ /* 0x000fe20003f24070 */
[----:B0-----:R-:W-:-:S04]  /*37f0*/  IMAD.HI.U32 R13, R26, R9, RZ ;  /* 0x000000091a0d7227 */ /* 0x001fc800078e00ff */
[----:B------:R-:W-:Y:S01]  /*3800*/  IMAD.HI.U32 R2, R26, R11, RZ ;  /* 0x0000000b1a027227 */ /* 0x000fe200078e00ff */
[----:B------:R-:W-:-:S03]  /*3810*/  IABS R10, R21 ;  /* 0x00000015000a7213 */ /* 0x000fc60000000000 */
[----:B------:R-:W-:Y:S02]  /*3820*/  IMAD R4, R0, R12, R4 ;  /* 0x0000000c00047224 */ /* 0x000fe400078e0204 */
[----:B------:R-:W-:Y:S02]  /*3830*/  IMAD.MOV R13, RZ, RZ, -R13 ;  /* 0x000000ffff0d7224 */ /* 0x000fe400078e0a0d */
[----:B------:R-:W-:Y:S02]  /*3840*/  IMAD.MOV R2, RZ, RZ, -R2 ;  /* 0x000000ffff027224 */ /* 0x000fe400078e0a02 */
[----:B------:R-:W-:Y:S01]  /*3850*/  @!P1 IMAD.IADD R6, R6, 0x1, -R0 ;  /* 0x0000000106069824 */ /* 0x000fe200078e0a00 */
[C---:B------:R-:W-:Y:S01]  /*3860*/  ISETP.GT.U32.AND P1, PT, R0.reuse, R4, PT ;  /* 0x000000040000720c */ /* 0x040fe20003f24070 */
[C---:B------:R-:W-:Y:S02]  /*3870*/  IMAD R9, R0.reuse, R13, R9 ;  /* 0x0000000d00097224 */ /* 0x040fe400078e0209 */
[----:B------:R-:W-:-:S02]  /*3880*/  IMAD R2, R0, R2, R11 ;  /* 0x0000000200027224 */ /* 0x000fc400078e020b */
[----:B------:R-:W-:-:S04]  /*3890*/  IMAD.HI.U32 R12, R26, R8, RZ ;  /* 0x000000081a0c7227 */ /* 0x000fc800078e00ff */
[----:B------:R-:W-:Y:S02]  /*38a0*/  IMAD.MOV.U32 R13, RZ, RZ, R5 ;  /* 0x000000ffff0d7224 */ /* 0x000fe400078e0005 */
[----:B------:R-:W-:-:S04]  /*38b0*/  IMAD.HI.U32 R11, R26, R10, RZ ;  /* 0x0000000a1a0b7227 */ /* 0x000fc800078e00ff */
[----:B------:R-:W-:Y:S02]  /*38c0*/  IMAD.MOV.U32 R21, RZ, RZ, R6 ;  /* 0x000000ffff157224 */ /* 0x000fe400078e0006 */
[----:B------:R-:W-:Y:S02]  /*38d0*/  IMAD.MOV R12, RZ, RZ, -R12 ;  /* 0x000000ffff0c7224 */ /* 0x000fe400078e0a0c */
[----:B------:R-:W-:Y:S02]  /*38e0*/  @!P2 IMAD.MOV R13, RZ, RZ, -R13 ;  /* 0x000000ffff0da224 */ /* 0x000fe400078e0a0d */
[----:B------:R-:W-:Y:S02]  /*38f0*/  IMAD.MOV R11, RZ, RZ, -R11 ;  /* 0x000000ffff0b7224 */ /* 0x000fe400078e0a0b */
[----:B------:R-:W-:Y:S01]  /*3900*/  @!P5 IMAD.MOV R21, RZ, RZ, -R21 ;  /* 0x000000ffff15d224 */ /* 0x000fe200078e0a15 */
[----:B------:R-:W-:Y:S01]  /*3910*/  STL [R1+0x184], R13 ;  /* 0x0001840d01007387 */ /* 0x000fe20000100800 */
[----:B------:R-:W-:-:S02]  /*3920*/  IMAD R8, R0, R12, R8 ;  /* 0x0000000c00087224 */ /* 0x000fc400078e0208 */
[----:B------:R-:W-:Y:S02]  /*3930*/  IMAD R10, R0, R11, R10 ;  /* 0x0000000b000a7224 */ /* 0x000fe400078e020a */
[----:B------:R-:W-:Y:S01]  /*3940*/  @!P1 IMAD.IADD R4, R4, 0x1, -R0 ;  /* 0x0000000104049824 */ /* 0x000fe200078e0a00 */
[----:B--2---:R-:W-:Y:S02]  /*3950*/  IABS R12, R23 ;  /* 0x00000017000c7213 */ /* 0x004fe40000000000 */
[----:B------:R-:W2:Y:S01]  /*3960*/  LDL.LU R23, [R1+0x64] ;  /* 0x0000640001177983 */ /* 0x000ea20000300800 */
[----:B----4-:R-:W-:-:S03]  /*3970*/  IABS R11, R22 ;  /* 0x00000016000b7213 */ /* 0x010fc60000000000 */
[----:B------:R-:W4:Y:S01]  /*3980*/  LDL.LU R22, [R1+0x68] ;  /* 0x0000680001167983 */ /* 0x000f220000300800 */
[----:B---3--:R-:W-:-:S03]  /*3990*/  ISETP.GE.AND P1, PT, R29, RZ, PT ;  /* 0x000000ff1d00720c */ /* 0x008fc60003f26270 */
[----:B------:R0:W-:Y:S04]  /*39a0*/  STL [R1+0x188], R21 ;  /* 0x0001881501007387 */ /* 0x0001e80000100800 */
[----:B0-----:R-:W3:Y:S04]  /*39b0*/  LDL.LU R21, [R1+0xab4] ;  /* 0x000ab40001157983 */ /* 0x001ee80000300800 */
[----:B------:R-:W2:Y:S01]  /*39c0*/  LDL.LU R29, [R1+0xab0] ;  /* 0x000ab000011d7983 */ /* 0x000ea20000300800 */
[C---:B------:R-:W-:Y:S02]  /*39d0*/  ISETP.GT.U32.AND P6, PT, R0.reuse, R2, PT ;  /* 0x000000020000720c */ /* 0x040fe40003fc4070 */
[----:B------:R-:W-:-:S02]  /*39e0*/  ISETP.GT.U32.AND P2, PT, R0, R7, PT ;  /* 0x000000070000720c */ /* 0x000fc40003f44070 */
[----:B------:R-:W-:-:S09]  /*39f0*/  ISETP.GT.U32.AND P5, PT, R0, R9, PT ;  /* 0x000000090000720c */ /* 0x000fd20003fa4070 */
[--C-:B------:R-:W-:Y:S02]  /*3a00*/  @!P6 IMAD.IADD R2, R2, 0x1, -R0.reuse ;  /* 0x000000010202e824 */ /* 0x100fe400078e0a00 */
[--C-:B------:R-:W-:Y:S01]  /*3a10*/  @!P2 IMAD.IADD R7, R7, 0x1, -R0.reuse ;  /* 0x000000010707a824 */ /* 0x100fe200078e0a00 */
[C---:B------:R-:W-:Y:S02]  /*3a20*/  ISETP.GT.U32.AND P2, PT, R0.reuse, R8, PT ;  /* 0x000000080000720c */ /* 0x040fe40003f44070 */
[----:B------:R-:W-:Y:S01]  /*3a30*/  ISETP.GT.U32.AND P6, PT, R0, R2, PT ;  /* 0x000000020000720c */ /* 0x000fe20003fc4070 */
[----:B------:R-:W-:Y:S01]  /*3a40*/  @!P5 IMAD.IADD R9, R9, 0x1, -R0 ;  /* 0x000000010909d824 */ /* 0x000fe200078e0a00 */
[----:B------:R-:W-:Y:S01]  /*3a50*/  ISETP.GE.AND P4, PT, R14, RZ, PT ;  /* 0x000000ff0e00720c */ /* 0x000fe20003f86270 */
[----:B------:R-:W-:Y:S01]  /*3a60*/  IMAD.HI.U32 R6, R26, R12, RZ ;  /* 0x0000000c1a067227 */ /* 0x000fe200078e00ff */
[----:B------:R-:W-:-:S03]  /*3a70*/  IABS R5, R24 ;  /* 0x0000001800057213 */ /* 0x000fc60000000000 */
[----:B------:R-:W-:-:S04]  /*3a80*/  IMAD.MOV R6, RZ, RZ, -R6 ;  /* 0x000000ffff067224 */ /* 0x000fc800078e0a06 */
[----:B------:R-:W-:Y:S01]  /*3a90*/  @!P2 IMAD.IADD R8, R8, 0x1, -R0 ;  /* 0x000000010808a824 */ /* 0x000fe200078e0a00 */
[----:B------:R-:W-:Y:S01]  /*3aa0*/  ISETP.GT.U32.AND P2, PT, R0, R9, PT ;  /* 0x000000090000720c */ /* 0x000fe20003f44070 */
[----:B------:R-:W-:-:S04]  /*3ab0*/  IMAD.HI.U32 R13, R26, R5, RZ ;  /* 0x000000051a0d7227 */ /* 0x000fc800078e00ff */
[----:B------:R-:W-:Y:S02]  /*3ac0*/  @!P6 IMAD.IADD R2, R2, 0x1, -R0 ;  /* 0x000000010202e824 */ /* 0x000fe400078e0a00 */
[----:B------:R-:W-:-:S04]  /*3ad0*/  IMAD.HI.U32 R14, R26, R11, RZ ;  /* 0x0000000b1a0e7227 */ /* 0x000fc800078e00ff */
[----:B------:R-:W-:Y:S02]  /*3ae0*/  IMAD R6, R0, R6, R12 ;  /* 0x0000000600067224 */ /* 0x000fe400078e020c */
[----:B------:R-:W-:Y:S02]  /*3af0*/  IMAD.MOV R13, RZ, RZ, -R13 ;  /* 0x000000ffff0d7224 */ /* 0x000fe400078e0a0d */
[----:B------:R-:W-:Y:S02]  /*3b00*/  IMAD.MOV.U32 R12, RZ, RZ, R2 ;  /* 0x000000ffff0c7224 */ /* 0x000fe400078e0002 */
[----:B------:R-:W-:Y:S02]  /*3b10*/  IMAD.MOV R14, RZ, RZ, -R14 ;  /* 0x000000ffff0e7224 */ /* 0x000fe400078e0a0e */
[----:B------:R-:W-:Y:S02]  /*3b20*/  @!P4 IMAD.MOV R7, RZ, RZ, -R7 ;  /* 0x000000ffff07c224 */ /* 0x000fe400078e0a07 */
[----:B------:R-:W-:-:S02]  /*3b30*/  @!P0 IMAD.MOV R12, RZ, RZ, -R12 ;  /* 0x000000ffff0c8224 */ /* 0x000fc400078e0a0c */
[C---:B------:R-:W-:Y:S02]  /*3b40*/  IMAD R5, R0.reuse, R13, R5 ;  /* 0x0000000d00057224 */ /* 0x040fe400078e0205 */
[----:B------:R-:W-:Y:S01]  /*3b50*/  IMAD R11, R0, R14, R11 ;  /* 0x0000000e000b7224 */ /* 0x000fe200078e020b */
[----:B------:R-:W4:Y:S01]  /*3b60*/  LDL.LU R13, [R1+0x58] ;  /* 0x00005800010d7983 */ /* 0x000f220000300800 */
[----:B------:R-:W-:-:S03]  /*3b70*/  @!P2 IMAD.IADD R9, R9, 0x1, -R0 ;  /* 0x000000010909a824 */ /* 0x000fc600078e0a00 */
[----:B------:R-:W4:Y:S04]  /*3b80*/  LDL.LU R14, [R1+0x5c] ;  /* 0x00005c00010e7983 */ /* 0x000f280000300800 */
[----:B------:R0:W-:Y:S04]  /*3b90*/  STL [R1+0x190], R7 ;  /* 0x0001900701007387 */ /* 0x0001e80000100800 */
[----:B------:R1:W-:Y:S01]  /*3ba0*/  STL [R1+0x194], R12 ;  /* 0x0001940c01007387 */ /* 0x0003e20000100800 */
[----:B--2---:R-:W-:Y:S01]  /*3bb0*/  ISETP.GE.AND P2, PT, R29, RZ, PT ;  /* 0x000000ff1d00720c */ /* 0x004fe20003f46270 */
[----:B------:R-:W-:-:S02]  /*3bc0*/  IMAD.MOV.U32 R29, RZ, RZ, R20 ;  /* 0x000000ffff1d7224 */ /* 0x000fc400078e0014 */
[----:B------:R-:W2:Y:S01]  /*3bd0*/  LDL.LU R20, [R1+0x6c] ;  /* 0x00006c0001147983 */ /* 0x000ea20000300800 */
[C---:B------:R-:W-:Y:S02]  /*3be0*/  ISETP.GT.U32.AND P6, PT, R0.reuse, R10, PT ;  /* 0x0000000a0000720c */ /* 0x040fe40003fc4070 */
[----:B------:R-:W-:Y:S02]  /*3bf0*/  ISETP.GT.U32.AND P5, PT, R0, R4, PT ;  /* 0x000000040000720c */ /* 0x000fe40003fa4070 */
[----:B0-----:R-:W-:-:S09]  /*3c00*/  IABS R7, R23 ;  /* 0x0000001700077213 */ /* 0x001fd20000000000 */
[--C-:B------:R-:W-:Y:S02]  /*3c10*/  @!P6 IMAD.IADD R10, R10, 0x1, -R0.reuse ;  /* 0x000000010a0ae824 */ /* 0x100fe400078e0a00 */
[----:B------:R-:W-:Y:S01]  /*3c20*/  @!P5 IMAD.IADD R4, R4, 0x1, -R0 ;  /* 0x000000010404d824 */ /* 0x000fe200078e0a00 */
[C---:B------:R-:W-:Y:S02]  /*3c30*/  ISETP.GT.U32.AND P5, PT, R0.reuse, R11, PT ;  /* 0x0000000b0000720c */ /* 0x040fe40003fa4070 */
[C---:B------:R-:W-:Y:S02]  /*3c40*/  ISETP.GT.U32.AND P4, PT, R0.reuse, R10, PT ;  /* 0x0000000a0000720c */ /* 0x040fe40003f84070 */
[----:B------:R-:W-:Y:S01]  /*3c50*/  ISETP.GT.U32.AND P6, PT, R0, R8, PT ;  /* 0x000000080000720c */ /* 0x000fe20003fc4070 */
[----:B-1----:R-:W-:-:S04]  /*3c60*/  IMAD.HI.U32 R12, R26, R7, RZ ;  /* 0x000000071a0c7227 */ /* 0x002fc800078e00ff */
[----:B------:R-:W-:Y:S02]  /*3c70*/  IMAD.MOV R12, RZ, RZ, -R12 ;  /* 0x000000ffff0c7224 */ /* 0x000fe400078e0a0c */
[----:B------:R-:W-:Y:S02]  /*3c80*/  @!P3 IMAD.MOV R4, RZ, RZ, -R4 ;  /* 0x000000ffff04b224 */ /* 0x000fe400078e0a04 */
[--C-:B------:R-:W-:Y:S02]  /*3c90*/  @!P5 IMAD.IADD R11, R11, 0x1, -R0.reuse ;  /* 0x000000010b0bd824 */ /* 0x100fe400078e0a00 */
[--C-:B------:R-:W-:Y:S01]  /*3ca0*/  @!P4 IMAD.IADD R10, R10, 0x1, -R0.reuse ;  /* 0x000000010a0ac824 */ /* 0x100fe200078e0a00 */
[----:B---3--:R-:W-:Y:S01]  /*3cb0*/  ISETP.GE.AND P4, PT, R21, RZ, PT ;  /* 0x000000ff1500720c */ /* 0x008fe20003f86270 */
[----:B------:R-:W-:Y:S01]  /*3cc0*/  @!P6 IMAD.IADD R8, R8, 0x1, -R0 ;  /* 0x000000010808e824 */ /* 0x000fe200078e0a00 */
[----:B------:R-:W3:Y:S01]  /*3cd0*/  LDL.LU R21, [R1+0x70] ;  /* 0x0000700001157983 */ /* 0x000ee20000300800 */
[----:B------:R-:W-:-:S02]  /*3ce0*/  IMAD R7, R0, R12, R7 ;  /* 0x0000000c00077224 */ /* 0x000fc400078e0207 */
[----:B------:R-:W-:Y:S01]  /*3cf0*/  @!P1 IMAD.MOV R9, RZ, RZ, -R9 ;  /* 0x000000ffff099224 */ /* 0x000fe200078e0a09 */
[C---:B------:R-:W-:Y:S01]  /*3d00*/  ISETP.GT.U32.AND P1, PT, R0.reuse, R11, PT ;  /* 0x0000000b0000720c */ /* 0x040fe20003f24070 */
[----:B------:R-:W-:Y:S01]  /*3d10*/  @!P2 IMAD.MOV R8, RZ, RZ, -R8 ;  /* 0x000000ffff08a224 */ /* 0x000fe200078e0a08 */
[----:B------:R-:W-:Y:S01]  /*3d20*/  STL [R1+0x198], R4 ;  /* 0x0001980401007387 */ /* 0x000fe20000100800 */
[----:B------:R-:W-:-:S03]  /*3d30*/  ISETP.GT.U32.AND P2, PT, R0, R7, PT ;  /* 0x000000070000720c */ /* 0x000fc60003f44070 */
[----:B------:R0:W-:Y:S02]  /*3d40*/  STL [R1+0x19c], R9 ;  /* 0x00019c0901007387 */ /* 0x0001e40000100800 */
[----:B0-----:R-:W-:-:S04]  /*3d50*/  IMAD.MOV.U32 R9, RZ, RZ, R10 ;  /* 0x000000ffff097224 */ /* 0x001fc800078e000a */
[----:B------:R-:W-:Y:S01]  /*3d60*/  @!P4 IMAD.MOV R9, RZ, RZ, -R9 ;  /* 0x000000ffff09c224 */ /* 0x000fe200078e0a09 */
[----:B------:R0:W-:Y:S01]  /*3d70*/  STL [R1+0x18c], R8 ;  /* 0x00018c0801007387 */ /* 0x0001e20000100800 */
[----:B------:R-:W-:Y:S01]  /*3d80*/  ISETP.GE.AND P4, PT, R24, RZ, PT ;  /* 0x000000ff1800720c */ /* 0x000fe20003f86270 */
[--C-:B------:R-:W-:Y:S01]  /*3d90*/  @!P1 IMAD.IADD R11, R11, 0x1, -R0.reuse ;  /* 0x000000010b0b9824 */ /* 0x100fe200078e0a00 */
[----:B------:R-:W-:Y:S01]  /*3da0*/  ISETP.GE.AND P1, PT, R23, RZ, PT ;  /* 0x000000ff1700720c */ /* 0x000fe20003f26270 */
[----:B------:R3:W-:Y:S01]  /*3db0*/  STL [R1+0x17c], R9 ;  /* 0x00017c0901007387 */ /* 0x0007e20000100800 */
[----:B------:R-:W-:-:S03]  /*3dc0*/  @!P2 IMAD.IADD R7, R7, 0x1, -R0 ;  /* 0x000000010707a824 */ /* 0x000fc600078e0a00 */
[----:B------:R-:W3:Y:S04]  /*3dd0*/  LDL.LU R24, [R1+0xa4] ;  /* 0x0000a40001187983 */ /* 0x000ee80000300800 */
[----:B------:R-:W3:Y:S01]  /*3de0*/  LDL.LU R23, [R1+0xa8] ;  /* 0x0000a80001177983 */ /* 0x000ee20000300800 */
[----:B------:R-:W-:Y:S02]  /*3df0*/  ISETP.GT.U32.AND P0, PT, R0, R6, PT ;  /* 0x000000060000720c */ /* 0x000fe40003f04070 */
[----:B--2---:R-:W-:Y:S02]  /*3e00*/  IABS R4, R20 ;  /* 0x0000001400047213 */ /* 0x004fe40000000000 */
[----:B------:R-:W-:Y:S02]  /*3e10*/  ISETP.GE.AND P2, PT, R20, RZ, PT ;  /* 0x000000ff1400720c */ /* 0x000fe40003f46270 */
[----:B------:R-:W2:Y:S07]  /*3e20*/  LDL.LU R20, [R1+0x7c] ;  /* 0x00007c0001147983 */ /* 0x000eae0000300800 */
[----:B------:R-:W-:Y:S01]  /*3e30*/  @!P0 IMAD.IADD R6, R6, 0x1, -R0 ;  /* 0x0000000106068824 */ /* 0x000fe200078e0a00 */
[----:B----4-:R-:W-:-:S02]  /*3e40*/  IABS R2, R22 ;  /* 0x0000001600027213 */ /* 0x010fc40000000000 */
[----:B------:R-:W-:Y:S02]  /*3e50*/  ISETP.GE.AND P0, PT, R13, RZ, PT ;  /* 0x000000ff0d00720c */ /* 0x000fe40003f06270 */
[----:B------:R-:W-:Y:S01]  /*3e60*/  ISETP.GT.U32.AND P3, PT, R0, R6, PT ;  /* 0x000000060000720c */ /* 0x000fe20003f64070 */
[----:B------:R-:W-:Y:S01]  /*3e70*/  IMAD.HI.U32 R13, R26, R2, RZ ;  /* 0x000000021a0d7227 */ /* 0x000fe200078e00ff */
[----:B------:R-:W-:-:S03]  /*3e80*/  ISETP.GT.U32.AND P6, PT, R0, R5, PT ;  /* 0x000000050000720c */ /* 0x000fc60003fc4070 */
[----:B------:R-:W-:-:S04]  /*3e90*/  IMAD.MOV R13, RZ, RZ, -R13 ;  /* 0x000000ffff0d7224 */ /* 0x000fc800078e0a0d */
[----:B------:R-:W-:-:S04]  /*3ea0*/  IMAD R2, R0, R13, R2 ;  /* 0x0000000d00027224 */ /* 0x000fc800078e0202 */
[--C-:B------:R-:W-:Y:S01]  /*3eb0*/  @!P3 IMAD.IADD R6, R6, 0x1, -R0.reuse ;  /* 0x000000010606b824 */ /* 0x100fe200078e0a00 */
[----:B------:R-:W-:Y:S01]  /*3ec0*/  ISETP.GT.U32.AND P3, PT, R0, R2, PT ;  /* 0x000000020000720c */ /* 0x000fe20003f64070 */
[----:B------:R-:W-:Y:S01]  /*3ed0*/  @!P6 IMAD.IADD R5, R5, 0x1, -R0 ;  /* 0x000000010505e824 */ /* 0x000fe200078e0a00 */
[----:B------:R-:W-:Y:S01]  /*3ee0*/  ISETP.GE.AND P5, PT, R14, RZ, PT ;  /* 0x000000ff0e00720c */ /* 0x000fe20003fa6270 */
[----:B0-----:R-:W-:-:S03]  /*3ef0*/  IMAD.HI.U32 R8, R26, R4, RZ ;  /* 0x000000041a087227 */ /* 0x001fc600078e00ff */
[C---:B------:R-:W-:Y:S01]  /*3f00*/  ISETP.GT.U32.AND P6, PT, R0.reuse, R5, PT ;  /* 0x000000050000720c */ /* 0x040fe20003fc4070 */
[----:B------:R-:W-:Y:S01]  /*3f10*/  @!P0 IMAD.MOV R6, RZ, RZ, -R6 ;  /* 0x000000ffff068224 */ /* 0x000fe200078e0a06 */
[----:B------:R-:W-:Y:S01]  /*3f20*/  ISETP.GT.U32.AND P0, PT, R0, R7, PT ;  /* 0x000000070000720c */ /* 0x000fe20003f04070 */
[----:B------:R-:W-:-:S04]  /*3f30*/  IMAD.MOV R8, RZ, RZ, -R8 ;  /* 0x000000ffff087224 */ /* 0x000fc800078e0a08 */
[----:B------:R-:W-:Y:S02]  /*3f40*/  @!P3 IMAD.IADD R2, R2, 0x1, -R0 ;  /* 0x000000010202b824 */ /* 0x000fe400078e0a00 */
[----:B------:R-:W-:-:S03]  /*3f50*/  IMAD R4, R0, R8, R4 ;  /* 0x0000000800047224 */ /* 0x000fc600078e0204 */
[----:B------:R-:W-:Y:S01]  /*3f60*/  ISETP.GT.U32.AND P3, PT, R0, R2, PT ;  /* 0x000000020000720c */ /* 0x000fe20003f64070 */
[--C-:B------:R-:W-:Y:S01]  /*3f70*/  @!P6 IMAD.IADD R5, R5, 0x1, -R0.reuse ;  /* 0x000000010505e824 */ /* 0x100fe200078e0a00 */
[----:B---3--:R-:W-:Y:S01]  /*3f80*/  IABS R9, R21 ;  /* 0x0000001500097213 */ /* 0x008fe20000000000 */
[----:B------:R-:W-:Y:S01]  /*3f90*/  @!P5 IMAD.MOV R11, RZ, RZ, -R11 ;  /* 0x000000ffff0bd224 */ /* 0x000fe200078e0a0b */
[----:B------:R-:W-:Y:S02]  /*3fa0*/  ISETP.GE.AND P6, PT, R22, RZ, PT ;  /* 0x000000ff1600720c */ /* 0x000fe40003fc6270 */
[----:B------:R-:W-:Y:S02]  /*3fb0*/  IABS R10, R29 ;  /* 0x0000001d000a7213 */ /* 0x000fe40000000000 */
[----:B------:R-:W-:Y:S01]  /*3fc0*/  ISETP.GT.U32.AND P5, PT, R0, R4, PT ;  /* 0x000000040000720c */ /* 0x000fe20003fa4070 */
[----:B------:R-:W-:Y:S01]  /*3fd0*/  IMAD.MOV.U32 R12, RZ, RZ, R5 ;  /* 0x000000ffff0c7224 */ /* 0x000fe200078e0005 */
[----:B------:R0:W-:Y:S01]  /*3fe0*/  STL [R1+0x174], R6 ;  /* 0x0001740601007387 */ /* 0x0001e20000100800 */
[----:B------:R-:W-:-:S02]  /*3ff0*/  @!P0 IMAD.IADD R7, R7, 0x1, -R0 ;  /* 0x0000000107078824 */ /* 0x000fc400078e0a00 */
[----:B------:R-:W-:Y:S01]  /*4000*/  IMAD.HI.U32 R8, R26, R10, RZ ;  /* 0x0000000a1a087227 */ /* 0x000fe200078e00ff */
[----:B------:R-:W3:Y:S03]  /*4010*/  LDL R22, [R1+0x78] ;  /* 0x0000780001167983 */ /* 0x000ee60000100800 */
[----:B------:R-:W-:Y:S02]  /*4020*/  @!P3 IMAD.IADD R2, R2, 0x1, -R0 ;  /* 0x000000010202b824 */ /* 0x000fe400078e0a00 */
[----:B0-----:R-:W-:Y:S01]  /*4030*/  IMAD.HI.U32 R6, R26, R9, RZ ;  /* 0x000000091a067227 */ /* 0x001fe200078e00ff */
[----:B------:R0:W-:Y:S03]  /*4040*/  STL [R1+0x170], R11 ;  /* 0x0001700b01007387 */ /* 0x0001e60000100800 */
[----:B------:R-:W-:Y:S01]  /*4050*/  @!P4 IMAD.MOV R12, RZ, RZ, -R12 ;  /* 0x000000ffff0cc224 */ /* 0x000fe200078e0a0c */
[----:B------:R-:W-:Y:S01]  /*4060*/  ISETP.GE.AND P4, PT, R21, RZ, PT ;  /* 0x000000ff1500720c */ /* 0x000fe20003f86270 */
[----:B------:R-:W-:Y:S01]  /*4070*/  IMAD.MOV R6, RZ, RZ, -R6 ;  /* 0x000000ffff067224 */ /* 0x000fe200078e0a06 */
[----:B------:R-:W4:Y:S01]  /*4080*/  LDL R21, [R1+0x88] ;  /* 0x0000880001157983 */ /* 0x000f220000100800 */
[----:B------:R-:W-:-:S02]  /*4090*/  @!P1 IMAD.MOV R7, RZ, RZ, -R7 ;  /* 0x000000ffff079224 */ /* 0x000fc400078e0a07 */
[----:B------:R-:W-:Y:S02]  /*40a0*/  IMAD.MOV R5, RZ, RZ, -R8 ;  /* 0x000000ffff057224 */ /* 0x000fe400078e0a08 */
[----:B------:R-:W-:Y:S01]  /*40b0*/  IMAD.MOV.U32 R13, RZ, RZ, R2 ;  /* 0x000000ffff0d7224 */ /* 0x000fe200078e0002 */
[----:B------:R-:W-:Y:S01]  /*40c0*/  STL [R1+0x164], R12 ;  /* 0x0001640c01007387 */ /* 0x000fe20000100800 */
[----:B------:R-:W-:Y:S01]  /*40d0*/  ISETP.GE.AND P0, PT, R29, RZ, PT ;  /* 0x000000ff1d00720c */ /* 0x000fe20003f06270 */
[----:B------:R-:W-:Y:S01]  /*40e0*/  IMAD R8, R0, R6, R9 ;  /* 0x0000000600087224 */ /* 0x000fe200078e0209 */
[----:B------:R-:W-:Y:S01]  /*40f0*/  ISETP.GE.AND P3, PT, R24, RZ, PT ;  /* 0x000000ff1800720c */ /* 0x000fe20003f66270 */
[----:B------:R-:W4:Y:S01]  /*4100*/  LDL.LU R29, [R1+0x8c] ;  /* 0x00008c00011d7983 */ /* 0x000f220000300800 */
[----:B------:R-:W-:Y:S01]  /*4110*/  IMAD R6, R0, R5, R10 ;  /* 0x0000000500067224 */ /* 0x000fe200078e020a */
[----:B0-----:R-:W-:Y:S01]  /*4120*/  IABS R11, R24 ;  /* 0x00000018000b7213 */ /* 0x001fe20000000000 */
[----:B------:R-:W-:Y:S01]  /*4130*/  @!P5 IMAD.IADD R4, R4, 0x1, -R0 ;  /* 0x000000010404d824 */ /* 0x000fe200078e0a00 */
[----:B------:R0:W-:Y:S01]  /*4140*/  STL [R1+0x158], R7 ;  /* 0x0001580701007387 */ /* 0x0001e20000100800 */
[----:B------:R-:W-:Y:S01]  /*4150*/  @!P6 IMAD.MOV R13, RZ, RZ, -R13 ;  /* 0x000000ffff0de224 */ /* 0x000fe200078e0a0d */
[----:B------:R-:W-:-:S02]  /*4160*/  ISETP.GE.AND P5, PT, R23, RZ, PT ;  /* 0x000000ff1700720c */ /* 0x000fc40003fa6270 */
[----:B------:R-:W-:Y:S01]  /*4170*/  IABS R10, R23 ;  /* 0x00000017000a7213 */ /* 0x000fe20000000000 */
[----:B------:R-:W4:Y:S04]  /*4180*/  LDL.LU R24, [R1+0x90] ;  /* 0x0000900001187983 */ /* 0x000f280000300800 */
[----:B------:R-:W4:Y:S04]  /*4190*/  LDL.LU R23, [R1+0x94] ;  /* 0x0000940001177983 */ /* 0x000f280000300800 */
[----:B--2---:R1:W-:Y:S01]  /*41a0*/  STL [R1+0xaa8], R20 ;  /* 0x000aa81401007387 */ /* 0x0043e20000100800 */
[----:B0-----:R-:W-:-:S03]  /*41b0*/  IABS R7, R20 ;  /* 0x0000001400077213 */ /* 0x001fc60000000000 */
[----:B------:R0:W-:Y:S04]  /*41c0*/  STL [R1+0xaac], R18 ;  /* 0x000aac1201007387 */ /* 0x0001e80000100800 */
[----:B------:R-:W-:Y:S04]  /*41d0*/  STL [R1+0x150], R13 ;  /* 0x0001500d01007387 */ /* 0x000fe80000100800 */
[----:B-1----:R-:W2:Y:S01]  /*41e0*/  LDL.LU R20, [R1+0x78] ;  /* 0x0000780001147983 */ /* 0x002ea20000300800 */
[C---:B------:R-:W-:Y:S02]  /*41f0*/  ISETP.GT.U32.AND P1, PT, R0.reuse, R4, PT ;  /* 0x000000040000720c */ /* 0x040fe40003f24070 */
[----:B------:R-:W-:-:S11]  /*4200*/  ISETP.GT.U32.AND P6, PT, R0, R8, PT ;  /* 0x000000080000720c */ /* 0x000fd60003fc4070 */
[--C-:B------:R-:W-:Y:S01]  /*4210*/  @!P1 IMAD.IADD R4, R4, 0x1, -R0.reuse ;  /* 0x0000000104049824 */ /* 0x100fe200078e0a00 */
[----:B------:R-:W-:Y:S01]  /*4220*/  ISETP.GT.U32.AND P1, PT, R0, R6, PT ;  /* 0x000000060000720c */ /* 0x000fe20003f24070 */
[----:B------:R-:W-:Y:S02]  /*4230*/  @!P6 IMAD.IADD R8, R8, 0x1, -R0 ;  /* 0x000000010808e824 */ /* 0x000fe400078e0a00 */
[----:B------:R-:W-:-:S04]  /*4240*/  IMAD.HI.U32 R2, R26, R10, RZ ;  /* 0x0000000a1a027227 */ /* 0x000fc800078e00ff */
[----:B------:R-:W-:-:S06]  /*4250*/  IMAD.MOV R2, RZ, RZ, -R2 ;  /* 0x000000ffff027224 */ /* 0x000fcc00078e0a02 */
[----:B------:R-:W-:Y:S01]  /*4260*/  @!P1 IMAD.IADD R6, R6, 0x1, -R0 ;  /* 0x0000000106069824 */ /* 0x000fe200078e0a00 */
[C---:B------:R-:W-:Y:S01]  /*4270*/  ISETP.GT.U32.AND P1, PT, R0.reuse, R8, PT ;  /* 0x000000080000720c */ /* 0x040fe20003f24070 */
[----:B------:R-:W-:Y:S02]  /*4280*/  IMAD R10, R0, R2, R10 ;  /* 0x00000002000a7224 */ /* 0x000fe400078e020a */
[----:B------:R-:W-:-:S04]  /*4290*/  IMAD.MOV.U32 R14, RZ, RZ, R4 ;  /* 0x000000ffff0e7224 */ /* 0x000fc800078e0004 */
[----:B------:R-:W-:-:S06]  /*42a0*/  @!P2 IMAD.MOV R14, RZ, RZ, -R14 ;  /* 0x000000ffff0ea224 */ /* 0x000fcc00078e0a0e */
[----:B------:R-:W-:Y:S01]  /*42b0*/  @!P1 IMAD.IADD R8, R8, 0x1, -R0 ;  /* 0x0000000108089824 */ /* 0x000fe200078e0a00 */
[----:B------:R-:W-:-:S03]  /*42c0*/  ISETP.GT.U32.AND P1, PT, R0, R10, PT ;  /* 0x0000000a0000720c */ /* 0x000fc60003f24070 */
[----:B0-----:R-:W-:Y:S01]  /*42d0*/  IMAD.MOV.U32 R18, RZ, RZ, R8 ;  /* 0x000000ffff127224 */ /* 0x001fe200078e0008 */
[----:B---3--:R-:W-:Y:S01]  /*42e0*/  IABS R9, R22 ;  /* 0x0000001600097213 */ /* 0x008fe20000000000 */
[----:B------:R-:W-:Y:S02]  /*42f0*/  STL [R1+0x148], R14 ;  /* 0x0001480e01007387 */ /* 0x000fe40000100800 */
[----:B------:R-:W-:Y:S02]  /*4300*/  @!P4 IMAD.MOV R18, RZ, RZ, -R18 ;  /* 0x000000ffff12c224 */ /* 0x000fe400078e0a12 */
[----:B------:R-:W3:Y:S01]  /*4310*/  LDL.LU R22, [R1+0x98] ;  /* 0x0000980001167983 */ /* 0x000ee20000300800 */
[----:B----4-:R-:W-:-:S03]  /*4320*/  IABS R5, R21 ;  /* 0x0000001500057213 */ /* 0x010fc60000000000 */
[----:B------:R-:W4:Y:S01]  /*4330*/  LDL.LU R21, [R1+0x9c] ;  /* 0x00009c0001157983 */ /* 0x000f220000300800 */
[----:B------:R-:W-:-:S03]  /*4340*/  @!P1 IMAD.IADD R10, R10, 0x1, -R0 ;  /* 0x000000010a0a9824 */ /* 0x000fc600078e0a00 */
[----:B------:R0:W-:Y:S04]  /*4350*/  STL [R1+0x124], R18 ;  /* 0x0001241201007387 */ /* 0x0001e80000100800 */
[----:B0-----:R-:W3:Y:S01]  /*4360*/  LDL.LU R18, [R1+0xaac] ;  /* 0x000aac0001127983 */ /* 0x001ee20000300800 */
[----:B--2---:R-:W-:-:S03]  /*4370*/  ISETP.GE.AND P1, PT, R20, RZ, PT ;  /* 0x000000ff1400720c */ /* 0x004fc60003f26270 */
[----:B------:R-:W2:Y:S01]  /*4380*/  LDL.LU R20, [R1+0xaa8] ;  /* 0x000aa80001147983 */ /* 0x000ea20000300800 */
[----:B------:R-:W-:-:S04]  /*4390*/  IMAD.HI.U32 R12, R26, R11, RZ ;  /* 0x0000000b1a0c7227 */ /* 0x000fc800078e00ff */
[----:B------:R-:W-:-:S04]  /*43a0*/  IMAD.MOV R12, RZ, RZ, -R12 ;  /* 0x000000ffff0c7224 */ /* 0x000fc800078e0a0c */
[----:B------:R-:W-:Y:S02]  /*43b0*/  IMAD R11, R0, R12, R11 ;  /* 0x0000000c000b7224 */ /* 0x000fe400078e020b */
[----:B------:R-:W-:Y:S01]  /*43c0*/  IMAD.HI.U32 R13, R26, R9, RZ ;  /* 0x000000091a0d7227 */ /* 0x000fe200078e00ff */
[C---:B------:R-:W-:Y:S02]  /*43d0*/  ISETP.GT.U32.AND P2, PT, R0.reuse, R6, PT ;  /* 0x000000060000720c */ /* 0x040fe40003f44070 */
[----:B------:R-:W-:Y:S01]  /*43e0*/  ISETP.GT.U32.AND P6, PT, R0, R11, PT ;  /* 0x0000000b0000720c */ /* 0x000fe20003fc4070 */
[----:B------:R-:W-:-:S04]  /*43f0*/  IMAD.HI.U32 R12, R26, R7, RZ ;  /* 0x000000071a0c7227 */ /* 0x000fc800078e00ff */
[----:B------:R-:W-:Y:S02]  /*4400*/  IMAD.MOV R13, RZ, RZ, -R13 ;  /* 0x000000ffff0d7224 */ /* 0x000fe400078e0a0d */
[----:B------:R-:W-:-:S04]  /*4410*/  IMAD.HI.U32 R2, R26, R5, RZ ;  /* 0x000000051a027227 */ /* 0x000fc800078e00ff */
[----:B------:R-:W-:Y:S02]  /*4420*/  IMAD.MOV R12, RZ, RZ, -R12 ;  /* 0x000000ffff0c7224 */ /* 0x000fe400078e0a0c */
[C---:B------:R-:W-:Y:S02]  /*4430*/  IMAD R9, R0.reuse, R13, R9 ;  /* 0x0000000d00097224 */ /* 0x040fe400078e0209 */
[----:B------:R-:W-:Y:S02]  /*4440*/  IMAD.MOV R2, RZ, RZ, -R2 ;  /* 0x000000ffff027224 */ /* 0x000fe400078e0a02 */
[C---:B------:R-:W-:Y:S01]  /*4450*/  IMAD R7, R0.reuse, R12, R7 ;  /* 0x0000000c00077224 */ /* 0x040fe200078e0207 */
[C---:B------:R-:W-:Y:S01]  /*4460*/  ISETP.GT.U32.AND P4, PT, R0.reuse, R9, PT ;  /* 0x000000090000720c */ /* 0x040fe20003f84070 */
[--C-:B------:R-:W-:Y:S02]  /*4470*/  @!P6 IMAD.IADD R11, R11, 0x1, -R0.reuse ;  /* 0x000000010b0be824 */ /* 0x100fe400078e0a00 */
[----:B------:R-:W-:Y:S01]  /*4480*/  IMAD R5, R0, R2, R5 ;  /* 0x0000000200057224 */ /* 0x000fe200078e0205 */
[----:B------:R-:W-:Y:S01]  /*4490*/  IABS R2, R24 ;  /* 0x0000001800027213 */ /* 0x000fe20000000000 */
[----:B------:R-:W-:Y:S01]  /*44a0*/  @!P2 IMAD.IADD R6, R6, 0x1, -R0 ;  /* 0x000000010606a824 */ /* 0x000fe200078e0a00 */
[----:B------:R-:W-:-:S02]  /*44b0*/  ISETP.GT.U32.AND P2, PT, R0, R7, PT ;  /* 0x000000070000720c */ /* 0x000fc40003f44070 */
[----:B------:R-:W-:Y:S02]  /*44c0*/  IABS R13, R29 ;  /* 0x0000001d000d7213 */ /* 0x000fe40000000000 */
[----:B------:R-:W-:Y:S02]  /*44d0*/  IABS R12, R23 ;  /* 0x00000017000c7213 */ /* 0x000fe40000000000 */
[----:B------:R-:W-:Y:S01]  /*44e0*/  ISETP.GT.U32.AND P6, PT, R0, R11, PT ;  /* 0x0000000b0000720c */ /* 0x000fe20003fc4070 */
[----:B------:R-:W-:Y:S02]  /*44f0*/  IMAD.MOV.U32 R4, RZ, RZ, R2 ;  /* 0x000000ffff047224 */ /* 0x000fe400078e0002 */
[----:B------:R-:W-:Y:S02]  /*4500*/  IMAD.MOV.U32 R2, RZ, RZ, R12 ;  /* 0x000000ffff027224 */ /* 0x000fe400078e000c */
[----:B------:R-:W-:-:S04]  /*4510*/  IMAD.HI.U32 R8, R26, R13, RZ ;  /* 0x0000000d1a087227 */ /* 0x000fc800078e00ff */
[----:B------:R-:W-:Y:S02]  /*4520*/  @!P4 IMAD.IADD R9, R9, 0x1, -R0 ;  /* 0x000000010909c824 */ /* 0x000fe400078e0a00 */
[----:B------:R-:W-:-:S04]  /*4530*/  IMAD.HI.U32 R12, R26, R2, RZ ;  /* 0x000000021a0c7227 */ /* 0x000fc800078e00ff */
[----:B------:R-:W-:Y:S02]  /*4540*/  IMAD.MOV R8, RZ, RZ, -R8 ;  /* 0x000000ffff087224 */ /* 0x000fe400078e0a08 */
[----:B------:R-:W-:Y:S01]  /*4550*/  @!P2 IMAD.IADD R7, R7, 0x1, -R0 ;  /* 0x000000010707a824 */ /* 0x000fe200078e0a00 */
[C---:B------:R-:W-:Y:S01]  /*4560*/  ISETP.GT.U32.AND P2, PT, R0.reuse, R9, PT ;  /* 0x000000090000720c */ /* 0x040fe20003f44070 */
[----:B------:R-:W-:Y:S02]  /*4570*/  IMAD.MOV R12, RZ, RZ, -R12 ;  /* 0x000000ffff0c7224 */ /* 0x000fe400078e0a0c */
[C---:B------:R-:W-:Y:S02]  /*4580*/  IMAD R8, R0.reuse, R8, R13 ;  /* 0x0000000800087224 */ /* 0x040fe400078e020d */
[----:B------:R-:W-:Y:S01]  /*4590*/  @!P6 IMAD.IADD R11, R11, 0x1, -R0 ;  /* 0x000000010b0be824 */ /* 0x000fe200078e0a00 */
[----:B------:R-:W4:Y:S01]  /*45a0*/  LDL.LU R13, [R1+0x88] ;  /* 0x00008800010d7983 */ /* 0x000f220000300800 */
[----:B------:R-:W-:-:S02]  /*45b0*/  IMAD R2, R0, R12, R2 ;  /* 0x0000000c00027224 */ /* 0x000fc400078e0202 */
[----:B------:R-:W-:Y:S02]  /*45c0*/  IMAD.MOV.U32 R12, RZ, RZ, R11 ;  /* 0x000000ffff0c7224 */ /* 0x000fe400078e000b */
[----:B------:R-:W-:Y:S02]  /*45d0*/  @!P0 IMAD.MOV R6, RZ, RZ, -R6 ;  /* 0x000000ffff068224 */ /* 0x000fe400078e0a06 */
[----:B------:R-:W-:Y:S02]  /*45e0*/  @!P3 IMAD.MOV R12, RZ, RZ, -R12 ;  /* 0x000000ffff0cb224 */ /* 0x000fe400078e0a0c */
[----:B------:R-:W-:Y:S01]  /*45f0*/  @!P2 IMAD.IADD R9, R9, 0x1, -R0 ;  /* 0x000000010909a824 */ /* 0x000fe200078e0a00 */
[----:B------:R3:W-:Y:S04]  /*4600*/  STL [R1+0x11c], R6 ;  /* 0x00011c0601007387 */ /* 0x0007e80000100800 */
[----:B------:R0:W-:Y:S01]  /*4610*/  STL [R1+0x108], R12 ;  /* 0x0001080c01007387 */ /* 0x0001e20000100800 */
[----:B--2---:R-:W-:-:S03]  /*4620*/  ISETP.GE.AND P2, PT, R20, RZ, PT ;  /* 0x000000ff1400720c */ /* 0x004fc60003f46270 */
[----:B------:R-:W2:Y:S01]  /*4630*/  LDL.LU R20, [R1+0xa0] ;  /* 0x0000a00001147983 */ /* 0x000ea20000300800 */
[----:B------:R-:W-:Y:S01]  /*4640*/  ISETP.GT.U32.AND P6, PT, R0, R5, PT ;  /* 0x000000050000720c */ /* 0x000fe20003fc4070 */
[----:B------:R-:W-:Y:S01]  /*4650*/  IMAD.HI.U32 R14, R26, R4, RZ ;  /* 0x000000041a0e7227 */ /* 0x000fe200078e00ff */
[----:B------:R-:W-:-:S11]  /*4660*/  ISETP.GT.U32.AND P4, PT, R0, R10, PT ;  /* 0x0000000a0000720c */ /* 0x000fd60003f84070 */
[----:B------:R-:W-:Y:S01]  /*4670*/  @!P6 IMAD.IADD R5, R5, 0x1, -R0 ;  /* 0x000000010505e824 */ /* 0x000fe200078e0a00 */
[C---:B------:R-:W-:Y:S01]  /*4680*/  ISETP.GT.U32.AND P6, PT, R0.reuse, R7, PT ;  /* 0x000000070000720c */ /* 0x040fe20003fc4070 */
[----:B------:R-:W-:Y:S01]  /*4690*/  IMAD.MOV R14, RZ, RZ, -R14 ;  /* 0x000000ffff0e7224 */ /* 0x000fe200078e0a0e */
[C---:B------:R-:W-:Y:S02]  /*46a0*/  ISETP.GT.U32.AND P3, PT, R0.reuse, R8, PT ;  /* 0x000000080000720c */ /* 0x040fe40003f64070 */
[C---:B------:R-:W-:Y:S01]  /*46b0*/  ISETP.GT.U32.AND P0, PT, R0.reuse, R5, PT ;  /* 0x000000050000720c */ /* 0x040fe20003f04070 */
[----:B------:R-:W-:Y:S02]  /*46c0*/  IMAD R4, R0, R14, R4 ;  /* 0x0000000e00047224 */ /* 0x000fe400078e0204 */
[----:B------:R-:W-:-:S06]  /*46d0*/  @!P4 IMAD.IADD R10, R10, 0x1, -R0 ;  /* 0x000000010a0ac824 */ /* 0x000fcc00078e0a00 */
[--C-:B------:R-:W-:Y:S01]  /*46e0*/  @!P6 IMAD.IADD R7, R7, 0x1, -R0.reuse ;  /* 0x000000010707e824 */ /* 0x100fe200078e0a00 */
[C---:B------:R-:W-:Y:S02]  /*46f0*/  ISETP.GT.U32.AND P6, PT, R0.reuse, R2, PT ;  /* 0x000000020000720c */ /* 0x040fe40003fc4070 */
[----:B------:R-:W-:Y:S01]  /*4700*/  ISETP.GT.U32.AND P4, PT, R0, R4, PT ;  /* 0x000000040000720c */ /* 0x000fe20003f84070 */
[--C-:B------:R-:W-:Y:S01]  /*4710*/  @!P3 IMAD.IADD R8, R8, 0x1, -R0.reuse ;  /* 0x000000010808b824 */ /* 0x100fe200078e0a00 */
[----:B---3--:R-:W-:Y:S01]  /*4720*/  IABS R6, R22 ;  /* 0x0000001600067213 */ /* 0x008fe20000000000 */
[----:B------:R-:W-:Y:S01]  /*4730*/  @!P0 IMAD.IADD R5, R5, 0x1, -R0 ;  /* 0x0000000105058824 */ /* 0x000fe200078e0a00 */
[----:B----4-:R-:W-:Y:S01]  /*4740*/  IABS R11, R21 ;  /* 0x00000015000b7213 */ /* 0x010fe20000000000 */
[----:B------:R-:W-:Y:S02]  /*4750*/  @!P5 IMAD.MOV R10, RZ, RZ, -R10 ;  /* 0x000000ffff0ad224 */ /* 0x000fe400078e0a0a */
[----:B0-----:R-:W-:-:S04]  /*4760*/  IMAD.HI.U32 R12, R26, R6, RZ ;  /* 0x000000061a0c7227 */ /* 0x001fc800078e00ff */
[--C-:B------:R-:W-:Y:S01]  /*4770*/  @!P6 IMAD.IADD R2, R2, 0x1, -R0.reuse ;  /* 0x000000010202e824 */ /* 0x100fe200078e0a00 */
[----:B------:R-:W-:Y:S01]  /*4780*/  ISETP.GT.U32.AND P6, PT, R0, R8, PT ;  /* 0x000000080000720c */ /* 0x000fe20003fc4070 */
[----:B------:R-:W-:Y:S01]  /*4790*/  @!P4 IMAD.IADD R4, R4, 0x1, -R0 ;  /* 0x000000010404c824 */ /* 0x000fe200078e0a00 */
[----:B------:R-:W-:Y:S01]  /*47a0*/  ISETP.GE.AND P3, PT, R29, RZ, PT ;  /* 0x000000ff1d00720c */ /* 0x000fe20003f66270 */
[----:B------:R0:W-:Y:S01]  /*47b0*/  STL [R1+0x104], R10 ;  /* 0x0001040a01007387 */ /* 0x0001e20000100800 */
[----:B------:R-:W-:Y:S02]  /*47c0*/  @!P1 IMAD.MOV R9, RZ, RZ, -R9 ;  /* 0x000000ffff099224 */ /* 0x000fe400078e0a09 */
[----:B------:R-:W-:Y:S01]  /*47d0*/  ISETP.GT.U32.AND P1, PT, R0, R4, PT ;  /* 0x000000040000720c */ /* 0x000fe20003f24070 */
[----:B------:R-:W-:Y:S02]  /*47e0*/  @!P2 IMAD.MOV R7, RZ, RZ, -R7 ;  /* 0x000000ffff07a224 */ /* 0x000fe400078e0a07 */
[----:B0-----:R-:W-:Y:S01]  /*47f0*/  IMAD.MOV.U32 R10, RZ, RZ, R5 ;  /* 0x000000ffff0a7224 */ /* 0x001fe200078e0005 */
[----:B------:R-:W-:Y:S01]  /*4800*/  ISETP.GE.AND P0, PT, R13, RZ, PT ;  /* 0x000000ff0d00720c */ /* 0x000fe20003f06270 */
[----:B------:R-:W-:-:S02]  /*4810*/  IMAD.MOV R13, RZ, RZ, -R12 ;  /* 0x000000ffff0d7224 */ /* 0x000fc400078e0a0c */
[----:B------:R-:W-:-:S04]  /*4820*/  IMAD.HI.U32 R12, R26, R11, RZ ;  /* 0x0000000b1a0c7227 */ /* 0x000fc800078e00ff */
[----:B------:R-:W-:Y:S02]  /*4830*/  IMAD R6, R0, R13, R6 ;  /* 0x0000000d00067224 */ /* 0x000fe400078e0206 */
[----:B------:R-:W-:Y:S02]  /*4840*/  IMAD.MOV R12, RZ, RZ, -R12 ;  /* 0x000000ffff0c7224 */ /* 0x000fe400078e0a0c */
[----:B------:R-:W-:Y:S01]  /*4850*/  @!P6 IMAD.IADD R8, R8, 0x1, -R0 ;  /* 0x000000010808e824 */ /* 0x000fe200078e0a00 */
[----:B------:R-:W-:Y:S01]  /*4860*/  ISETP.GT.U32.AND P2, PT, R0, R6, PT ;  /* 0x000000060000720c */ /* 0x000fe20003f44070 */
[----:B------:R-:W-:Y:S01]  /*4870*/  @!P0 IMAD.MOV R10, RZ, RZ, -R10 ;  /* 0x000000ffff0a8224 */ /* 0x000fe200078e0a0a */
[----:B------:R0:W-:Y:S01]  /*4880*/  STL [R1+0x100], R9 ;  /* 0x0001000901007387 */ /* 0x0001e20000100800 */
[----:B------:R-:W-:-:S03]  /*4890*/  ISETP.GE.AND P4, PT, R24, RZ, PT ;  /* 0x000000ff1800720c */ /* 0x000fc60003f86270 */
[----:B------:R-:W-:Y:S04]  /*48a0*/  STL [R1+0xa8], R7 ;  /* 0x0000a80701007387 */ /* 0x000fe80000100800 */
[----:B------:R-:W-:Y:S01]  /*48b0*/  STL [R1+0x44], R10 ;  /* 0x0000440a01007387 */ /* 0x000fe20000100800 */
[----:B0-----:R-:W-:Y:S02]  /*48c0*/  IMAD R9, R0, R12, R11 ;  /* 0x0000000c00097224 */ /* 0x001fe400078e020b */
[----:B------:R-:W-:Y:S02]  /*48d0*/  IMAD.MOV.U32 R11, RZ, RZ, R8 ;  /* 0x000000ffff0b7224 */ /* 0x000fe400078e0008 */
[----:B------:R-:W-:Y:S02]  /*48e0*/  @!P1 IMAD.IADD R4, R4, 0x1, -R0 ;  /* 0x0000000104049824 */ /* 0x000fe400078e0a00 */
[----:B------:R-:W-:-:S02]  /*48f0*/  @!P3 IMAD.MOV R11, RZ, RZ, -R11 ;  /* 0x000000ffff0bb224 */ /* 0x000fc400078e0a0b */
[----:B------:R-:W-:-:S03]  /*4900*/  @!P2 IMAD.IADD R6, R6, 0x1, -R0 ;  /* 0x000000010606a824 */ /* 0x000fc600078e0a00 */
[----:B------:R0:W-:Y:S01]  /*4910*/  STL [R1+0x40], R11 ;  /* 0x0000400b01007387 */ /* 0x0001e20000100800 */
[C---:B------:R-:W-:Y:S02]  /*4920*/  ISETP.GT.U32.AND P6, PT, R0.reuse, R9, PT ;  /* 0x000000090000720c */ /* 0x040fe40003fc4070 */
[----:B------:R-:W-:Y:S01]  /*4930*/  ISETP.GT.U32.AND P3, PT, R0, R6, PT ;  /* 0x000000060000720c */ /* 0x000fe20003f64070 */
[----:B0-----:R-:W-:Y:S01]  /*4940*/  IMAD.MOV.U32 R11, RZ, RZ, R4 ;  /* 0x000000ffff0b7224 */ /* 0x001fe200078e0004 */
[----:B------:R-:W-:-:S03]  /*4950*/  IABS R7, R19 ;  /* 0x0000001300077213 */ /* 0x000fc60000000000 */
[----:B------:R-:W-:Y:S01]  /*4960*/  @!P4 IMAD.MOV R11, RZ, RZ, -R11 ;  /* 0x000000ffff0bc224 */ /* 0x000fe200078e0a0b */
[----:B------:R-:W-:Y:S02]  /*4970*/  ISETP.GT.U32.AND P5, PT, R0, R2, PT ;  /* 0x000000020000720c */ /* 0x000fe40003fa4070 */
[----:B------:R-:W-:Y:S01]  /*4980*/  ISETP.GE.AND P1, PT, R22, RZ, PT ;  /* 0x000000ff1600720c */ /* 0x000fe20003f26270 */
[----:B------:R-:W-:Y:S01]  /*4990*/  IMAD.HI.U32 R8, R26, R7, RZ ;  /* 0x000000071a087227 */ /* 0x000fe200078e00ff */
[----:B------:R-:W-:-:S03]  /*49a0*/  ISETP.GE.AND P0, PT, R23, RZ, PT ;  /* 0x000000ff1700720c */ /* 0x000fc60003f06270 */
[----:B------:R-:W-:Y:S02]  /*49b0*/  IMAD.MOV R4, RZ, RZ, -R8 ;  /* 0x000000ffff047224 */ /* 0x000fe400078e0a08 */
[--C-:B------:R-:W-:Y:S02]  /*49c0*/  @!P6 IMAD.IADD R9, R9, 0x1, -R0.reuse ;  /* 0x000000010909e824 */ /* 0x100fe400078e0a00 */
[--C-:B------:R-:W-:Y:S02]  /*49d0*/  @!P3 IMAD.IADD R6, R6, 0x1, -R0.reuse ;  /* 0x000000010606b824 */ /* 0x100fe400078e0a00 */
[C---:B------:R-:W-:Y:S01]  /*49e0*/  IMAD R4, R0.reuse, R4, R7 ;  /* 0x0000000400047224 */ /* 0x040fe200078e0207 */
[----:B------:R-:W-:Y:S01]  /*49f0*/  ISETP.GT.U32.AND P6, PT, R0, R9, PT ;  /* 0x000000090000720c */ /* 0x000fe20003fc4070 */
[----:B------:R-:W-:Y:S02]  /*4a00*/  @!P5 IMAD.IADD R2, R2, 0x1, -R0 ;  /* 0x000000010202d824 */ /* 0x000fe400078e0a00 */
[----:B------:R-:W-:Y:S01]  /*4a10*/  @!P1 IMAD.MOV R6, RZ, RZ, -R6 ;  /* 0x000000ffff069224 */ /* 0x000fe200078e0a06 */
[----:B------:R-:W-:Y:S01]  /*4a20*/  ISETP.GT.U32.AND P3, PT, R0, R4, PT ;  /* 0x000000040000720c */ /* 0x000fe20003f64070 */
[----:B------:R-:W-:Y:S01]  /*4a30*/  @!P0 IMAD.MOV R2, RZ, RZ, -R2 ;  /* 0x000000ffff028224 */ /* 0x000fe200078e0a02 */
[----:B------:R-:W-:Y:S01]  /*4a40*/  IABS R8, R15 ;  /* 0x0000000f00087213 */ /* 0x000fe20000000000 */
[----:B------:R-:W-:Y:S01]  /*4a50*/  STL [R1+0x3c], R11 ;  /* 0x00003c0b01007387 */ /* 0x000fe20000100800 */
[----:B------:R-:W-:-:S03]  /*4a60*/  ISETP.GE.AND P5, PT, R21, RZ, PT ;  /* 0x000000ff1500720c */ /* 0x000fc60003fa6270 */
[----:B------:R0:W-:Y:S02]  /*4a70*/  STL [R1+0x38], R2 ;  /* 0x0000380201007387 */ /* 0x0001e40000100800 */
[--C-:B------:R-:W-:Y:S02]  /*4a80*/  @!P6 IMAD.IADD R9, R9, 0x1, -R0.reuse ;  /* 0x000000010909e824 */ /* 0x100fe400078e0a00 */
[----:B------:R1:W-:Y:S02]  /*4a90*/  STL [R1+0x34], R6 ;  /* 0x0000340601007387 */ /* 0x0003e40000100800 */
[----:B------:R-:W-:Y:S02]  /*4aa0*/  @!P3 IMAD.IADD R4, R4, 0x1, -R0 ;  /* 0x000000010404b824 */ /* 0x000fe400078e0a00 */
[----:B------:R-:W3:Y:S01]  /*4ab0*/  LDL.LU R22, [R1+0xcc] ;  /* 0x0000cc0001167983 */ /* 0x000ee20000300800 */
[----:B0-----:R-:W-:-:S04]  /*4ac0*/  IMAD.HI.U32 R2, R26, R8, RZ ;  /* 0x000000081a027227 */ /* 0x001fc800078e00ff */
[----:B------:R-:W-:Y:S02]  /*4ad0*/  IMAD.MOV R2, RZ, RZ, -R2 ;  /* 0x000000ffff027224 */ /* 0x000fe400078e0a02 */
[----:B-1----:R-:W-:Y:S02]  /*4ae0*/  IMAD.MOV.U32 R6, RZ, RZ, R9 ;  /* 0x000000ffff067224 */ /* 0x002fe400078e0009 */
[C---:B------:R-:W-:Y:S01]  /*4af0*/  IMAD R2, R0.reuse, R2, R8 ;  /* 0x0000000200027224 */ /* 0x040fe200078e0208 */
[----:B------:R-:W-:Y:S01]  /*4b00*/  ISETP.GT.U32.AND P3, PT, R0, R4, PT ;  /* 0x000000040000720c */ /* 0x000fe20003f64070 */
[----:B------:R-:W-:Y:S01]  /*4b10*/  @!P5 IMAD.MOV R6, RZ, RZ, -R6 ;  /* 0x000000ffff06d224 */ /* 0x000fe200078e0a06 */
[----:B------:R-:W-:-:S04]  /*4b20*/  ISETP.GE.AND P0, PT, R19, RZ, PT ;  /* 0x000000ff1300720c */ /* 0x000fc80003f06270 */
[----:B------:R0:W-:Y:S07]  /*4b30*/  STL [R1+0x14], R6 ;  /* 0x0000140601007387 */ /* 0x0001ee0000100800 */
[----:B------:R-:W-:Y:S01]  /*4b40*/  @!P3 IMAD.IADD R4, R4, 0x1, -R0 ;  /* 0x000000010404b824 */ /* 0x000fe200078e0a00 */
[----:B------:R-:W-:-:S03]  /*4b50*/  ISETP.GE.AND P6, PT, R15, RZ, PT ;  /* 0x000000ff0f00720c */ /* 0x000fc60003fc6270 */
[----:B------:R-:W-:Y:S01]  /*4b60*/  @!P0 IMAD.MOV R4, RZ, RZ, -R4 ;  /* 0x000000ffff048224 */ /* 0x000fe200078e0a04 */
[----:B------:R-:W-:Y:S01]  /*4b70*/  IABS R29, R16 ;  /* 0x00000010001d7213 */ /* 0x000fe20000000000 */
[----:B------:R-:W-:Y:S01]  /*4b80*/  IMAD.MOV.U32 R15, RZ, RZ, R17 ;  /* 0x000000ffff0f7224 */ /* 0x000fe200078e0011 */
[----:B------:R-:W-:Y:S02]  /*4b90*/  IABS R17, R28 ;  /* 0x0000001c00117213 */ /* 0x000fe40000000000 */
[----:B------:R-:W-:Y:S02]  /*4ba0*/  ISETP.GE.AND P0, PT, R27, RZ, PT ;  /* 0x000000ff1b00720c */ /* 0x000fe40003f06270 */
[----:B--2---:R-:W-:-:S05]  /*4bb0*/  IABS R5, R20 ;  /* 0x0000001400057213 */ /* 0x004fca0000000000 */
[----:B------:R-:W-:-:S04]  /*4bc0*/  IMAD.HI.U32 R10, R26, R5, RZ ;  /* 0x000000051a0a7227 */ /* 0x000fc800078e00ff */
[----:B------:R-:W-:-:S04]  /*4bd0*/  IMAD.MOV R10, RZ, RZ, -R10 ;  /* 0x000000ffff0a7224 */ /* 0x000fc800078e0a0a */
[----:B------:R-:W-:-:S05]  /*4be0*/  IMAD R5, R0, R10, R5 ;  /* 0x0000000a00057224 */ /* 0x000fca00078e0205 */
[----:B------:R-:W-:-:S13]  /*4bf0*/  ISETP.GT.U32.AND P4, PT, R0, R5, PT ;  /* 0x000000050000720c */ /* 0x000fda0003f84070 */
[----:B------:R-:W-:-:S05]  /*4c00*/  @!P4 IMAD.IADD R5, R5, 0x1, -R0 ;  /* 0x000000010505c824 */ /* 0x000fca00078e0a00 */
[----:B------:R-:W-:Y:S02]  /*4c10*/  ISETP.GT.U32.AND P1, PT, R0, R5, PT ;  /* 0x000000050000720c */ /* 0x000fe40003f24070 */
[----:B------:R-:W-:-:S11]  /*4c20*/  ISETP.GE.AND P2, PT, R20, RZ, PT ;  /* 0x000000ff1400720c */ /* 0x000fd60003f46270 */
[----:B------:R-:W-:-:S04]  /*4c30*/  @!P1 IMAD.IADD R5, R5, 0x1, -R0 ;  /* 0x0000000105059824 */ /* 0x000fc800078e0a00 */
[----:B------:R-:W-:-:S04]  /*4c40*/  IMAD.MOV.U32 R8, RZ, RZ, R5 ;  /* 0x000000ffff087224 */ /* 0x000fc800078e0005 */
[----:B------:R-:W-:-:S05]  /*4c50*/  @!P2 IMAD.MOV R8, RZ, RZ, -R8 ;  /* 0x000000ffff08a224 */ /* 0x000fca00078e0a08 */
[----:B------:R-:W-:Y:S04]  /*4c60*/  STL [R1+0x10], R8 ;  /* 0x0000100801007387 */ /* 0x000fe80000100800 */
[----:B------:R-:W2:Y:S01]  /*4c70*/  LDL.LU R19, [R1+0xd0] ;  /* 0x0000d00001137983 */ /* 0x000ea20000300800 */
[----:B------:R-:W-:Y:S02]  /*4c80*/  ISETP.GE.AND P4, PT, R16, RZ, PT ;  /* 0x000000ff1000720c */ /* 0x000fe40003f86270 */
[----:B------:R-:W-:Y:S01]  /*4c90*/  IABS R16, R18 ;  /* 0x0000001200107213 */ /* 0x000fe20000000000 */
[----:B------:R1:W-:Y:S01]  /*4ca0*/  STL [R1+0xc], R4 ;  /* 0x00000c0401007387 */ /* 0x0003e20000100800 */
[----:B------:R-:W-:Y:S02]  /*4cb0*/  ISETP.GE.AND P1, PT, R18, RZ, PT ;  /* 0x000000ff1200720c */ /* 0x000fe40003f26270 */
[----:B------:R-:W-:-:S02]  /*4cc0*/  ISETP.GE.AND P2, PT, R28, RZ, PT ;  /* 0x000000ff1c00720c */ /* 0x000fc40003f46270 */
[----:B------:R-:W-:Y:S01]  /*4cd0*/  IABS R18, R27 ;  /* 0x0000001b00127213 */ /* 0x000fe20000000000 */
[----:B------:R-:W4:Y:S04]  /*4ce0*/  LDL.LU R28, [R1+0xd4] ;  /* 0x0000d400011c7983 */ /* 0x000f280000300800 */
[----:B------:R-:W4:Y:S01]  /*4cf0*/  LDL.LU R27, [R1+0xd8] ;  /* 0x0000d800011b7983 */ /* 0x000f220000300800 */
[----:B------:R-:W-:Y:S01]  /*4d00*/  ISETP.GT.U32.AND P5, PT, R0, R2, PT ;  /* 0x000000020000720c */ /* 0x000fe20003fa4070 */
[----:B------:R-:W-:-:S12]  /*4d10*/  IMAD.HI.U32 R7, R26, R29, RZ ;  /* 0x0000001d1a077227 */ /* 0x000fd800078e00ff */
[----:B------:R-:W-:-:S05]  /*4d20*/  @!P5 IMAD.IADD R2, R2, 0x1, -R0 ;  /* 0x000000010202d824 */ /* 0x000fca00078e0a00 */
[----:B------:R-:W-:Y:S01]  /*4d30*/  ISETP.GT.U32.AND P5, PT, R0, R2, PT ;  /* 0x000000020000720c */ /* 0x000fe20003fa4070 */
[----:B------:R-:W-:-:S04]  /*4d40*/  IMAD.MOV R7, RZ, RZ, -R7 ;  /* 0x000000ffff077224 */ /* 0x000fc800078e0a07 */
[----:B------:R-:W-:Y:S02]  /*4d50*/  IMAD R29, R0, R7, R29 ;  /* 0x00000007001d7224 */ /* 0x000fe400078e021d */
[----:B------:R-:W-:-:S06]  /*4d60*/  IMAD.HI.U32 R7, R26, R17, RZ ;  /* 0x000000111a077227 */ /* 0x000fcc00078e00ff */
[----:B------:R-:W-:Y:S02]  /*4d70*/  @!P5 IMAD.IADD R2, R2, 0x1, -R0 ;  /* 0x000000010202d824 */ /* 0x000fe400078e0a00 */
[----:B------:R-:W-:Y:S02]  /*4d80*/  IMAD.MOV R5, RZ, RZ, -R7 ;  /* 0x000000ffff057224 */ /* 0x000fe400078e0a07 */
[----:B------:R-:W-:-:S04]  /*4d90*/  IMAD.MOV.U32 R7, RZ, RZ, R2 ;  /* 0x000000ffff077224 */ /* 0x000fc800078e0002 */
[----:B------:R-:W-:Y:S02]  /*4da0*/  @!P6 IMAD.MOV R7, RZ, RZ, -R7 ;  /* 0x000000ffff07e224 */ /* 0x000fe400078e0a07 */
[----:B0-----:R-:W-:-:S03]  /*4db0*/  IMAD.HI.U32 R6, R26, R16, RZ ;  /* 0x000000101a067227 */ /* 0x001fc600078e00ff */
[----:B------:R2:W-:Y:S04]  /*4dc0*/  STL [R1], R7 ;  /* 0x0000000701007387 */ /* 0x0005e80000100800 */
[----:B------:R-:W4:Y:S01]  /*4dd0*/  LDL.LU R21, [R1+0xdc] ;  /* 0x0000dc0001157983 */ /* 0x000f220000300800 */
[----:B------:R-:W-:Y:S02]  /*4de0*/  IMAD.MOV R6, RZ, RZ, -R6 ;  /* 0x000000ffff067224 */ /* 0x000fe400078e0a06 */
[C---:B------:R-:W-:Y:S01]  /*4df0*/  IMAD R17, R0.reuse, R5, R17 ;  /* 0x0000000500117224 */ /* 0x040fe200078e0211 */
[C---:B------:R-:W-:Y:S01]  /*4e00*/  ISETP.GT.U32.AND P3, PT, R0.reuse, R29, PT ;  /* 0x0000001d0000720c */ /* 0x040fe20003f64070 */
[C---:B------:R-:W-:Y:S01]  /*4e10*/  IMAD R16, R0.reuse, R6, R16 ;  /* 0x0000000600107224 */ /* 0x040fe200078e0210 */
[----:B------:R-:W4:Y:S04]  /*4e20*/  LDL.LU R20, [R1+0xe0] ;  /* 0x0000e00001147983 */ /* 0x000f280000300800 */
[----:B------:R-:W-:-:S02]  /*4e30*/  ISETP.GT.U32.AND P5, PT, R0, R16, PT ;  /* 0x000000100000720c */ /* 0x000fc40003fa4070 */
[----:B------:R-:W-:Y:S02]  /*4e40*/  ISETP.GT.U32.AND P6, PT, R0, R17, PT ;  /* 0x000000110000720c */ /* 0x000fe40003fc4070 */
[----:B------:R-:W-:-:S03]  /*4e50*/  IABS R5, R15 ;  /* 0x0000000f00057213 */ /* 0x000fc60000000000 */
[----:B------:R-:W-:-:S06]  /*4e60*/  @!P3 IMAD.IADD R29, R29, 0x1, -R0 ;  /* 0x000000011d1db824 */ /* 0x000fcc00078e0a00 */
[--C-:B------:R-:W-:Y:S02]  /*4e70*/  @!P5 IMAD.IADD R16, R16, 0x1, -R0.reuse ;  /* 0x000000011010d824 */ /* 0x100fe400078e0a00 */
[----:B------:R-:W-:Y:S02]  /*4e80*/  @!P6 IMAD.IADD R17, R17, 0x1, -R0 ;  /* 0x000000011111e824 */ /* 0x000fe400078e0a00 */
[----:B------:R-:W-:Y:S01]  /*4e90*/  IMAD.HI.U32 R6, R26, R5, RZ ;  /* 0x000000051a067227 */ /* 0x000fe200078e00ff */
[C---:B------:R-:W-:Y:S02]  /*4ea0*/  ISETP.GT.U32.AND P6, PT, R0.reuse, R16, PT ;  /* 0x000000100000720c */ /* 0x040fe40003fc4070 */
[----:B------:R-:W-:Y:S01]  /*4eb0*/  ISETP.GT.U32.AND P3, PT, R0, R29, PT ;  /* 0x0000001d0000720c */ /* 0x000fe20003f64070 */
[----:B-1----:R-:W-:-:S04]  /*4ec0*/  IMAD.HI.U32 R4, R26, R18, RZ ;  /* 0x000000121a047227 */ /* 0x002fc800078e00ff */
[----:B------:R-:W-:Y:S02]  /*4ed0*/  IMAD.MOV R6, RZ, RZ, -R6 ;  /* 0x000000ffff067224 */ /* 0x000fe400078e0a06 */
[----:B------:R-:W-:Y:S02]  /*4ee0*/  IMAD.MOV R4, RZ, RZ, -R4 ;  /* 0x000000ffff047224 */ /* 0x000fe400078e0a04 */
[C---:B------:R-:W-:Y:S02]  /*4ef0*/  IMAD R5, R0.reuse, R6, R5 ;  /* 0x0000000600057224 */ /* 0x040fe400078e0205 */
[----:B------:R-:W-:Y:S01]  /*4f00*/  IMAD R18, R0, R4, R18 ;  /* 0x0000000400127224 */ /* 0x000fe200078e0212 */
[----:B------:R-:W-:Y:S01]  /*4f10*/  IABS R13, R25 ;  /* 0x00000019000d7213 */ /* 0x000fe20000000000 */
[--C-:B------:R-:W-:Y:S01]  /*4f20*/  @!P6 IMAD.IADD R16, R16, 0x1, -R0.reuse ;  /* 0x000000011010e824 */ /* 0x100fe200078e0a00 */
[C---:B------:R-:W-:Y:S01]  /*4f30*/  ISETP.GT.U32.AND P6, PT, R0.reuse, R5, PT ;  /* 0x000000050000720c */ /* 0x040fe20003fc4070 */
[----:B------:R-:W-:Y:S01]  /*4f40*/  @!P3 IMAD.IADD R29, R29, 0x1, -R0 ;  /* 0x000000011d1db824 */ /* 0x000fe200078e0a00 */
[----:B------:R-:W-:Y:S01]  /*4f50*/  ISETP.GT.U32.AND P5, PT, R0, R18, PT ;  /* 0x000000120000720c */ /* 0x000fe20003fa4070 */
[----:B------:R-:W-:Y:S01]  /*4f60*/  IMAD.HI.U32 R4, R26, R13, RZ ;  /* 0x0000000d1a047227 */ /* 0x000fe200078e00ff */
[----:B---3--:R-:W-:-:S03]  /*4f70*/  IABS R12, R22 ;  /* 0x00000016000c7213 */ /* 0x008fc60000000000 */
[----:B------:R-:W-:Y:S01]  /*4f80*/  @!P4 IMAD.MOV R29, RZ, RZ, -R29 ;  /* 0x000000ffff1dc224 */ /* 0x000fe200078e0a1d */
[----:B------:R-:W-:Y:S01]  /*4f90*/  ISETP.GT.U32.AND P4, PT, R0, R17, PT ;  /* 0x000000110000720c */ /* 0x000fe20003f84070 */
[----:B------:R-:W-:Y:S01]  /*4fa0*/  IMAD.HI.U32 R2, R26, R12, RZ ;  /* 0x0000000c1a027227 */ /* 0x000fe200078e00ff */
[----:B------:R-:W-:Y:S02]  /*4fb0*/  ISETP.GE.AND P3, PT, R15, RZ, PT ;  /* 0x000000ff0f00720c */ /* 0x000fe40003f66270 */
[----:B------:R-:W3:Y:S01]  /*4fc0*/  LDL.LU R15, [R1+0xe4] ;  /* 0x0000e400010f7983 */ /* 0x000ee20000300800 */
[----:B------:R-:W-:Y:S02]  /*4fd0*/  IMAD.MOV R4, RZ, RZ, -R4 ;  /* 0x000000ffff047224 */ /* 0x000fe400078e0a04 */
[----:B------:R-:W-:Y:S01]  /*4fe0*/  @!P1 IMAD.MOV R16, RZ, RZ, -R16 ;  /* 0x000000ffff109224 */ /* 0x000fe200078e0a10 */
[----:B------:R-:W-:Y:S01]  /*4ff0*/  STL [R1+0xa98], R29 ;  /* 0x000a981d01007387 */ /* 0x000fe20000100800 */
[----:B------:R-:W-:-:S02]  /*5000*/  IMAD.MOV R2, RZ, RZ, -R2 ;  /* 0x000000ffff027224 */ /* 0x000fc400078e0a02 */
[----:B------:R-:W-:Y:S01]  /*5010*/  IMAD R13, R0, R4, R13 ;  /* 0x00000004000d7224 */ /* 0x000fe200078e020d */
[----:B------:R-:W-:Y:S01]  /*5020*/  STL [R1+0xa9c], R16 ;  /* 0x000a9c1001007387 */ /* 0x000fe20000100800 */
[--C-:B------:R-:W-:Y:S01]  /*5030*/  @!P6 IMAD.IADD R5, R5, 0x1, -R0.reuse ;  /* 0x000000010505e824 */ /* 0x100fe200078e0a00 */
[----:B------:R-:W-:Y:S01]  /*5040*/  ISETP.GE.AND P6, PT, R25, RZ, PT ;  /* 0x000000ff1900720c */ /* 0x000fe20003fc6270 */
[----:B------:R-:W-:Y:S01]  /*5050*/  @!P5 IMAD.IADD R18, R18, 0x1, -R0 ;  /* 0x000000011212d824 */ /* 0x000fe200078e0a00 */
[----:B------:R-:W3:Y:S01]  /*5060*/  LDL.LU R25, [R1+0xe8] ;  /* 0x0000e80001197983 */ /* 0x000ee20000300800 */
[C---:B------:R-:W-:Y:S01]  /*5070*/  IMAD R12, R0.reuse, R2, R12 ;  /* 0x00000002000c7224 */ /* 0x040fe200078e020c */
[C---:B------:R-:W-:Y:S01]  /*5080*/  ISETP.GT.U32.AND P1, PT, R0.reuse, R13, PT ;  /* 0x0000000d0000720c */ /* 0x040fe20003f24070 */
[----:B------:R-:W-:Y:S01]  /*5090*/  @!P4 IMAD.IADD R17, R17, 0x1, -R0 ;  /* 0x000000011111c824 */ /* 0x000fe200078e0a00 */
[C---:B------:R-:W-:Y:S02]  /*50a0*/  ISETP.GT.U32.AND P5, PT, R0.reuse, R18, PT ;  /* 0x000000120000720c */ /* 0x040fe40003fa4070 */
[----:B------:R-:W-:-:S09]  /*50b0*/  ISETP.GT.U32.AND P4, PT, R0, R12, PT ;  /* 0x0000000c0000720c */ /* 0x000fd20003f84070 */
[--C-:B------:R-:W-:Y:S02]  /*50c0*/  @!P1 IMAD.IADD R13, R13, 0x1, -R0.reuse ;  /* 0x000000010d0d9824 */ /* 0x100fe400078e0a00 */
[--C-:B------:R-:W-:Y:S02]  /*50d0*/  @!P5 IMAD.IADD R18, R18, 0x1, -R0.reuse ;  /* 0x000000011212d824 */ /* 0x100fe400078e0a00 */
[----:B------:R-:W-:Y:S01]  /*50e0*/  @!P4 IMAD.IADD R12, R12, 0x1, -R0 ;  /* 0x000000010c0cc824 */ /* 0x000fe200078e0a00 */
[----:B------:R-:W-:Y:S01]  /*50f0*/  ISETP.GT.U32.AND P4, PT, R0, R13, PT ;  /* 0x0000000d0000720c */ /* 0x000fe20003f84070 */
[----:B------:R-:W-:Y:S02]  /*5100*/  @!P0 IMAD.MOV R18, RZ, RZ, -R18 ;  /* 0x000000ffff128224 */ /* 0x000fe400078e0a12 */
[----:B------:R-:W-:-:S10]  /*5110*/  @!P2 IMAD.MOV R17, RZ, RZ, -R17 ;  /* 0x000000ffff11a224 */ /* 0x000fd400078e0a11 */
[----:B------:R-:W-:Y:S01]  /*5120*/  @!P4 IMAD.IADD R13, R13, 0x1, -R0 ;  /* 0x000000010d0dc824 */ /* 0x000fe200078e0a00 */
[----:B------:R-:W-:Y:S01]  /*5130*/  STL [R1+0xaa0], R17 ;  /* 0x000aa01101007387 */ /* 0x000fe20000100800 */
[----:B--2---:R-:W-:-:S05]  /*5140*/  IABS R7, R19 ;  /* 0x0000001300077213 */ /* 0x004fca0000000000 */
[----:B------:R-:W-:-:S04]  /*5150*/  IMAD.HI.U32 R2, R26, R7, RZ ;  /* 0x000000071a027227 */ /* 0x000fc800078e00ff */
[----:B------:R-:W-:Y:S01]  /*5160*/  IMAD.MOV R2, RZ, RZ, -R2 ;  /* 0x000000ffff027224 */ /* 0x000fe200078e0a02 */
[----:B----4-:R-:W-:-:S03]  /*5170*/  IABS R11, R28 ;  /* 0x0000001c000b7213 */ /* 0x010fc60000000000 */
[----:B------:R-:W-:Y:S01]  /*5180*/  IMAD R7, R0, R2, R7 ;  /* 0x0000000200077224 */ /* 0x000fe200078e0207 */
[----:B------:R-:W-:Y:S01]  /*5190*/  IABS R6, R27 ;  /* 0x0000001b00067213 */ /* 0x000fe20000000000 */
[----:B------:R-:W-:-:S03]  /*51a0*/  IMAD.HI.U32 R8, R26, R11, RZ ;  /* 0x0000000b1a087227 */ /* 0x000fc600078e00ff */
[----:B------:R-:W-:Y:S01]  /*51b0*/  ISETP.GT.U32.AND P5, PT, R0, R7, PT ;  /* 0x000000070000720c */ /* 0x000fe20003fa4070 */
[----:B------:R-:W-:-:S04]  /*51c0*/  IMAD.HI.U32 R2, R26, R6, RZ ;  /* 0x000000061a027227 */ /* 0x000fc800078e00ff */
[----:B------:R-:W-:Y:S02]  /*51d0*/  IMAD.MOV R8, RZ, RZ, -R8 ;  /* 0x000000ffff087224 */ /* 0x000fe400078e0a08 */
[----:B------:R-:W-:Y:S02]  /*51e0*/  IMAD.MOV R2, RZ, RZ, -R2 ;  /* 0x000000ffff027224 */ /* 0x000fe400078e0a02 */
[C---:B------:R-:W-:Y:S02]  /*51f0*/  IMAD R11, R0.reuse, R8, R11 ;  /* 0x00000008000b7224 */ /* 0x040fe400078e020b */
[C---:B------:R-:W-:Y:S02]  /*5200*/  IMAD R6, R0.reuse, R2, R6 ;  /* 0x0000000200067224 */ /* 0x040fe400078e0206 */
[----:B------:R-:W-:Y:S01]  /*5210*/  @!P5 IMAD.IADD R7, R7, 0x1, -R0 ;  /* 0x000000010707d824 */ /* 0x000fe200078e0a00 */
[C---:B------:R-:W-:Y:S02]  /*5220*/  ISETP.GT.U32.AND P5, PT, R0.reuse, R12, PT ;  /* 0x0000000c0000720c */ /* 0x040fe40003fa4070 */
[----:B------:R-:W-:-:S02]  /*5230*/  ISETP.GT.U32.AND P0, PT, R0, R11, PT ;  /* 0x0000000b0000720c */ /* 0x000fc40003f04070 */
[----:B------:R-:W-:-:S09]  /*5240*/  ISETP.GT.U32.AND P4, PT, R0, R6, PT ;  /* 0x000000060000720c */ /* 0x000fd20003f84070 */
[--C-:B------:R-:W-:Y:S01]  /*5250*/  @!P5 IMAD.IADD R12, R12, 0x1, -R0.reuse ;  /* 0x000000010c0cd824 */ /* 0x100fe200078e0a00 */
[----:B------:R-:W-:Y:S01]  /*5260*/  ISETP.GE.AND P5, PT, R19, RZ, PT ;  /* 0x000000ff1300720c */ /* 0x000fe20003fa6270 */
[--C-:B------:R-:W-:Y:S01]  /*5270*/  @!P0 IMAD.IADD R11, R11, 0x1, -R0.reuse ;  /* 0x000000010b0b8824 */ /* 0x100fe200078e0a00 */
[----:B------:R-:W-:Y:S01]  /*5280*/  ISETP.GE.AND P0, PT, R28, RZ, PT ;  /* 0x000000ff1c00720c */ /* 0x000fe20003f06270 */
[----:B------:R-:W2:Y:S01]  /*5290*/  LDL.LU R19, [R1+0xec] ;  /* 0x0000ec0001137983 */ /* 0x000ea20000300800 */
[----:B------:R-:W-:Y:S01]  /*52a0*/  @!P4 IMAD.IADD R6, R6, 0x1, -R0 ;  /* 0x000000010606c824 */ /* 0x000fe200078e0a00 */
[----:B------:R-:W-:Y:S02]  /*52b0*/  ISETP.GE.AND P4, PT, R27, RZ, PT ;  /* 0x000000ff1b00720c */ /* 0x000fe40003f86270 */
[----:B------:R-:W4:Y:S04]  /*52c0*/  LDL.LU R28, [R1+0xf0] ;  /* 0x0000f000011c7983 */ /* 0x000f280000300800 */
[----:B------:R-:W2:Y:S01]  /*52d0*/  LDL.LU R27, [R1+0xf8] ;  /* 0x0000f800011b7983 */ /* 0x000ea20000300800 */
[----:B------:R-:W-:-:S02]  /*52e0*/  ISETP.GT.U32.AND P2, PT, R0, R7, PT ;  /* 0x000000070000720c */ /* 0x000fc40003f44070 */
[----:B------:R-:W-:-:S05]  /*52f0*/  IABS R4, R21 ;  /* 0x0000001500047213 */ /* 0x000fca0000000000 */
[----:B------:R-:W-:-:S04]  /*5300*/  IMAD.HI.U32 R2, R26, R4, RZ ;  /* 0x000000041a027227 */ /* 0x000fc800078e00ff */
[----:B------:R-:W-:Y:S01]  /*5310*/  IMAD.MOV R2, RZ, RZ, -R2 ;  /* 0x000000ffff027224 */ /* 0x000fe200078e0a02 */
[----:B------:R-:W-:-:S03]  /*5320*/  ISETP.GT.U32.AND P1, PT, R0, R5, PT ;  /* 0x000000050000720c */ /* 0x000fc60003f24070 */
[----:B------:R-:W-:Y:S02]  /*5330*/  IMAD R4, R0, R2, R4 ;  /* 0x0000000200047224 */ /* 0x000fe400078e0204 */
[----:B------:R-:W-:-:S03]  /*5340*/  @!P2 IMAD.IADD R7, R7, 0x1, -R0 ;  /* 0x000000010707a824 */ /* 0x000fc600078e0a00 */
[----:B------:R-:W-:Y:S02]  /*5350*/  ISETP.GT.U32.AND P2, PT, R0, R4, PT ;  /* 0x000000040000720c */ /* 0x000fe40003f44070 */
[----:B------:R-:W-:-:S03]  /*5360*/  IABS R9, R20 ;  /* 0x0000001400097213 */ /* 0x000fc60000000000 */
[----:B------:R-:W-:Y:S01]  /*5370*/  @!P1 IMAD.IADD R5, R5, 0x1, -R0 ;  /* 0x0000000105059824 */ /* 0x000fe200078e0a00 */
[----:B------:R-:W-:Y:S01]  /*5380*/  ISETP.GE.AND P1, PT, R22, RZ, PT ;  /* 0x000000ff1600720c */ /* 0x000fe20003f26270 */
[----:B------:R-:W-:-:S06]  /*5390*/  IMAD.HI.U32 R2, R26, R9, RZ ;  /* 0x000000091a027227 */ /* 0x000fcc00078e00ff */
[----:B------:R-:W-:Y:S01]  /*53a0*/  @!P2 IMAD.IADD R4, R4, 0x1, -R0 ;  /* 0x000000010404a824 */ /* 0x000fe200078e0a00 */
[C---:B------:R-:W-:Y:S01]  /*53b0*/  ISETP.GT.U32.AND P2, PT, R0.reuse, R11, PT ;  /* 0x0000000b0000720c */ /* 0x040fe20003f44070 */
[----:B------:R-:W-:Y:S02]  /*53c0*/  IMAD.MOV R2, RZ, RZ, -R2 ;  /* 0x000000ffff027224 */ /* 0x000fe400078e0a02 */
[----:B------:R-:W-:Y:S02]  /*53d0*/  @!P6 IMAD.MOV R13, RZ, RZ, -R13 ;  /* 0x000000ffff0de224 */ /* 0x000fe400078e0a0d */
[----:B------:R-:W-:Y:S02]  /*53e0*/  @!P1 IMAD.MOV R12, RZ, RZ, -R12 ;  /* 0x000000ffff0c9224 */ /* 0x000fe400078e0a0c */
[C---:B------:R-:W-:Y:S02]  /*53f0*/  IMAD R9, R0.reuse, R2, R9 ;  /* 0x0000000200097224 */ /* 0x040fe400078e0209 */
[----:B------:R-:W-:Y:S01]  /*5400*/  @!P5 IMAD.MOV R7, RZ, RZ, -R7 ;  /* 0x000000ffff07d224 */ /* 0x000fe200078e0a07 */
[----:B------:R-:W-:Y:S01]  /*5410*/  STL [R1+0xac], R13 ;  /* 0x0000ac0d01007387 */ /* 0x000fe20000100800 */
[----:B------:R-:W-:Y:S01]  /*5420*/  @!P3 IMAD.MOV R5, RZ, RZ, -R5 ;  /* 0x000000ffff05b224 */ /* 0x000fe200078e0a05 */
[C---:B------:R-:W-:Y:S01]  /*5430*/  ISETP.GT.U32.AND P3, PT, R0.reuse, R4, PT ;  /* 0x000000040000720c */ /* 0x040fe20003f64070 */
[----:B------:R-:W-:Y:S01]  /*5440*/  @!P2 IMAD.IADD R11, R11, 0x1, -R0 ;  /* 0x000000010b0ba824 */ /* 0x000fe200078e0a00 */
[----:B------:R-:W-:Y:S01]  /*5450*/  STL [R1+0xbc], R12 ;  /* 0x0000bc0c01007387 */ /* 0x000fe20000100800 */
[----:B------:R-:W-:-:S02]  /*5460*/  ISETP.GT.U32.AND P1, PT, R0, R9, PT ;  /* 0x000000090000720c */ /* 0x000fc40003f24070 */
[----:B------:R-:W-:Y:S01]  /*5470*/  ISETP.GE.AND P2, PT, R20, RZ, PT ;  /* 0x000000ff1400720c */ /* 0x000fe20003f46270 */
[----:B------:R0:W-:Y:S04]  /*5480*/  STL [R1+0xf4], R7 ;  /* 0x0000f40701007387 */ /* 0x0001e80000100800 */
[----:B------:R-:W4:Y:S01]  /*5490*/  LDL.LU R20, [R1+0x1a0] ;  /* 0x0001a00001147983 */ /* 0x000f220000300800 */
[----:B---3--:R-:W-:Y:S02]  /*54a0*/  IABS R10, R15 ;  /* 0x0000000f000a7213 */ /* 0x008fe40000000000 */
[--C-:B------:R-:W-:Y:S01]  /*54b0*/  @!P3 IMAD.IADD R4, R4, 0x1, -R0.reuse ;  /* 0x000000010404b824 */ /* 0x100fe200078e0a00 */
[----:B------:R-:W-:Y:S02]  /*54c0*/  ISETP.GE.AND P3, PT, R15, RZ, PT ;  /* 0x000000ff0f00720c */ /* 0x000fe40003f66270 */
[----:B------:R-:W-:Y:S01]  /*54d0*/  @!P1 IMAD.IADD R9, R9, 0x1, -R0 ;  /* 0x0000000109099824 */ /* 0x000fe200078e0a00 */
[----:B------:R-:W3:Y:S01]  /*54e0*/  LDL.LU R15, [R1+0x1b4] ;  /* 0x0001b400010f7983 */ /* 0x000ee20000300800 */
[----:B------:R-:W-:-:S02]  /*54f0*/  IABS R8, R25 ;  /* 0x0000001900087213 */ /* 0x000fc40000000000 */
[----:B------:R-:W-:Y:S02]  /*5500*/  ISETP.GE.AND P1, PT, R25, RZ, PT ;  /* 0x000000ff1900720c */ /* 0x000fe40003f26270 */
[----:B------:R-:W3:Y:S01]  /*5510*/  LDL.LU R25, [R1+0x1b8] ;  /* 0x0001b80001197983 */ /* 0x000ee20000300800 */
[----:B------:R-:W-:-:S03]  /*5520*/  ISETP.GE.AND P5, PT, R21, RZ, PT ;  /* 0x000000ff1500720c */ /* 0x000fc60003fa6270 */
[----:B------:R-:W3:Y:S01]  /*5530*/  LDL.LU R21, [R1+0x1bc] ;  /* 0x0001bc0001157983 */ /* 0x000ee20000300800 */
[----:B------:R-:W-:Y:S01]  /*5540*/  ISETP.GT.U32.AND P6, PT, R0, R6, PT ;  /* 0x000000060000720c */ /* 0x000fe20003fc4070 */
[----:B0-----:R-:W-:-:S04]  /*5550*/  IMAD.HI.U32 R7, R26, R8, RZ ;  /* 0x000000081a077227 */ /* 0x001fc800078e00ff */
[----:B------:R-:W-:-:S04]  /*5560*/  IMAD.MOV R7, RZ, RZ, -R7 ;  /* 0x000000ffff077224 */ /* 0x000fc800078e0a07 */
[----:B------:R-:W-:-:S04]  /*5570*/  IMAD R8, R0, R7, R8 ;  /* 0x0000000700087224 */ /* 0x000fc800078e0208 */
[----:B------:R-:W-:-:S04]  /*5580*/  @!P6 IMAD.IADD R6, R6, 0x1, -R0 ;  /* 0x000000010606e824 */ /* 0x000fc800078e0a00 */
[----:B------:R-:W-:Y:S01]  /*5590*/  @!P4 IMAD.MOV R6, RZ, RZ, -R6 ;  /* 0x000000ffff06c224 */ /* 0x000fe200078e0a06 */
[----:B------:R-:W-:Y:S01]  /*55a0*/  ISETP.GT.U32.AND P4, PT, R0, R8, PT ;  /* 0x000000080000720c */ /* 0x000fe20003f84070 */
[----:B------:R-:W-:Y:S02]  /*55b0*/  IMAD.MOV.U32 R13, RZ, RZ, R11 ;  /* 0x000000ffff0d7224 */ /* 0x000fe400078e000b */
[----:B------:R-:W-:Y:S02]  /*55c0*/  @!P5 IMAD.MOV R4, RZ, RZ, -R4 ;  /* 0x000000ffff04d224 */ /* 0x000fe400078e0a04 */
[----:B------:R-:W-:-:S05]  /*55d0*/  @!P0 IMAD.MOV R13, RZ, RZ, -R13 ;  /* 0x000000ffff0d8224 */ /* 0x000fca00078e0a0d */
[----:B------:R-:W-:Y:S03]  /*55e0*/  STL [R1+0xcc], R13 ;  /* 0x0000cc0d01007387 */ /* 0x000fe60000100800 */
[----:B------:R-:W-:Y:S01]  /*55f0*/  @!P4 IMAD.IADD R8, R8, 0x1, -R0 ;  /* 0x000000010808c824 */ /* 0x000fe200078e0a00 */
[----:B------:R0:W-:Y:S04]  /*5600*/  STL [R1+0xc8], R6 ;  /* 0x0000c80601007387 */ /* 0x0001e80000100800 */
[----:B------:R1:W-:Y:S01]  /*5610*/  STL [R1+0xc4], R4 ;  /* 0x0000c40401007387 */ /* 0x0003e20000100800 */
[----:B------:R-:W-:Y:S01]  /*5620*/  IMAD.HI.U32 R2, R26, R10, RZ ;  /* 0x0000000a1a027227 */ /* 0x000fe200078e00ff */
[----:B--2---:R-:W-:-:S02]  /*5630*/  IABS R11, R27 ;  /* 0x0000001b000b7213 */ /* 0x004fc40000000000 */
[----:B------:R-:W-:Y:S02]  /*5640*/  ISETP.GE.AND P4, PT, R27, RZ, PT ;  /* 0x000000ff1b00720c */ /* 0x000fe40003f86270 */
[----:B------:R-:W2:Y:S01]  /*5650*/  LDL.LU R27, [R1+0x1c0] ;  /* 0x0001c000011b7983 */ /* 0x000ea20000300800 */
[----:B------:R-:W-:-:S04]  /*5660*/  IMAD.MOV R2, RZ, RZ, -R2 ;  /* 0x000000ffff027224 */ /* 0x000fc800078e0a02 */
[----:B------:R-:W-:-:S05]  /*5670*/  IMAD R10, R0, R2, R10 ;  /* 0x00000002000a7224 */ /* 0x000fca00078e020a */
[----:B------:R-:W-:Y:S02]  /*5680*/  ISETP.GT.U32.AND P6, PT, R0, R10, PT ;  /* 0x0000000a0000720c */ /* 0x000fe40003fc4070 */
[----:B------:R-:W-:-:S05]  /*5690*/  IABS R2, R19 ;  /* 0x0000001300027213 */ /* 0x000fca0000000000 */
[----:B------:R-:W-:-:S06]  /*56a0*/  IMAD.HI.U32 R12, R26, R2, RZ ;  /* 0x000000021a0c7227 */ /* 0x000fcc00078e00ff */
[----:B------:R-:W-:Y:S01]  /*56b0*/  @!P6 IMAD.IADD R10, R10, 0x1, -R0 ;  /* 0x000000010a0ae824 */ /* 0x000fe200078e0a00 */
[----:B------:R-:W-:-:S04]  /*56c0*/  ISETP.GT.U32.AND P6, PT, R0, R9, PT ;  /* 0x000000090000720c */ /* 0x000fc80003fc4070 */
[----:B------:R-:W-:Y:S01]  /*56d0*/  ISETP.GT.U32.AND P0, PT, R0, R10, PT ;  /* 0x0000000a0000720c */ /* 0x000fe20003f04070 */
[----:B------:R-:W-:Y:S01]  /*56e0*/  IMAD.MOV R12, RZ, RZ, -R12 ;  /* 0x000000ffff0c7224 */ /* 0x000fe200078e0a0c */
[----:B----4-:R-:W-:-:S03]  /*56f0*/  IABS R7, R28 ;  /* 0x0000001c00077213 */ /* 0x010fc60000000000 */
[----:B------:R-:W-:-:S04]  /*5700*/  IMAD R2, R0, R12, R2 ;  /* 0x0000000c00027224 */ /* 0x000fc800078e0202 */
[--C-:B------:R-:W-:Y:S02]  /*5710*/  @!P6 IMAD.IADD R9, R9, 0x1, -R0.reuse ;  /* 0x000000010909e824 */ /* 0x100fe400078e0a00 */
[----:B0-----:R-:W-:Y:S02]  /*5720*/  IMAD.MOV.U32 R6, RZ, RZ, R11 ;  /* 0x000000ffff067224 */ /* 0x001fe400078e000b */
[----:B------:R-:W-:Y:S01]  /*5730*/  @!P0 IMAD.IADD R10, R10, 0x1, -R0 ;  /* 0x000000010a0a8824 */ /* 0x000fe200078e0a00 */
[----:B------:R-:W-:Y:S01]  /*5740*/  ISETP.GT.U32.AND P0, PT, R0, R2, PT ;  /* 0x000000020000720c */ /* 0x000fe20003f04070 */
[----:B------:R-:W-:Y:S02]  /*5750*/  IMAD.MOV.U32 R14, RZ, RZ, R9 ;  /* 0x000000ffff0e7224 */ /* 0x000fe400078e0009 */
[----:B------:R-:W-:-:S04]  /*5760*/  IMAD.HI.U32 R12, R26, R7, RZ ;  /* 0x000000071a0c7227 */ /* 0x000fc800078e00ff */
[----:B------:R-:W-:Y:S01]  /*5770*/  @!P2 IMAD.MOV R14, RZ, RZ, -R14 ;  /* 0x000000ffff0ea224 */ /* 0x000fe200078e0a0e */
[----:B------:R-:W-:Y:S01]  /*5780*/  ISETP.GT.U32.AND P2, PT, R0, R8, PT ;  /* 0x000000080000720c */ /* 0x000fe20003f44070 */
[----:B------:R-:W-:-:S04]  /*5790*/  IMAD.HI.U32 R11, R26, R6, RZ ;  /* 0x000000061a0b7227 */ /* 0x000fc800078e00ff */
[----:B------:R-:W-:Y:S02]  /*57a0*/  IMAD.MOV R12, RZ, RZ, -R12 ;  /* 0x000000ffff0c7224 */ /* 0x000fe400078e0a0c */
[----:B------:R-:W-:Y:S02]  /*57b0*/  IMAD.MOV R11, RZ, RZ, -R11 ;  /* 0x000000ffff0b7224 */ /* 0x000fe400078e0a0b */
[C---:B------:R-:W-:Y:S01]  /*57c0*/  IMAD R7, R0.reuse, R12, R7 ;  /* 0x0000000c00077224 */ /* 0x040fe200078e0207 */
[----:B------:R-:W-:Y:S01]  /*57d0*/  ISETP.GE.AND P5, PT, R19, RZ, PT ;  /* 0x000000ff1300720c */ /* 0x000fe20003fa6270 */
[----:B------:R-:W-:Y:S01]  /*57e0*/  IMAD R6, R0, R11, R6 ;  /* 0x0000000b00067224 */ /* 0x000fe200078e0206 */
[----:B------:R-:W4:Y:S01]  /*57f0*/  LDL.LU R19, [R1+0x1c8] ;  /* 0x0001c80001137983 */ /* 0x000f220000300800 */
[----:B------:R-:W-:Y:S01]  /*5800*/  @!P0 IMAD.IADD R2, R2, 0x1, -R0 ;  /* 0x0000000102028824 */ /* 0x000fe200078e0a00 */
[----:B-1----:R-:W-:Y:S01]  /*5810*/  IABS R4, R20 ;  /* 0x0000001400047213 */ /* 0x002fe20000000000 */
[----:B------:R-:W-:Y:S01]  /*5820*/  @!P3 IMAD.MOV R10, RZ, RZ, -R10 ;  /* 0x000000ffff0ab224 */ /* 0x000fe200078e0a0a */
[----:B------:R-:W-:Y:S01]  /*5830*/  ISETP.GT.U32.AND P3, PT, R0, R7, PT ;  /* 0x000000070000720c */ /* 0x000fe20003f64070 */
[----:B------:R-:W-:Y:S01]  /*5840*/  @!P2 IMAD.IADD R8, R8, 0x1, -R0 ;  /* 0x000000010808a824 */ /* 0x000fe200078e0a00 */
[----:B------:R-:W-:Y:S01]  /*5850*/  ISETP.GT.U32.AND P0, PT, R0, R2, PT ;  /* 0x000000020000720c */ /* 0x000fe20003f04070 */
[----:B------:R-:W-:Y:S01]  /*5860*/  IMAD.HI.U32 R9, R26, R4, RZ ;  /* 0x000000041a097227 */ /* 0x000fe200078e00ff */
[----:B------:R-:W-:Y:S01]  /*5870*/  ISETP.GT.U32.AND P2, PT, R0, R6, PT ;  /* 0x000000060000720c */ /* 0x000fe20003f44070 */
[----:B------:R-:W-:Y:S01]  /*5880*/  STL [R1+0xb8], R14 ;  /* 0x0000b80e01007387 */ /* 0x000fe20000100800 */
[----:B------:R-:W-:Y:S01]  /*5890*/  ISETP.GE.AND P6, PT, R28, RZ, PT ;  /* 0x000000ff1c00720c */ /* 0x000fe20003fc6270 */
[----:B------:R-:W-:-:S02]  /*58a0*/  IMAD.MOV R9, RZ, RZ, -R9 ;  /* 0x000000ffff097224 */ /* 0x000fc400078e0a09 */
[----:B------:R-:W4:Y:S01]  /*58b0*/  LDL.LU R28, [R1+0x1d0] ;  /* 0x0001d000011c7983 */ /* 0x000f220000300800 */
[----:B---3--:R-:W-:Y:S01]  /*58c0*/  IABS R13, R25 ;  /* 0x00000019000d7213 */ /* 0x008fe20000000000 */
[----:B------:R-:W-:Y:S02]  /*58d0*/  IMAD R4, R0, R9, R4 ;  /* 0x0000000900047224 */ /* 0x000fe400078e0204 */
[--C-:B------:R-:W-:Y:S01]  /*58e0*/  @!P3 IMAD.IADD R7, R7, 0x1, -R0.reuse ;  /* 0x000000010707b824 */ /* 0x100fe200078e0a00 */
[----:B------:R0:W-:Y:S01]  /*58f0*/  STL [R1+0xb0], R10 ;  /* 0x0000b00a01007387 */ /* 0x0001e20000100800 */
[--C-:B------:R-:W-:Y:S01]  /*5900*/  @!P0 IMAD.IADD R2, R2, 0x1, -R0.reuse ;  /* 0x0000000102028824 */ /* 0x100fe200078e0a00 */
[----:B------:R-:W-:Y:S01]  /*5910*/  ISETP.GT.U32.AND P0, PT, R0, R4, PT ;  /* 0x000000040000720c */ /* 0x000fe20003f04070 */
[----:B------:R-:W-:Y:S01]  /*5920*/  @!P2 IMAD.IADD R6, R6, 0x1, -R0 ;  /* 0x000000010606a824 */ /* 0x000fe200078e0a00 */
[----:B------:R-:W-:Y:S01]  /*5930*/  ISETP.GT.U32.AND P2, PT, R0, R7, PT ;  /* 0x000000070000720c */ /* 0x000fe20003f44070 */
[----:B0-----:R-:W-:-:S04]  /*5940*/  IMAD.HI.U32 R10, R26, R13, RZ ;  /* 0x0000000d1a0a7227 */ /* 0x001fc800078e00ff */
[----:B------:R-:W-:Y:S01]  /*5950*/  IMAD.MOV R10, RZ, RZ, -R10 ;  /* 0x000000ffff0a7224 */ /* 0x000fe200078e0a0a */
[----:B------:R-:W-:-:S03]  /*5960*/  IABS R11, R21 ;  /* 0x00000015000b7213 */ /* 0x000fc60000000000 */
[----:B------:R-:W-:Y:S02]  /*5970*/  IMAD R13, R0, R10, R13 ;  /* 0x0000000a000d7224 */ /* 0x000fe400078e020d */
[--C-:B------:R-:W-:Y:S02]  /*5980*/  @!P0 IMAD.IADD R4, R4, 0x1, -R0.reuse ;  /* 0x0000000104048824 */ /* 0x100fe400078e0a00 */
[----:B------:R-:W-:Y:S01]  /*5990*/  @!P2 IMAD.IADD R7, R7, 0x1, -R0 ;  /* 0x000000010707a824 */ /* 0x000fe200078e0a00 */
[----:B------:R-:W-:Y:S01]  /*59a0*/  ISETP.GT.U32.AND P2, PT, R0, R13, PT ;  /* 0x0000000d0000720c */ /* 0x000fe20003f44070 */
[----:B------:R-:W-:-:S04]  /*59b0*/  IMAD.HI.U32 R9, R26, R11, RZ ;  /* 0x0000000b1a097227 */ /* 0x000fc800078e00ff */
[----:B------:R-:W-:Y:S01]  /*59c0*/  @!P1 IMAD.MOV R8, RZ, RZ, -R8 ;  /* 0x000000ffff089224 */ /* 0x000fe200078e0a08 */
[C---:B------:R-:W-:Y:S01]  /*59d0*/  ISETP.GT.U32.AND P1, PT, R0.reuse, R4, PT ;  /* 0x000000040000720c */ /* 0x040fe20003f24070 */
[----:B------:R-:W-:Y:S01]  /*59e0*/  IMAD.MOV R9, RZ, RZ, -R9 ;  /* 0x000000ffff097224 */ /* 0x000fe200078e0a09 */
[----:B------:R-:W-:-:S03]  /*59f0*/  ISETP.GT.U32.AND P0, PT, R0, R6, PT ;  /* 0x000000060000720c */ /* 0x000fc60003f04070 */
[----:B------:R-:W-:Y:S02]  /*5a00*/  IMAD R11, R0, R9, R11 ;  /* 0x00000009000b7224 */ /* 0x000fe400078e020b */
[----:B------:R-:W-:Y:S01]  /*5a10*/  IMAD.MOV.U32 R9, RZ, RZ, R2 ;  /* 0x000000ffff097224 */ /* 0x000fe200078e0002 */
[----:B------:R-:W-:Y:S01]  /*5a20*/  ISETP.GE.AND P3, PT, R20, RZ, PT ;  /* 0x000000ff1400720c */ /* 0x000fe20003f66270 */
[--C-:B------:R-:W-:Y:S02]  /*5a30*/  @!P2 IMAD.IADD R13, R13, 0x1, -R0.reuse ;  /* 0x000000010d0da824 */ /* 0x100fe400078e0a00 */
[----:B------:R-:W-:Y:S01]  /*5a40*/  @!P5 IMAD.MOV R9, RZ, RZ, -R9 ;  /* 0x000000ffff09d224 */ /* 0x000fe200078e0a09 */
[----:B------:R-:W-:Y:S01]  /*5a50*/  STL [R1+0x90], R8 ;  /* 0x0000900801007387 */ /* 0x000fe20000100800 */
[----:B------:R-:W-:Y:S01]  /*5a60*/  @!P1 IMAD.IADD R4, R4, 0x1, -R0 ;  /* 0x0000000104049824 */ /* 0x000fe200078e0a00 */
[----:B------:R-:W-:Y:S01]  /*5a70*/  IABS R12, R15 ;  /* 0x0000000f000c7213 */ /* 0x000fe20000000000 */
[----:B------:R-:W-:Y:S01]  /*5a80*/  @!P6 IMAD.MOV R7, RZ, RZ, -R7 ;  /* 0x000000ffff07e224 */ /* 0x000fe200078e0a07 */
[----:B------:R-:W3:Y:S01]  /*5a90*/  LDL.LU R20, [R1+0x1dc] ;  /* 0x0001dc0001147983 */ /* 0x000ee20000300800 */
[----:B------:R-:W-:-:S02]  /*5aa0*/  ISETP.GE.AND P1, PT, R15, RZ, PT ;  /* 0x000000ff0f00720c */ /* 0x000fc40003f26270 */
[----:B------:R-:W-:Y:S01]  /*5ab0*/  ISETP.GT.U32.AND P6, PT, R0, R13, PT ;  /* 0x0000000d0000720c */ /* 0x000fe20003fc4070 */
[----:B------:R-:W-:Y:S01]  /*5ac0*/  STL [R1+0x98], R9 ;  /* 0x0000980901007387 */ /* 0x000fe20000100800 */
[----:B------:R-:W-:-:S03]  /*5ad0*/  ISETP.GE.AND P2, PT, R25, RZ, PT ;  /* 0x000000ff1900720c */ /* 0x000fc60003f46270 */
[----:B------:R-:W3:Y:S01]  /*5ae0*/  LDL.LU R15, [R1+0x1e4] ;  /* 0x0001e400010f7983 */ /* 0x000ee20000300800 */
[----:B------:R-:W-:-:S03]  /*5af0*/  @!P0 IMAD.IADD R6, R6, 0x1, -R0 ;  /* 0x0000000106068824 */ /* 0x000fc600078e0a00 */
[----:B------:R-:W3:Y:S04]  /*5b00*/  LDL.LU R25, [R1+0x1e8] ;  /* 0x0001e80001197983 */ /* 0x000ee80000300800 */
[----:B------:R0:W-:Y:S01]  /*5b10*/  STL [R1+0x94], R7 ;  /* 0x0000940701007387 */ /* 0x0001e20000100800 */
[----:B------:R-:W-:Y:S02]  /*5b20*/  @!P4 IMAD.MOV R6, RZ, RZ, -R6 ;  /* 0x000000ffff06c224 */ /* 0x000fe400078e0a06 */
[----:B0-----:R-:W-:-:S04]  /*5b30*/  IMAD.MOV.U32 R7, RZ, RZ, R4 ;  /* 0x000000ffff077224 */ /* 0x001fc800078e0004 */
[----:B------:R-:W-:Y:S01]  /*5b40*/  @!P3 IMAD.MOV R7, RZ, RZ, -R7 ;  /* 0x000000ffff07b224 */ /* 0x000fe200078e0a07 */
[----:B------:R-:W-:Y:S01]  /*5b50*/  STL [R1+0x84], R6 ;  /* 0x0000840601007387 */ /* 0x000fe20000100800 */
[----:B------:R-:W-:-:S03]  /*5b60*/  @!P6 IMAD.IADD R13, R13, 0x1, -R0 ;  /* 0x000000010d0de824 */ /* 0x000fc600078e0a00 */
[----:B------:R-:W-:Y:S01]  /*5b70*/  STL [R1+0x88], R7 ;  /* 0x0000880701007387 */ /* 0x000fe20000100800 */
[----:B--2---:R-:W-:Y:S02]  /*5b80*/  IABS R10, R27 ;  /* 0x0000001b000a7213 */ /* 0x004fe40000000000 */
[----:B------:R-:W-:Y:S02]  /*5b90*/  ISETP.GE.AND P6, PT, R27, RZ, PT ;  /* 0x000000ff1b00720c */ /* 0x000fe40003fc6270 */
[----:B------:R-:W2:Y:S01]  /*5ba0*/  LDL.LU R27, [R1+0x1f4] ;  /* 0x0001f400011b7983 */ /* 0x000ea20000300800 */
[----:B------:R-:W-:-:S04]  /*5bb0*/  IMAD.HI.U32 R14, R26, R12, RZ ;  /* 0x0000000c1a0e7227 */ /* 0x000fc800078e00ff */
[----:B------:R-:W-:-:S04]  /*5bc0*/  IMAD.MOV R14, RZ, RZ, -R14 ;  /* 0x000000ffff0e7224 */ /* 0x000fc800078e0a0e */
[----:B------:R-:W-:Y:S02]  /*5bd0*/  IMAD R12, R0, R14, R12 ;  /* 0x0000000e000c7224 */ /* 0x000fe400078e020c */
[----:B------:R-:W-:-:S03]  /*5be0*/  IMAD.HI.U32 R2, R26, R10, RZ ;  /* 0x0000000a1a027227 */ /* 0x000fc600078e00ff */
[C---:B------:R-:W-:Y:S01]  /*5bf0*/  ISETP.GT.U32.AND P5, PT, R0.reuse, R12, PT ;  /* 0x0000000c0000720c */ /* 0x040fe20003fa4070 */
[----:B------:R-:W-:Y:S01]  /*5c00*/  IMAD.MOV R2, RZ, RZ, -R2 ;  /* 0x000000ffff027224 */ /* 0x000fe200078e0a02 */
[----:B------:R-:W-:-:S03]  /*5c10*/  ISETP.GT.U32.AND P0, PT, R0, R11, PT ;  /* 0x0000000b0000720c */ /* 0x000fc60003f04070 */
[----:B------:R-:W-:-:S08]  /*5c20*/  IMAD R10, R0, R2, R10 ;  /* 0x00000002000a7224 */ /* 0x000fd000078e020a */
[--C-:B------:R-:W-:Y:S01]  /*5c30*/  @!P5 IMAD.IADD R12, R12, 0x1, -R0.reuse ;  /* 0x000000010c0cd824 */ /* 0x100fe200078e0a00 */
[----:B------:R-:W-:Y:S01]  /*5c40*/  ISETP.GT.U32.AND P5, PT, R0, R10, PT ;  /* 0x0000000a0000720c */ /* 0x000fe20003fa4070 */
[----:B------:R-:W-:-:S03]  /*5c50*/  @!P0 IMAD.IADD R11, R11, 0x1, -R0 ;  /* 0x000000010b0b8824 */ /* 0x000fc600078e0a00 */
[----:B------:R-:W-:-:S09]  /*5c60*/  ISETP.GT.U32.AND P0, PT, R0, R12, PT ;  /* 0x0000000c0000720c */ /* 0x000fd20003f04070 */
[----:B------:R-:W-:Y:S01]  /*5c70*/  @!P5 IMAD.IADD R10, R10, 0x1, -R0 ;  /* 0x000000010a0ad824 */ /* 0x000fe200078e0a00 */
[----:B------:R-:W-:Y:S02]  /*5c80*/  ISETP.GT.U32.AND P5, PT, R0, R11, PT ;  /* 0x0000000b0000720c */ /* 0x000fe40003fa4070 */
[----:B----4-:R-:W-:-:S05]  /*5c90*/  IABS R8, R19 ;  /* 0x0000001300087213 */ /* 0x010fca0000000000 */
[----:B------:R-:W-:-:S04]  /*5ca0*/  IMAD.HI.U32 R14, R26, R8, RZ ;  /* 0x000000081a0e7227 */ /* 0x000fc800078e00ff */
[----:B------:R-:W-:Y:S01]  /*5cb0*/  IMAD.MOV R14, RZ, RZ, -R14 ;  /* 0x000000ffff0e7224 */ /* 0x000fe200078e0a0e */
[----:B------:R-:W-:-:S03]  /*5cc0*/  IABS R9, R28 ;  /* 0x0000001c00097213 */ /* 0x000fc60000000000 */
[----:B------:R-:W-:Y:S02]  /*5cd0*/  IMAD R8, R0, R14, R8 ;  /* 0x0000000e00087224 */ /* 0x000fe400078e0208 */
[----:B------:R-:W-:-:S04]  /*5ce0*/  IMAD.HI.U32 R2, R26, R9, RZ ;  /* 0x000000091a027227 */ /* 0x000fc800078e00ff */
[----:B------:R-:W-:Y:S02]  /*5cf0*/  IMAD.MOV R2, RZ, RZ, -R2 ;  /* 0x000000ffff027224 */ /* 0x000fe400078e0a02 */
[--C-:B------:R-:W-:Y:S01]  /*5d00*/  @!P0 IMAD.IADD R12, R12, 0x1, -R0.reuse ;  /* 0x000000010c0c8824 */ /* 0x100fe200078e0a00 */
[C---:B------:R-:W-:Y:S01]  /*5d10*/  ISETP.GT.U32.AND P0, PT, R0.reuse, R8, PT ;  /* 0x000000080000720c */ /* 0x040fe20003f04070 */
[----:B------:R-:W-:Y:S02]  /*5d20*/  IMAD R9, R0, R2, R9 ;  /* 0x0000000200097224 */ /* 0x000fe400078e0209 */
[----:B------:R-:W-:-:S03]  /*5d30*/  @!P5 IMAD.IADD R11, R11, 0x1, -R0 ;  /* 0x000000010b0bd824 */ /* 0x000fc600078e0a00 */
[C---:B------:R-:W-:Y:S02]  /*5d40*/  ISETP.GT.U32.AND P5, PT, R0.reuse, R9, PT ;  /* 0x000000090000720c */ /* 0x040fe40003fa4070 */
[----:B------:R-:W-:-:S05]  /*5d50*/  ISETP.GT.U32.AND P4, PT, R0, R10, PT ;  /* 0x0000000a0000720c */ /* 0x000fca0003f84070 */
[----:B------:R-:W-:Y:S01]  /*5d60*/  @!P0 IMAD.IADD R8, R8, 0x1, -R0 ;  /* 0x0000000108088824 */ /* 0x000fe200078e0a00 */
[----:B------:R-:W-:Y:S02]  /*5d70*/  ISETP.GE.AND P0, PT, R28, RZ, PT ;  /* 0x000000ff1c00720c */ /* 0x000fe40003f06270 */
[----:B------:R-:W4:Y:S01]  /*5d80*/  LDL.LU R28, [R1+0x1f8] ;  /* 0x0001f800011c7983 */ /* 0x000f220000300800 */
[----:B------:R-:W-:Y:S01]  /*5d90*/  @!P1 IMAD.MOV R12, RZ, RZ, -R12 ;  /* 0x000000ffff0c9224 */ /* 0x000fe200078e0a0c */
[----:B------:R-:W-:Y:S01]  /*5da0*/  ISETP.GT.U32.AND P1, PT, R0, R8, PT ;  /* 0x000000080000720c */ /* 0x000fe20003f24070 */
[--C-:B------:R-:W-:Y:S01]  /*5db0*/  @!P5 IMAD.IADD R9, R9, 0x1, -R0.reuse ;  /* 0x000000010909d824 */ /* 0x100fe200078e0a00 */
[----:B------:R-:W-:Y:S01]  /*5dc0*/  ISETP.GE.AND P3, PT, R21, RZ, PT ;  /* 0x000000ff1500720c */ /* 0x000fe20003f66270 */
[----:B------:R-:W-:-:S03]  /*5dd0*/  @!P4 IMAD.IADD R10, R10, 0x1, -R0 ;  /* 0x000000010a0ac824 */ /* 0x000fc600078e0a00 */
[----:B------:R-:W-:Y:S02]  /*5de0*/  ISETP.GT.U32.AND P5, PT, R0, R9, PT ;  /* 0x000000090000720c */ /* 0x000fe40003fa4070 */
[----:B------:R-:W-:Y:S01]  /*5df0*/  ISETP.GE.AND P4, PT, R19, RZ, PT ;  /* 0x000000ff1300720c */ /* 0x000fe20003f86270 */
[----:B------:R-:W-:Y:S01]  /*5e00*/  @!P2 IMAD.MOV R13, RZ, RZ, -R13 ;  /* 0x000000ffff0da224 */ /* 0x000fe200078e0a0d */
[----:B------:R0:W-:Y:S03]  /*5e10*/  STL [R1+0xa90], R12 ;  /* 0x000a900c01007387 */ /* 0x0001e60000100800 */
[----:B------:R-:W-:Y:S01]  /*5e20*/  @!P1 IMAD.IADD R8, R8, 0x1, -R0 ;  /* 0x0000000108089824 */ /* 0x000fe200078e0a00 */
[----:B------:R-:W4:Y:S01]  /*5e30*/  LDL.LU R19, [R1+0x1fc] ;  /* 0x0001fc0001137983 */ /* 0x000f220000300800 */
[----:B------:R-:W-:Y:S02]  /*5e40*/  @!P3 IMAD.MOV R11, RZ, RZ, -R11 ;  /* 0x000000ffff0bb224 */ /* 0x000fe400078e0a0b */
[----:B------:R-:W-:-:S02]  /*5e50*/  @!P6 IMAD.MOV R10, RZ, RZ, -R10 ;  /* 0x000000ffff0ae224 */ /* 0x000fc400078e0a0a */
[----:B------:R-:W-:Y:S02]  /*5e60*/  @!P5 IMAD.IADD R9, R9, 0x1, -R0 ;  /* 0x000000010909d824 */ /* 0x000fe400078e0a00 */
[----:B0-----:R-:W-:Y:S01]  /*5e70*/  IMAD.MOV.U32 R12, RZ, RZ, R8 ;  /* 0x000000ffff0c7224 */ /* 0x001fe200078e0008 */
[----:B---3--:R-:W-:Y:S01]  /*5e80*/  IABS R6, R15 ;  /* 0x0000000f00067213 */ /* 0x008fe20000000000 */
[----:B------:R-:W-:Y:S04]  /*5e90*/  STL [R1+0x68], R13 ;  /* 0x0000680d01007387 */ /* 0x000fe80000100800 */
[----:B------:R-:W-:Y:S01]  /*5ea0*/  IMAD.HI.U32 R2, R26, R6, RZ ;  /* 0x000000061a027227 */ /* 0x000fe200078e00ff */
[----:B------:R0:W-:Y:S03]  /*5eb0*/  STL [R1+0x70], R11 ;  /* 0x0000700b01007387 */ /* 0x0001e60000100800 */
[----:B------:R-:W-:-:S02]  /*5ec0*/  IMAD.MOV R2, RZ, RZ, -R2 ;  /* 0x000000ffff027224 */ /* 0x000fc400078e0a02 */
[----:B------:R-:W-:Y:S01]  /*5ed0*/  @!P4 IMAD.MOV R12, RZ, RZ, -R12 ;  /* 0x000000ffff0cc224 */ /* 0x000fe200078e0a0c */
[----:B------:R-:W-:Y:S01]  /*5ee0*/  ISETP.GE.AND P6, PT, R15, RZ, PT ;  /* 0x000000ff0f00720c */ /* 0x000fe20003fc6270 */
[----:B------:R1:W-:Y:S01]  /*5ef0*/  STL [R1+0x78], R10 ;  /* 0x0000780a01007387 */ /* 0x0003e20000100800 */
[----:B0-----:R-:W-:-:S03]  /*5f00*/  IMAD.MOV.U32 R11, RZ, RZ, R9 ;  /* 0x000000ffff0b7224 */ /* 0x001fc600078e0009 */
[----:B------:R-:W3:Y:S01]  /*5f10*/  LDL.LU R15, [R1+0x200] ;  /* 0x00020000010f7983 */ /* 0x000ee20000300800 */
[----:B------:R-:W-:Y:S02]  /*5f20*/  IMAD R6, R0, R2, R6 ;  /* 0x0000000200067224 */ /* 0x000fe400078e0206 */
[----:B------:R-:W-:Y:S01]  /*5f30*/  @!P0 IMAD.MOV R11, RZ, RZ, -R11 ;  /* 0x000000ffff0b8224 */ /* 0x000fe200078e0a0b */
[----:B------:R-:W-:Y:S01]  /*5f40*/  STL [R1+0x7c], R12 ;  /* 0x00007c0c01007387 */ /* 0x000fe20000100800 */
[----:B--2---:R-:W-:Y:S02]  /*5f50*/  IABS R2, R27 ;  /* 0x0000001b00027213 */ /* 0x004fe40000000000 */
[----:B------:R-:W-:Y:S02]  /*5f60*/  ISETP.GE.AND P0, PT, R27, RZ, PT ;  /* 0x000000ff1b00720c */ /* 0x000fe40003f06270 */
[----:B------:R-:W2:Y:S01]  /*5f70*/  LDL.LU R27, [R1+0x204] ;  /* 0x00020400011b7983 */ /* 0x000ea20000300800 */
[----:B------:R-:W-:-:S05]  /*5f80*/  IABS R4, R20 ;  /* 0x0000001400047213 */ /* 0x000fca0000000000 */
[----:B------:R-:W-:-:S04]  /*5f90*/  IMAD.HI.U32 R14, R26, R4, RZ ;  /* 0x000000041a0e7227 */ /* 0x000fc800078e00ff */
[----:B------:R-:W-:-:S04]  /*5fa0*/  IMAD.MOV R14, RZ, RZ, -R14 ;  /* 0x000000ffff0e7224 */ /* 0x000fc800078e0a0e */
[----:B------:R-:W-:-:S05]  /*5fb0*/  IMAD R4, R0, R14, R4 ;  /* 0x0000000e00047224 */ /* 0x000fca00078e0204 */
[----:B------:R-:W-:Y:S02]  /*5fc0*/  ISETP.GT.U32.AND P2, PT, R0, R4, PT ;  /* 0x000000040000720c */ /* 0x000fe40003f44070 */
[----:B------:R-:W-:-:S05]  /*5fd0*/  IABS R7, R25 ;  /* 0x0000001900077213 */ /* 0x000fca0000000000 */
[----:B-1----:R-:W-:-:S06]  /*5fe0*/  IMAD.HI.U32 R10, R26, R7, RZ ;  /* 0x000000071a0a7227 */ /* 0x002fcc00078e00ff */
[----:B------:R-:W-:-:S05]  /*5ff0*/  @!P2 IMAD.IADD R4, R4, 0x1, -R0 ;  /* 0x000000010404a824 */ /* 0x000fca00078e0a00 */
[----:B------:R-:W-:Y:S01]  /*6000*/  ISETP.GT.U32.AND P2, PT, R0, R4, PT ;  /* 0x000000040000720c */ /* 0x000fe20003f44070 */
[----:B------:R-:W-:Y:S01]  /*6010*/  IMAD.MOV R10, RZ, RZ, -R10 ;  /* 0x000000ffff0a7224 */ /* 0x000fe200078e0a0a */
[----:B------:R-:W-:-:S03]  /*6020*/  ISETP.GE.AND P3, PT, R20, RZ, PT ;  /* 0x000000ff1400720c */ /* 0x000fc60003f66270 */
[C---:B------:R-:W-:Y:S01]  /*6030*/  IMAD R7, R0.reuse, R10, R7 ;  /* 0x0000000a00077224 */ /* 0x040fe200078e0207 */
[----:B------:R-:W-:Y:S01]  /*6040*/  ISETP.GT.U32.AND P5, PT, R0, R6, PT ;  /* 0x000000060000720c */ /* 0x000fe20003fa4070 */
[----:B------:R-:W-:-:S03]  /*6050*/  IMAD.HI.U32 R8, R26, R2, RZ ;  /* 0x000000021a087227 */ /* 0x000fc600078e00ff */
[----:B------:R-:W-:-:S03]  /*6060*/  ISETP.GT.U32.AND P4, PT, R0, R7, PT ;  /* 0x000000070000720c */ /* 0x000fc60003f84070 */
[----:B------:R-:W-:Y:S02]  /*6070*/  @!P2 IMAD.IADD R4, R4, 0x1, -R0 ;  /* 0x000000010404a824 */ /* 0x000fe400078e0a00 */
[----:B------:R-:W-:Y:S02]  /*6080*/  IMAD.MOV R8, RZ, RZ, -R8 ;  /* 0x000000ffff087224 */ /* 0x000fe400078e0a08 */
[----:B------:R-:W-:Y:S02]  /*6090*/  IMAD.MOV.U32 R10, RZ, RZ, R4 ;  /* 0x000000ffff0a7224 */ /* 0x000fe400078e0004 */
[----:B------:R-:W-:Y:S02]  /*60a0*/  IMAD R2, R0, R8, R2 ;  /* 0x0000000800027224 */ /* 0x000fe400078e0202 */
[----:B------:R-:W-:Y:S01]  /*60b0*/  @!P3 IMAD.MOV R10, RZ, RZ, -R10 ;  /* 0x000000ffff0ab224 */ /* 0x000fe200078e0a0a */
[----:B------:R-:W-:Y:S01]  /*60c0*/  ISETP.GE.AND P1, PT, R25, RZ, PT ;  /* 0x000000ff1900720c */ /* 0x000fe20003f26270 */
[----:B------:R4:W-:Y:S01]  /*60d0*/  STL [R1+0x80], R11 ;  /* 0x0000800b01007387 */ /* 0x0009e20000100800 */
[----:B------:R-:W-:Y:S01]  /*60e0*/  @!P5 IMAD.IADD R6, R6, 0x1, -R0 ;  /* 0x000000010606d824 */ /* 0x000fe200078e0a00 */
[----:B------:R-:W-:-:S02]  /*60f0*/  ISETP.GT.U32.AND P2, PT, R0, R2, PT ;  /* 0x000000020000720c */ /* 0x000fc40003f44070 */
[----:B------:R-:W2:Y:S01]  /*6100*/  LDL.LU R25, [R1+0x208] ;  /* 0x0002080001197983 */ /* 0x000ea20000300800 */
[----:B------:R-:W-:Y:S01]  /*6110*/  @!P4 IMAD.IADD R7, R7, 0x1, -R0 ;  /* 0x000000010707c824 */ /* 0x000fe200078e0a00 */
[----:B------:R-:W-:-:S04]  /*6120*/  ISETP.GT.U32.AND P5, PT, R0, R6, PT ;  /* 0x000000060000720c */ /* 0x000fc80003fa4070 */
[----:B------:R-:W-:-:S05]  /*6130*/  ISETP.GT.U32.AND P4, PT, R0, R7, PT ;  /* 0x000000070000720c */ /* 0x000fca0003f84070 */
[--C-:B------:R-:W-:Y:S01]  /*6140*/  @!P2 IMAD.IADD R2, R2, 0x1, -R0.reuse ;  /* 0x000000010202a824 */ /* 0x100fe200078e0a00 */
[----:B----4-:R-:W-:Y:S02]  /*6150*/  IABS R11, R28 ;  /* 0x0000001c000b7213 */ /* 0x010fe40000000000 */
[----:B------:R-:W-:Y:S02]  /*6160*/  ISETP.GE.AND P3, PT, R28, RZ, PT ;  /* 0x000000ff1c00720c */ /* 0x000fe40003f66270 */
[----:B------:R-:W4:Y:S04]  /*6170*/  LDL.LU R28, [R1+0x20c] ;  /* 0x00020c00011c7983 */ /* 0x000f280000300800 */
[----:B------:R0:W-:Y:S04]  /*6180*/  STL [R1+0xf8], R10 ;  /* 0x0000f80a01007387 */ /* 0x0001e80000100800 */
[----:B------:R-:W4:Y:S01]  /*6190*/  LDL.LU R21, [R1+0x210] ;  /* 0x0002100001157983 */ /* 0x000f220000300800 */
[--C-:B------:R-:W-:Y:S01]  /*61a0*/  @!P5 IMAD.IADD R6, R6, 0x1, -R0.reuse ;  /* 0x000000010606d824 */ /* 0x100fe200078e0a00 */
[----:B------:R-:W-:Y:S01]  /*61b0*/  ISETP.GT.U32.AND P2, PT, R0, R2, PT ;  /* 0x000000020000720c */ /* 0x000fe20003f44070 */
[----:B------:R-:W-:-:S02]  /*61c0*/  @!P4 IMAD.IADD R7, R7, 0x1, -R0 ;  /* 0x000000010707c824 */ /* 0x000fc400078e0a00 */
[----:B------:R-:W-:Y:S02]  /*61d0*/  IMAD.MOV.U32 R12, RZ, RZ, R6 ;  /* 0x000000ffff0c7224 */ /* 0x000fe400078e0006 */
[----:B0-----:R-:W-:Y:S02]  /*61e0*/  IMAD.MOV.U32 R10, RZ, RZ, R7 ;  /* 0x000000ffff0a7224 */ /* 0x001fe400078e0007 */
[----:B------:R-:W-:-:S04]  /*61f0*/  IMAD.HI.U32 R9, R26, R11, RZ ;  /* 0x0000000b1a097227 */ /* 0x000fc800078e00ff */
[----:B------:R-:W-:Y:S02]  /*6200*/  @!P6 IMAD.MOV R12, RZ, RZ, -R12 ;  /* 0x000000ffff0ce224 */ /* 0x000fe400078e0a0c */
[----:B------:R-:W-:Y:S02]  /*6210*/  @!P1 IMAD.MOV R10, RZ, RZ, -R10 ;  /* 0x000000ffff0a9224 */ /* 0x000fe400078e0a0a */
[----:B------:R-:W-:Y:S01]  /*6220*/  IMAD.MOV R9, RZ, RZ, -R9 ;  /* 0x000000ffff097224 */ /* 0x000fe200078e0a09 */
[----:B------:R0:W-:Y:S01]  /*6230*/  STL [R1+0x74], R12 ;  /* 0x0000740c01007387 */ /* 0x0001e20000100800 */
[----:B------:R-:W-:Y:S02]  /*6240*/  @!P2 IMAD.IADD R2, R2, 0x1, -R0 ;  /* 0x000000010202a824 */ /* 0x000fe400078e0a00 */
[----:B------:R-:W-:Y:S01]  /*6250*/  IMAD R11, R0, R9, R11 ;  /* 0x00000009000b7224 */ /* 0x000fe200078e020b */
[----:B------:R1:W-:Y:S01]  /*6260*/  STL [R1+0xe8], R10 ;  /* 0x0000e80a01007387 */ /* 0x0003e20000100800 */
[----:B---3--:R-:W-:-:S02]  /*6270*/  IABS R4, R15 ;  /* 0x0000000f00047213 */ /* 0x008fc40000000000 */
[----:B------:R-:W-:Y:S02]  /*6280*/  ISETP.GE.AND P6, PT, R15, RZ, PT ;  /* 0x000000ff0f00720c */ /* 0x000fe40003fc6270 */
[----:B------:R-:W3:Y:S01]  /*6290*/  LDL.LU R15, [R1+0x214] ;  /* 0x00021400010f7983 */ /* 0x000ee20000300800 */
[----:B--2---:R-:W-:Y:S02]  /*62a0*/  IABS R9, R27 ;  /* 0x0000001b00097213 */ /* 0x004fe40000000000 */
[----:B------:R-:W-:Y:S02]  /*62b0*/  ISETP.GE.AND P2, PT, R27, RZ, PT ;  /* 0x000000ff1b00720c */ /* 0x000fe40003f46270 */
[----:B------:R-:W2:Y:S01]  /*62c0*/  LDL.LU R27, [R1+0x218] ;  /* 0x00021800011b7983 */ /* 0x000ea20000300800 */
[----:B------:R-:W-:Y:S01]  /*62d0*/  IABS R14, R19 ;  /* 0x00000013000e7213 */ /* 0x000fe20000000000 */
[----:B------:R-:W-:Y:S01]  /*62e0*/  IMAD.HI.U32 R6, R26, R4, RZ ;  /* 0x000000041a067227 */ /* 0x000fe200078e00ff */
[----:B------:R-:W-:Y:S01]  /*62f0*/  ISETP.GT.U32.AND P4, PT, R0, R11, PT ;  /* 0x0000000b0000720c */ /* 0x000fe20003f84070 */
[----:B------:R-:W3:Y:S02]  /*6300*/  LDL.LU R20, [R1+0x21c] ;  /* 0x00021c0001147983 */ /* 0x000ee40000300800 */
[----:B------:R-:W-:-:S04]  /*6310*/  IMAD.HI.U32 R8, R26, R14, RZ ;  /* 0x0000000e1a087227 */ /* 0x000fc800078e00ff */
[----:B------:R-:W-:-:S04]  /*6320*/  IMAD.MOV R8, RZ, RZ, -R8 ;  /* 0x000000ffff087224 */ /* 0x000fc800078e0a08 */
[----:B------:R-:W-:Y:S02]  /*6330*/  IMAD R14, R0, R8, R14 ;  /* 0x00000008000e7224 */ /* 0x000fe400078e020e */
[----:B------:R-:W-:-:S03]  /*6340*/  IMAD.MOV R6, RZ, RZ, -R6 ;  /* 0x000000ffff067224 */ /* 0x000fc600078e0a06 */
[C---:B------:R-:W-:Y:S01]  /*6350*/  ISETP.GT.U32.AND P1, PT, R0.reuse, R14, PT ;  /* 0x0000000e0000720c */ /* 0x040fe20003f24070 */
[----:B------:R-:W-:Y:S02]  /*6360*/  IMAD R4, R0, R6, R4 ;  /* 0x0000000600047224 */ /* 0x000fe400078e0204 */
[----:B------:R-:W-:-:S03]  /*6370*/  @!P4 IMAD.IADD R11, R11, 0x1, -R0 ;  /* 0x000000010b0bc824 */ /* 0x000fc600078e0a00 */
[----:B------:R-:W-:-:S07]  /*6380*/  ISETP.GT.U32.AND P4, PT, R0, R4, PT ;  /* 0x000000040000720c */ /* 0x000fce0003f84070 */
[----:B------:R-:W-:Y:S01]  /*6390*/  @!P1 IMAD.IADD R14, R14, 0x1, -R0 ;  /* 0x000000010e0e9824 */ /* 0x000fe200078e0a00 */
[----:B------:R-:W-:-:S05]  /*63a0*/  ISETP.GT.U32.AND P1, PT, R0, R11, PT ;  /* 0x0000000b0000720c */ /* 0x000fca0003f24070 */
[----:B------:R-:W-:-:S05]  /*63b0*/  @!P4 IMAD.IADD R4, R4, 0x1, -R0 ;  /* 0x000000010404c824 */ /* 0x000fca00078e0a00 */
[----:B------:R-:W-:-:S03]  /*63c0*/  ISETP.GT.U32.AND P4, PT, R0, R4, PT ;  /* 0x000000040000720c */ /* 0x000fc60003f84070 */
[----:B------:R-:W-:-:S04]  /*63d0*/  @!P1 IMAD.IADD R11, R11, 0x1, -R0 ;  /* 0x000000010b0b9824 */ /* 0x000fc800078e0a00 */
[----:B0-----:R-:W-:Y:S02]  /*63e0*/  IMAD.MOV.U32 R12, RZ, RZ, R11 ;  /* 0x000000ffff0c7224 */ /* 0x001fe400078e000b */
[----:B------:R-:W-:Y:S02]  /*63f0*/  @!P0 IMAD.MOV R2, RZ, RZ, -R2 ;  /* 0x000000ffff028224 */ /* 0x000fe400078e0a02 */
[----:B------:R-:W-:Y:S02]  /*6400*/  @!P3 IMAD.MOV R12, RZ, RZ, -R12 ;  /* 0x000000ffff0cb224 */ /* 0x000fe400078e0a0c */
[----:B------:R-:W-:Y:S01]  /*6410*/  @!P4 IMAD.IADD R4, R4, 0x1, -R0 ;  /* 0x000000010404c824 */ /* 0x000fe200078e0a00 */
[----:B------:R0:W-:Y:S01]  /*6420*/  STL [R1+0x6c], R2 ;  /* 0x00006c0201007387 */ /* 0x0001e20000100800 */
[----:B------:R-:W-:Y:S02]  /*6430*/  ISETP.GE.AND P5, PT, R19, RZ, PT ;  /* 0x000000ff1300720c */ /* 0x000fe40003fa6270 */
[----:B------:R-:W-:Y:S01]  /*6440*/  IABS R6, R25 ;  /* 0x0000001900067213 */ /* 0x000fe20000000000 */
[----:B------:R0:W-:Y:S01]  /*6450*/  STL [R1+0x64], R12 ;  /* 0x0000640c01007387 */ /* 0x0001e20000100800 */
[----:B------:R-:W-:Y:S01]  /*6460*/  ISETP.GE.AND P4, PT, R25, RZ, PT ;  /* 0x000000ff1900720c */ /* 0x000fe20003f86270 */
[----:B-1----:R-:W-:-:S02]  /*6470*/  IMAD.HI.U32 R10, R26, R9, RZ ;  /* 0x000000091a0a7227 */ /* 0x002fc400078e00ff */
[----:B------:R-:W3:Y:S04]  /*6480*/  LDL.LU R25, [R1+0x220] ;  /* 0x0002200001197983 */ /* 0x000ee80000300800 */
[----:B------:R-:W3:Y:S01]  /*6490*/  LDL.LU R19, [R1+0x224] ;  /* 0x0002240001137983 */ /* 0x000ee20000300800 */
[----:B------:R-:W-:Y:S01]  /*64a0*/  ISETP.GT.U32.AND P0, PT, R0, R14, PT ;  /* 0x0000000e0000720c */ /* 0x000fe20003f04070 */
[----:B------:R-:W-:-:S04]  /*64b0*/  IMAD.MOV R10, RZ, RZ, -R10 ;  /* 0x000000ffff0a7224 */ /* 0x000fc800078e0a0a */
[----:B------:R-:W-:Y:S02]  /*64c0*/  IMAD R9, R0, R10, R9 ;  /* 0x0000000a00097224 */ /* 0x000fe400078e0209 */
[----:B------:R-:W-:-:S03]  /*64d0*/  @!P6 IMAD.MOV R4, RZ, RZ, -R4 ;  /* 0x000000ffff04e224 */ /* 0x000fc600078e0a04 */
[----:B------:R-:W-:-:S03]  /*64e0*/  ISETP.GT.U32.AND P1, PT, R0, R9, PT ;  /* 0x000000090000720c */ /* 0x000fc60003f24070 */
[----:B------:R-:W-:Y:S01]  /*64f0*/  @!P0 IMAD.IADD R14, R14, 0x1, -R0 ;  /* 0x000000010e0e8824 */ /* 0x000fe200078e0a00 */
[----:B----4-:R-:W-:-:S05]  /*6500*/  IABS R8, R21 ;  /* 0x0000001500087213 */ /* 0x010fca0000000000 */
[----:B0-----:R-:W-:-:S04]  /*6510*/  IMAD.HI.U32 R2, R26, R8, RZ ;  /* 0x000000081a027227 */ /* 0x001fc800078e00ff */
[----:B------:R-:W-:-:S04]  /*6520*/  IMAD.MOV R2, RZ, RZ, -R2 ;  /* 0x000000ffff027224 */ /* 0x000fc800078e0a02 */
[----:B------:R-:W-:-:S05]  /*6530*/  IMAD R8, R0, R2, R8 ;  /* 0x0000000200087224 */ /* 0x000fca00078e0208 */
[----:B------:R-:W-:Y:S01]  /*6540*/  ISETP.GT.U32.AND P6, PT, R0, R8, PT ;  /* 0x000000080000720c */ /* 0x000fe20003fc4070 */
[----:B------:R-:W-:Y:S01]  /*6550*/  IMAD.MOV.U32 R12, RZ, RZ, R14 ;  /* 0x000000ffff0c7224 */ /* 0x000fe200078e000e */
[----:B------:R-:W-:Y:S01]  /*6560*/  IABS R7, R28 ;  /* 0x0000001c00077213 */ /* 0x000fe20000000000 */
[----:B------:R-:W-:Y:S02]  /*6570*/  @!P1 IMAD.IADD R9, R9, 0x1, -R0 ;  /* 0x0000000109099824 */ /* 0x000fe400078e0a00 */
[----:B------:R-:W-:Y:S01]  /*6580*/  @!P5 IMAD.MOV R12, RZ, RZ, -R12 ;  /* 0x000000ffff0cd224 */ /* 0x000fe200078e0a0c */
[----:B------:R-:W-:Y:S02]  /*6590*/  ISETP.GE.AND P1, PT, R28, RZ, PT ;  /* 0x000000ff1c00720c */ /* 0x000fe40003f26270 */
[----:B------:R-:W4:Y:S04]  /*65a0*/  LDL.LU R28, [R1+0x228] ;  /* 0x00022800011c7983 */ /* 0x000f280000300800 */
[----:B------:R-:W-:Y:S01]  /*65b0*/  STL [R1+0x50], R12 ;  /* 0x0000500c01007387 */ /* 0x000fe20000100800 */
[----:B------:R-:W-:-:S03]  /*65c0*/  @!P6 IMAD.IADD R8, R8, 0x1, -R0 ;  /* 0x000000010808e824 */ /* 0x000fc600078e0a00 */
[----:B------:R0:W-:Y:S01]  /*65d0*/  STL [R1+0x60], R4 ;  /* 0x0000600401007387 */ /* 0x0001e20000100800 */
[----:B--2---:R-:W-:Y:S02]  /*65e0*/  IABS R11, R27 ;  /* 0x0000001b000b7213 */ /* 0x004fe40000000000 */
[----:B------:R-:W-:Y:S01]  /*65f0*/  ISETP.GE.AND P6, PT, R27, RZ, PT ;  /* 0x000000ff1b00720c */ /* 0x000fe20003fc6270 */
[----:B------:R-:W-:Y:S02]  /*6600*/  IMAD.MOV.U32 R27, RZ, RZ, R3 ;  /* 0x000000ffff1b7224 */ /* 0x000fe400078e0003 */
[----:B------:R-:W2:Y:S01]  /*6610*/  LDL.LU R3, [R1+0x22c] ;  /* 0x00022c0001037983 */ /* 0x000ea20000300800 */
[----:B------:R-:W-:-:S04]  /*6620*/  IMAD.HI.U32 R13, R26, R6, RZ ;  /* 0x000000061a0d7227 */ /* 0x000fc800078e00ff */
[----:B------:R-:W-:-:S04]  /*6630*/  IMAD.HI.U32 R10, R26, R7, RZ ;  /* 0x000000071a0a7227 */ /* 0x000fc800078e00ff */
[----:B------:R-:W-:Y:S02]  /*6640*/  IMAD.MOV R13, RZ, RZ, -R13 ;  /* 0x000000ffff0d7224 */ /* 0x000fe400078e0a0d */
[----:B------:R-:W-:Y:S02]  /*6650*/  IMAD.MOV R10, RZ, RZ, -R10 ;  /* 0x000000ffff0a7224 */ /* 0x000fe400078e0a0a */
[C---:B------:R-:W-:Y:S02]  /*6660*/  IMAD R6, R0.reuse, R13, R6 ;  /* 0x0000000d00067224 */ /* 0x040fe400078e0206 */
[----:B------:R-:W-:-:S03]  /*6670*/  IMAD R7, R0, R10, R7 ;  /* 0x0000000a00077224 */ /* 0x000fc600078e0207 */
[C---:B------:R-:W-:Y:S02]  /*6680*/  ISETP.GT.U32.AND P3, PT, R0.reuse, R6, PT ;  /* 0x000000060000720c */ /* 0x040fe40003f64070 */
[----:B------:R-:W-:Y:S02]  /*6690*/  ISETP.GT.U32.AND P0, PT, R0, R7, PT ;  /* 0x000000070000720c */ /* 0x000fe40003f04070 */
[----:B---3--:R-:W-:-:S09]  /*66a0*/  IABS R13, R15 ;  /* 0x0000000f000d7213 */ /* 0x008fd20000000000 */
[--C-:B------:R-:W-:Y:S02]  /*66b0*/  @!P3 IMAD.IADD R6, R6, 0x1, -R0.reuse ;  /* 0x000000010606b824 */ /* 0x100fe400078e0a00 */
[----:B------:R-:W-:Y:S01]  /*66c0*/  @!P0 IMAD.IADD R7, R7, 0x1, -R0 ;  /* 0x0000000107078824 */ /* 0x000fe200078e0a00 */
[----:B------:R-:W-:Y:S01]  /*66d0*/  ISETP.GT.U32.AND P3, PT, R0, R9, PT ;  /* 0x000000090000720c */ /* 0x000fe20003f64070 */
[----:B------:R-:W-:Y:S01]  /*66e0*/  IMAD.HI.U32 R2, R26, R13, RZ ;  /* 0x0000000d1a027227 */ /* 0x000fe200078e00ff */
[----:B------:R-:W-:-:S03]  /*66f0*/  ISETP.GT.U32.AND P0, PT, R0, R6, PT ;  /* 0x000000060000720c */ /* 0x000fc60003f04070 */
[----:B------:R-:W-:Y:S02]  /*6700*/  IMAD.MOV R2, RZ, RZ, -R2 ;  /* 0x000000ffff027224 */ /* 0x000fe400078e0a02 */
[----:B0-----:R-:W-:Y:S01]  /*6710*/  IMAD.HI.U32 R4, R26, R11, RZ ;  /* 0x0000000b1a047227 */ /* 0x001fe200078e00ff */
[----:B------:R-:W-:-:S03]  /*6720*/  ISETP.GT.U32.AND P5, PT, R0, R7, PT ;  /* 0x000000070000720c */ /* 0x000fc60003fa4070 */
[----:B------:R-:W-:Y:S02]  /*6730*/  IMAD R13, R0, R2, R13 ;  /* 0x00000002000d7224 */ /* 0x000fe400078e020d */
[----:B------:R-:W-:Y:S01]  /*6740*/  IMAD.MOV R4, RZ, RZ, -R4 ;  /* 0x000000ffff047224 */ /* 0x000fe200078e0a04 */
[----:B------:R-:W-:Y:S01]  /*6750*/  IABS R10, R20 ;  /* 0x00000014000a7213 */ /* 0x000fe20000000000 */
[--C-:B------:R-:W-:Y:S01]  /*6760*/  @!P0 IMAD.IADD R6, R6, 0x1, -R0.reuse ;  /* 0x0000000106068824 */ /* 0x100fe200078e0a00 */
[C---:B------:R-:W-:Y:S01]  /*6770*/  ISETP.GT.U32.AND P0, PT, R0.reuse, R13, PT ;  /* 0x0000000d0000720c */ /* 0x040fe20003f04070 */
[----:B------:R-:W-:Y:S02]  /*6780*/  @!P3 IMAD.IADD R9, R9, 0x1, -R0 ;  /* 0x000000010909b824 */ /* 0x000fe400078e0a00 */
[----:B------:R-:W-:Y:S02]  /*6790*/  IMAD R11, R0, R4, R11 ;  /* 0x00000004000b7224 */ /* 0x000fe400078e020b */
[----:B------:R-:W-:-:S02]  /*67a0*/  IMAD.MOV.U32 R12, RZ, RZ, R6 ;  /* 0x000000ffff0c7224 */ /* 0x000fc400078e0006 */
[----:B------:R-:W-:Y:S01]  /*67b0*/  @!P2 IMAD.MOV R9, RZ, RZ, -R9 ;  /* 0x000000ffff09a224 */ /* 0x000fe200078e0a09 */
[----:B------:R-:W-:Y:S01]  /*67c0*/  ISETP.GT.U32.AND P2, PT, R0, R11, PT ;  /* 0x0000000b0000720c */ /* 0x000fe20003f44070 */
[----:B------:R-:W-:-:S04]  /*67d0*/  IMAD.HI.U32 R2, R26, R10, RZ ;  /* 0x0000000a1a027227 */ /* 0x000fc800078e00ff */
[----:B------:R-:W-:Y:S02]  /*67e0*/  @!P4 IMAD.MOV R12, RZ, RZ, -R12 ;  /* 0x000000ffff0cc224 */ /* 0x000fe400078e0a0c */
[----:B------:R-:W-:Y:S01]  /*67f0*/  @!P5 IMAD.IADD R7, R7, 0x1, -R0 ;  /* 0x000000010707d824 */ /* 0x000fe200078e0a00 */
[----:B------:R-:W-:Y:S01]  /*6800*/  ISETP.GE.AND P5, PT, R15, RZ, PT ;  /* 0x000000ff0f00720c */ /* 0x000fe20003fa6270 */
[----:B------:R-:W-:Y:S01]  /*6810*/  IMAD.MOV R2, RZ, RZ, -R2 ;  /* 0x000000ffff027224 */ /* 0x000fe200078e0a02 */
[----:B------:R-:W3:Y:S01]  /*6820*/  LDL.LU R15, [R1+0x230] ;  /* 0x00023000010f7983 */ /* 0x000ee20000300800 */
[----:B------:R-:W-:-:S03]  /*6830*/  @!P0 IMAD.IADD R13, R13, 0x1, -R0 ;  /* 0x000000010d0d8824 */ /* 0x000fc600078e0a00 */
[----:B------:R-:W-:Y:S01]  /*6840*/  STL [R1+0x54], R9 ;  /* 0x0000540901007387 */ /* 0x000fe20000100800 */
[C---:B------:R-:W-:Y:S01]  /*6850*/  IMAD R10, R0.reuse, R2, R10 ;  /* 0x00000002000a7224 */ /* 0x040fe200078e020a */
[----:B------:R-:W-:Y:S02]  /*6860*/  ISETP.GT.U32.AND P0, PT, R0, R8, PT ;  /* 0x000000080000720c */ /* 0x000fe40003f04070 */
[----:B------:R0:W-:Y:S01]  /*6870*/  STL [R1+0x5c], R12 ;  /* 0x00005c0c01007387 */ /* 0x0001e20000100800 */
[----:B------:R-:W-:Y:S01]  /*6880*/  @!P2 IMAD.IADD R11, R11, 0x1, -R0 ;  /* 0x000000010b0ba824 */ /* 0x000fe200078e0a00 */
[----:B------:R-:W-:Y:S01]  /*6890*/  IABS R2, R19 ;  /* 0x0000001300027213 */ /* 0x000fe20000000000 */
[----:B0-----:R-:W-:-:S04]  /*68a0*/  IMAD.MOV.U32 R12, RZ, RZ, R7 ;  /* 0x000000ffff0c7224 */ /* 0x001fc800078e0007 */
[----:B------:R-:W-:Y:S01]  /*68b0*/  @!P1 IMAD.MOV R12, RZ, RZ, -R12 ;  /* 0x000000ffff0c9224 */ /* 0x000fe200078e0a0c */
[----:B------:R-:W-:Y:S02]  /*68c0*/  ISETP.GT.U32.AND P1, PT, R0, R10, PT ;  /* 0x0000000a0000720c */ /* 0x000fe40003f24070 */
[----:B------:R-:W-:Y:S01]  /*68d0*/  ISETP.GE.AND P3, PT, R21, RZ, PT ;  /* 0x000000ff1500720c */ /* 0x000fe20003f66270 */
[----:B------:R-:W-:Y:S01]  /*68e0*/  IMAD.HI.U32 R14, R26, R2, RZ ;  /* 0x000000021a0e7227 */ /* 0x000fe200078e00ff */
[C---:B------:R-:W-:Y:S02]  /*68f0*/  ISETP.GT.U32.AND P2, PT, R0.reuse, R11, PT ;  /* 0x0000000b0000720c */ /* 0x040fe40003f44070 */
[----:B------:R-:W-:Y:S01]  /*6900*/  ISETP.GT.U32.AND P4, PT, R0, R13, PT ;  /* 0x0000000d0000720c */ /* 0x000fe20003f84070 */
[----:B------:R-:W-:Y:S02]  /*6910*/  @!P0 IMAD.IADD R8, R8, 0x1, -R0 ;  /* 0x0000000108088824 */ /* 0x000fe400078e0a00 */
[----:B------:R-:W-:Y:S01]  /*6920*/  IMAD.MOV R14, RZ, RZ, -R14 ;  /* 0x000000ffff0e7224 */ /* 0x000fe200078e0a0e */
[----:B------:R0:W-:Y:S03]  /*6930*/  STL [R1+0x58], R12 ;  /* 0x0000580c01007387 */ /* 0x0001e60000100800 */
[----:B------:R-:W-:-:S02]  /*6940*/  @!P1 IMAD.IADD R10, R10, 0x1, -R0 ;  /* 0x000000010a0a9824 */ /* 0x000fc400078e0a00 */
[C---:B------:R-:W-:Y:S02]  /*6950*/  IMAD R2, R0.reuse, R14, R2 ;  /* 0x0000000e00027224 */ /* 0x040fe400078e0202 */
[----:B0-----:R-:W-:Y:S01]  /*6960*/  IMAD.MOV.U32 R12, RZ, RZ, R8 ;  /* 0x000000ffff0c7224 */ /* 0x001fe200078e0008 */
[----:B------:R-:W-:Y:S01]  /*6970*/  IABS R4, R25 ;  /* 0x0000001900047213 */ /* 0x000fe20000000000 */
[----:B------:R-:W-:Y:S02]  /*6980*/  @!P2 IMAD.IADD R11, R11, 0x1, -R0 ;  /* 0x000000010b0ba824 */ /* 0x000fe400078e0a00 */
[----:B------:R-:W-:Y:S01]  /*6990*/  @!P3 IMAD.MOV R12, RZ, RZ, -R12 ;  /* 0x000000ffff0cb224 */ /* 0x000fe200078e0a0c */
[C---:B------:R-:W-:Y:S02]  /*69a0*/  ISETP.GT.U32.AND P3, PT, R0.reuse, R10, PT ;  /* 0x0000000a0000720c */ /* 0x040fe40003f64070 */
[----:B------:R-:W-:Y:S02]  /*69b0*/  ISETP.GT.U32.AND P2, PT, R0, R2, PT ;  /* 0x000000020000720c */ /* 0x000fe40003f44070 */
[----:B------:R-:W-:Y:S01]  /*69c0*/  ISETP.GE.AND P1, PT, R25, RZ, PT ;  /* 0x000000ff1900720c */ /* 0x000fe20003f26270 */
[----:B------:R-:W-:Y:S01]  /*69d0*/  @!P4 IMAD.IADD R13, R13, 0x1, -R0 ;  /* 0x000000010d0dc824 */ /* 0x000fe200078e0a00 */
[----:B------:R-:W3:Y:S01]  /*69e0*/  LDL.LU R25, [R1+0x238] ;  /* 0x0002380001197983 */ /* 0x000ee20000300800 */
[----:B------:R-:W-:-:S03]  /*69f0*/  IMAD.HI.U32 R9, R26, R4, RZ ;  /* 0x000000041a097227 */ /* 0x000fc600078e00ff */
[----:B------:R0:W-:Y:S01]  /*6a00*/  STL [R1+0x48], R12 ;  /* 0x0000480c01007387 */ /* 0x0001e20000100800 */
[----:B------:R-:W-:Y:S02]  /*6a10*/  @!P5 IMAD.MOV R13, RZ, RZ, -R13 ;  /* 0x000000ffff0dd224 */ /* 0x000fe400078e0a0d */
[----:B------:R-:W-:Y:S02]  /*6a20*/  IMAD.MOV R7, RZ, RZ, -R9 ;  /* 0x000000ffff077224 */ /* 0x000fe400078e0a09 */
[----:B0-----:R-:W-:-:S04]  /*6a30*/  IMAD.MOV.U32 R12, RZ, RZ, R11 ;  /* 0x000000ffff0c7224 */ /* 0x001fc800078e000b */
[----:B------:R-:W-:Y:S01]  /*6a40*/  @!P6 IMAD.MOV R12, RZ, RZ, -R12 ;  /* 0x000000ffff0ce224 */ /* 0x000fe200078e0a0c */
[----:B------:R-:W-:Y:S01]  /*6a50*/  STL [R1+0x4c], R13 ;  /* 0x00004c0d01007387 */ /* 0x000fe20000100800 */
[----:B------:R-:W-:Y:S01]  /*6a60*/  @!P3 IMAD.IADD R10, R10, 0x1, -R0 ;  /* 0x000000010a0ab824 */ /* 0x000fe200078e0a00 */
[----:B----4-:R-:W-:Y:S01]  /*6a70*/  IABS R6, R28 ;  /* 0x0000001c00067213 */ /* 0x010fe20000000000 */
[----:B------:R-:W-:Y:S01]  /*6a80*/  IMAD R4, R0, R7, R4 ;  /* 0x0000000700047224 */ /* 0x000fe200078e0204 */
[----:B------:R0:W-:Y:S01]  /*6a90*/  STL [R1+0xa4], R12 ;  /* 0x0000a40c01007387 */ /* 0x0001e20000100800 */
[----:B------:R-:W-:Y:S01]  /*6aa0*/  ISETP.GE.AND P3, PT, R28, RZ, PT ;  /* 0x000000ff1c00720c */ /* 0x000fe20003f66270 */
[----:B------:R-:W-:Y:S02]  /*6ab0*/  @!P2 IMAD.IADD R2, R2, 0x1, -R0 ;  /* 0x000000010202a824 */ /* 0x000fe400078e0a00 */
[----:B------:R-:W4:Y:S01]  /*6ac0*/  LDL.LU R28, [R1+0x23c] ;  /* 0x00023c00011c7983 */ /* 0x000f220000300800 */
[----:B------:R-:W-:Y:S01]  /*6ad0*/  ISETP.GT.U32.AND P4, PT, R0, R4, PT ;  /* 0x000000040000720c */ /* 0x000fe20003f84070 */
[----:B------:R-:W-:-:S04]  /*6ae0*/  IMAD.HI.U32 R9, R26, R6, RZ ;  /* 0x000000061a097227 */ /* 0x000fc800078e00ff */
[----:B------:R-:W-:-:S08]  /*6af0*/  IMAD.MOV R9, RZ, RZ, -R9 ;  /* 0x000000ffff097224 */ /* 0x000fd000078e0a09 */
[----:B------:R-:W-:Y:S02]  /*6b00*/  @!P4 IMAD.IADD R4, R4, 0x1, -R0 ;  /* 0x000000010404c824 */ /* 0x000fe400078e0a00 */
[----:B------:R-:W-:-:S03]  /*6b10*/  IMAD R6, R0, R9, R6 ;  /* 0x0000000900067224 */ /* 0x000fc600078e0206 */
[----:B------:R-:W-:Y:S02]  /*6b20*/  ISETP.GT.U32.AND P4, PT, R0, R4, PT ;  /* 0x000000040000720c */ /* 0x000fe40003f84070 */
[----:B------:R-:W-:Y:S02]  /*6b30*/  ISETP.GE.AND P0, PT, R20, RZ, PT ;  /* 0x000000ff1400720c */ /* 0x000fe40003f06270 */
[----:B------:R-:W-:Y:S01]  /*6b40*/  ISETP.GT.U32.AND P6, PT, R0, R6, PT ;  /* 0x000000060000720c */ /* 0x000fe20003fc4070 */
[----:B0-----:R-:W-:-:S08]  /*6b50*/  IMAD.MOV.U32 R12, RZ, RZ, R10 ;  /* 0x000000ffff0c7224 */ /* 0x001fd000078e000a */
[----:B------:R-:W-:Y:S02]  /*6b60*/  @!P4 IMAD.IADD R4, R4, 0x1, -R0 ;  /* 0x000000010404c824 */ /* 0x000fe400078e0a00 */
[----:B------:R-:W-:Y:S02]  /*6b70*/  @!P0 IMAD.MOV R12, RZ, RZ, -R12 ;  /* 0x000000ffff0c8224 */ /* 0x000fe400078e0a0c */
[----:B------:R-:W-:Y:S02]  /*6b80*/  @!P1 IMAD.MOV R4, RZ, RZ, -R4 ;  /* 0x000000ffff049224 */ /* 0x000fe400078e0a04 */
[----:B------:R-:W-:-:S05]  /*6b90*/  @!P6 IMAD.IADD R6, R6, 0x1, -R0 ;  /* 0x000000010606e824 */ /* 0x000fca00078e0a00 */
[----:B------:R-:W-:Y:S02]  /*6ba0*/  ISETP.GT.U32.AND P0, PT, R0, R6, PT ;  /* 0x000000060000720c */ /* 0x000fe40003f04070 */
[----:B--2---:R-:W-:Y:S02]  /*6bb0*/  IABS R7, R3 ;  /* 0x0000000300077213 */ /* 0x004fe40000000000 */
[----:B------:R-:W-:Y:S02]  /*6bc0*/  ISETP.GE.AND P2, PT, R3, RZ, PT ;  /* 0x000000ff0300720c */ /* 0x000fe40003f46270 */
[----:B------:R-:W2:Y:S04]  /*6bd0*/  LDL.LU R3, [R1+0x240] ;  /* 0x0002400001037983 */ /* 0x000ea80000300800 */
[----:B------:R-:W2:Y:S04]  /*6be0*/  LDL.LU R17, [R1+0x244] ;  /* 0x0002440001117983 */ /* 0x000ea80000300800 */
[----:B------:R-:W2:Y:S04]  /*6bf0*/  LDL.LU R16, [R1+0x248] ;  /* 0x0002480001107983 */ /* 0x000ea80000300800 */
[----:B------:R0:W-:Y:S04]  /*6c00*/  STL [R1+0xa0], R12 ;  /* 0x0000a00c01007387 */ /* 0x0001e80000100800 */
[----:B------:R1:W-:Y:S04]  /*6c10*/  STL [R1+0x9c], R4 ;  /* 0x00009c0401007387 */ /* 0x0003e80000100800 */
[----:B------:R-:W2:Y:S04]  /*6c20*/  LDL.LU R29, [R1+0x24c] ;  /* 0x00024c00011d7983 */ /* 0x000ea80000300800 */
[----:B------:R-:W2:Y:S04]  /*6c30*/  LDL.LU R24, [R1+0x250] ;  /* 0x0002500001187983 */ /* 0x000ea80000300800 */
[----:B------:R-:W2:Y:S01]  /*6c40*/  LDL.LU R23, [R1+0x254] ;  /* 0x0002540001177983 */ /* 0x000ea20000300800 */
[----:B------:R-:W-:-:S04]  /*6c50*/  IMAD.HI.U32 R9, R26, R7, RZ ;  /* 0x000000071a097227 */ /* 0x000fc800078e00ff */
[----:B------:R-:W-:Y:S02]  /*6c60*/  IMAD.MOV R9, RZ, RZ, -R9 ;  /* 0x000000ffff097224 */ /* 0x000fe400078e0a09 */
[----:B------:R-:W-:Y:S01]  /*6c70*/  @!P0 IMAD.IADD R6, R6, 0x1, -R0 ;  /* 0x0000000106068824 */ /* 0x000fe200078e0a00 */
[----:B------:R-:W-:Y:S01]  /*6c80*/  ISETP.GE.AND P0, PT, R27, RZ, PT ;  /* 0x000000ff1b00720c */ /* 0x000fe20003f06270 */
[C---:B------:R-:W-:Y:S01]  /*6c90*/  IMAD R7, R0.reuse, R9, R7 ;  /* 0x0000000900077224 */ /* 0x040fe200078e0207 */
[----:B------:R-:W-:Y:S02]  /*6ca0*/  IABS R9, R27 ;  /* 0x0000001b00097213 */ /* 0x000fe40000000000 */
[----:B------:R-:W2:Y:S02]  /*6cb0*/  LDL.LU R27, [R1+0x258] ;  /* 0x00025800011b7983 */ /* 0x000ea40000300800 */
[C---:B------:R-:W-:Y:S02]  /*6cc0*/  ISETP.GT.U32.AND P4, PT, R0.reuse, R7, PT ;  /* 0x000000070000720c */ /* 0x040fe40003f84070 */
[----:B------:R-:W-:-:S11]  /*6cd0*/  ISETP.GT.U32.AND P6, PT, R0, R2, PT ;  /* 0x000000020000720c */ /* 0x000fd60003fc4070 */
[----:B------:R-:W-:Y:S01]  /*6ce0*/  @!P4 IMAD.IADD R7, R7, 0x1, -R0 ;  /* 0x000000010707c824 */ /* 0x000fe200078e0a00 */
[----:B---3--:R-:W-:-:S05]  /*6cf0*/  IABS R8, R15 ;  /* 0x0000000f00087213 */ /* 0x008fca0000000000 */
[----:B------:R-:W-:-:S04]  /*6d00*/  IMAD.HI.U32 R11, R26, R8, RZ ;  /* 0x000000081a0b7227 */ /* 0x000fc800078e00ff */
[----:B------:R-:W-:Y:S01]  /*6d10*/  IMAD.MOV R11, RZ, RZ, -R11 ;  /* 0x000000ffff0b7224 */ /* 0x000fe200078e0a0b */
[----:B------:R-:W-:-:S03]  /*6d20*/  ISETP.GT.U32.AND P4, PT, R0, R7, PT ;  /* 0x000000070000720c */ /* 0x000fc60003f84070 */
[----:B------:R-:W-:Y:S02]  /*6d30*/  IMAD R8, R0, R11, R8 ;  /* 0x0000000b00087224 */ /* 0x000fe400078e0208 */
[----:B------:R-:W-:-:S04]  /*6d40*/  IMAD.HI.U32 R11, R26, R9, RZ ;  /* 0x000000091a0b7227 */ /* 0x000fc800078e00ff */
[----:B------:R-:W-:-:S04]  /*6d50*/  IMAD.MOV R11, RZ, RZ, -R11 ;  /* 0x000000ffff0b7224 */ /* 0x000fc800078e0a0b */
[----:B------:R-:W-:Y:S02]  /*6d60*/  IMAD R9, R0, R11, R9 ;  /* 0x0000000b00097224 */ /* 0x000fe400078e0209 */
[--C-:B------:R-:W-:Y:S01]  /*6d70*/  @!P6 IMAD.IADD R2, R2, 0x1, -R0.reuse ;  /* 0x000000010202e824 */ /* 0x100fe200078e0a00 */
[C---:B------:R-:W-:Y:S01]  /*6d80*/  ISETP.GT.U32.AND P6, PT, R0.reuse, R8, PT ;  /* 0x000000080000720c */ /* 0x040fe20003fc4070 */
[----:B------:R-:W-:Y:S01]  /*6d90*/  @!P4 IMAD.IADD R7, R7, 0x1, -R0 ;  /* 0x000000010707c824 */ /* 0x000fe200078e0a00 */
[----:B------:R-:W-:Y:S02]  /*6da0*/  ISETP.GT.U32.AND P4, PT, R0, R9, PT ;  /* 0x000000090000720c */ /* 0x000fe40003f84070 */
[----:B------:R-:W-:Y:S01]  /*6db0*/  ISETP.GE.AND P5, PT, R19, RZ, PT ;  /* 0x000000ff1300720c */ /* 0x000fe20003fa6270 */
[----:B0-----:R-:W-:-:S08]  /*6dc0*/  IMAD.MOV.U32 R12, RZ, RZ, R2 ;  /* 0x000000ffff0c7224 */ /* 0x001fd000078e0002 */
[--C-:B------:R-:W-:Y:S02]  /*6dd0*/  @!P6 IMAD.IADD R8, R8, 0x1, -R0.reuse ;  /* 0x000000010808e824 */ /* 0x100fe400078e0a00 */
[----:B------:R-:W-:Y:S01]  /*6de0*/  @!P4 IMAD.IADD R9, R9, 0x1, -R0 ;  /* 0x000000010909c824 */ /* 0x000fe200078e0a00 */
[----:B------:R-:W-:-:S05]  /*6df0*/  IABS R10, R25 ;  /* 0x00000019000a7213 */ /* 0x000fca0000000000 */
[----:B-1----:R-:W-:-:S04]  /*6e00*/  IMAD.HI.U32 R4, R26, R10, RZ ;  /* 0x0000000a1a047227 */ /* 0x002fc800078e00ff */
[----:B------:R-:W-:Y:S01]  /*6e10*/  IMAD.MOV R4, RZ, RZ, -R4 ;  /* 0x000000ffff047224 */ /* 0x000fe200078e0a04 */
[C---:B------:R-:W-:Y:S01]  /*6e20*/  ISETP.GT.U32.AND P4, PT, R0.reuse, R9, PT ;  /* 0x000000090000720c */ /* 0x040fe20003f84070 */
[----:B------:R-:W-:Y:S01]  /*6e30*/  @!P5 IMAD.MOV R12, RZ, RZ, -R12 ;  /* 0x000000ffff0cd224 */ /* 0x000fe200078e0a0c */
[C---:B------:R-:W-:Y:S01]  /*6e40*/  ISETP.GT.U32.AND P5, PT, R0.reuse, R8, PT ;  /* 0x000000080000720c */ /* 0x040fe20003fa4070 */
[----:B------:R-:W-:Y:S01]  /*6e50*/  IMAD R10, R0, R4, R10 ;  /* 0x00000004000a7224 */ /* 0x000fe200078e020a */
[----:B----4-:R-:W-:-:S05]  /*6e60*/  IABS R11, R28 ;  /* 0x0000001c000b7213 */ /* 0x010fca0000000000 */
[----:B------:R-:W-:Y:S01]  /*6e70*/  IMAD.HI.U32 R13, R26, R11, RZ ;  /* 0x0000000b1a0d7227 */ /* 0x000fe200078e00ff */
[----:B------:R-:W-:-:S03]  /*6e80*/  ISETP.GT.U32.AND P6, PT, R0, R10, PT ;  /* 0x0000000a0000720c */ /* 0x000fc60003fc4070 */
[----:B------:R-:W-:-:S04]  /*6e90*/  IMAD.MOV R13, RZ, RZ, -R13 ;  /* 0x000000ffff0d7224 */ /* 0x000fc800078e0a0d */
[----:B------:R-:W-:Y:S02]  /*6ea0*/  IMAD R11, R0, R13, R11 ;  /* 0x0000000d000b7224 */ /* 0x000fe400078e020b */
[--C-:B------:R-:W-:Y:S02]  /*6eb0*/  @!P5 IMAD.IADD R8, R8, 0x1, -R0.reuse ;  /* 0x000000010808d824 */ /* 0x100fe400078e0a00 */
[--C-:B------:R-:W-:Y:S01]  /*6ec0*/  @!P4 IMAD.IADD R9, R9, 0x1, -R0.reuse ;  /* 0x000000010909c824 */ /* 0x100fe200078e0a00 */
[----:B------:R-:W-:Y:S01]  /*6ed0*/  ISETP.GT.U32.AND P5, PT, R0, R11, PT ;  /* 0x0000000b0000720c */ /* 0x000fe20003fa4070 */
[----:B------:R-:W-:Y:S01]  /*6ee0*/  @!P6 IMAD.IADD R10, R10, 0x1, -R0 ;  /* 0x000000010a0ae824 */ /* 0x000fe200078e0a00 */
[----:B------:R-:W-:-:S04]  /*6ef0*/  ISETP.GE.AND P1, PT, R15, RZ, PT ;  /* 0x000000ff0f00720c */ /* 0x000fc80003f26270 */
[----:B------:R-:W-:Y:S01]  /*6f00*/  ISETP.GT.U32.AND P6, PT, R0, R10, PT ;  /* 0x0000000a0000720c */ /* 0x000fe20003fc4070 */
[----:B------:R-:W-:-:S06]  /*6f10*/  @!P3 IMAD.MOV R6, RZ, RZ, -R6 ;  /* 0x000000ffff06b224 */ /* 0x000fcc00078e0a06 */
[----:B------:R-:W-:-:S05]  /*6f20*/  @!P5 IMAD.IADD R11, R11, 0x1, -R0 ;  /* 0x000000010b0bd824 */ /* 0x000fca00078e0a00 */
[----:B------:R-:W-:Y:S01]  /*6f30*/  ISETP.GT.U32.AND P3, PT, R0, R11, PT ;  /* 0x0000000b0000720c */ /* 0x000fe20003f64070 */
[----:B------:R-:W-:Y:S02]  /*6f40*/  @!P6 IMAD.IADD R10, R10, 0x1, -R0 ;  /* 0x000000010a0ae824 */ /* 0x000fe400078e0a00 */
[----:B------:R-:W-:Y:S02]  /*6f50*/  @!P2 IMAD.MOV R7, RZ, RZ, -R7 ;  /* 0x000000ffff07a224 */ /* 0x000fe400078e0a07 */
[----:B------:R-:W-:Y:S01]  /*6f60*/  @!P1 IMAD.MOV R8, RZ, RZ, -R8 ;  /* 0x000000ffff089224 */ /* 0x000fe200078e0a08 */
[----:B------:R-:W-:Y:S01]  /*6f70*/  STL [R1+0x8c], R12 ;  /* 0x00008c0c01007387 */ /* 0x000fe20000100800 */
[----:B------:R-:W-:-:S03]  /*6f80*/  @!P0 IMAD.MOV R9, RZ, RZ, -R9 ;  /* 0x000000ffff098224 */ /* 0x000fc600078e0a09 */
[----:B------:R-:W-:Y:S04]  /*6f90*/  STL [R1+0xa5c], R6 ;  /* 0x000a5c0601007387 */ /* 0x000fe80000100800 */
[----:B------:R-:W-:Y:S01]  /*6fa0*/  STL [R1+0xa60], R7 ;  /* 0x000a600701007387 */ /* 0x000fe20000100800 */
[----:B------:R-:W-:-:S03]  /*6fb0*/  @!P3 IMAD.IADD R11, R11, 0x1, -R0 ;  /* 0x000000010b0bb824 */ /* 0x000fc600078e0a00 */
[----:B------:R0:W-:Y:S04]  /*6fc0*/  STL [R1+0xa64], R8 ;  /* 0x000a640801007387 */ /* 0x0001e80000100800 */
[----:B------:R-:W-:Y:S01]  /*6fd0*/  STL [R1+0xa68], R9 ;  /* 0x000a680901007387 */ /* 0x000fe20000100800 */
[----:B--2---:R-:W-:-:S05]  /*6fe0*/  IABS R21, R3 ;  /* 0x0000000300157213 */ /* 0x004fca0000000000 */
[----:B------:R-:W-:-:S04]  /*6ff0*/  IMAD.HI.U32 R4, R26, R21, RZ ;  /* 0x000000151a047227 */ /* 0x000fc800078e00ff */
[----:B------:R-:W-:-:S04]  /*7000*/  IMAD.MOV R4, RZ, RZ, -R4 ;  /* 0x000000ffff047224 */ /* 0x000fc800078e0a04 */
[----:B------:R-:W-:-:S05]  /*7010*/  IMAD R21, R0, R4, R21 ;  /* 0x0000000400157224 */ /* 0x000fca00078e0215 */
[----:B------:R-:W-:-:S13]  /*7020*/  ISETP.GT.U32.AND P4, PT, R0, R21, PT ;  /* 0x000000150000720c */ /* 0x000fda0003f84070 */
[----:B------:R-:W-:Y:S01]  /*7030*/  @!P4 IMAD.IADD R21, R21, 0x1, -R0 ;  /* 0x000000011515c824 */ /* 0x000fe200078e0a00 */
[----:B------:R-:W-:Y:S02]  /*7040*/  ISETP.GE.AND P4, PT, R25, RZ, PT ;  /* 0x000000ff1900720c */ /* 0x000fe40003f86270 */
[----:B------:R-:W-:Y:S02]  /*7050*/  IABS R20, R17 ;  /* 0x0000001100147213 */ /* 0x000fe40000000000 */
[----:B------:R-:W-:-:S03]  /*7060*/  IABS R15, R16 ;  /* 0x00000010000f7213 */ /* 0x000fc60000000000 */
[----:B------:R-:W-:Y:S01]  /*7070*/  IMAD.HI.U32 R2, R26, R20, RZ ;  /* 0x000000141a027227 */ /* 0x000fe200078e00ff */
[----:B------:R-:W-:-:S05]  /*7080*/  ISETP.GE.AND P3, PT, R3, RZ, PT ;  /* 0x000000ff0300720c */ /* 0x000fca0003f66270 */
[----:B------:R-:W-:Y:S02]  /*7090*/  @!P4 IMAD.MOV R10, RZ, RZ, -R10 ;  /* 0x000000ffff0ac224 */ /* 0x000fe400078e0a0a */
[----:B------:R-:W-:-:S03]  /*70a0*/  IMAD.HI.U32 R4, R26, R15, RZ ;  /* 0x0000000f1a047227 */ /* 0x000fc600078e00ff */
[----:B------:R-:W-:Y:S01]  /*70b0*/  STL [R1+0xa6c], R10 ;  /* 0x000a6c0a01007387 */ /* 0x000fe20000100800 */
[----:B------:R-:W-:-:S03]  /*70c0*/  IMAD.MOV R2, RZ, RZ, -R2 ;  /* 0x000000ffff027224 */ /* 0x000fc600078e0a02 */
[----:B------:R-:W2:Y:S01]  /*70d0*/  LDL.LU R3, [R1+0x25c] ;  /* 0x00025c0001037983 */ /* 0x000ea20000300800 */
[----:B------:R-:W-:Y:S02]  /*70e0*/  IMAD.MOV R4, RZ, RZ, -R4 ;  /* 0x000000ffff047224 */ /* 0x000fe400078e0a04 */
[C---:B------:R-:W-:Y:S01]  /*70f0*/  IMAD R20, R0.reuse, R2, R20 ;  /* 0x0000000200147224 */ /* 0x040fe200078e0214 */
[----:B------:R-:W3:Y:S01]  /*7100*/  LDL.LU R25, [R1+0x260] ;  /* 0x0002600001197983 */ /* 0x000ee20000300800 */
[----:B------:R-:W-:-:S03]  /*7110*/  IMAD R15, R0, R4, R15 ;  /* 0x00000004000f7224 */ /* 0x000fc600078e020f */
[C---:B------:R-:W-:Y:S02]  /*7120*/  ISETP.GT.U32.AND P6, PT, R0.reuse, R20, PT ;  /* 0x000000140000720c */ /* 0x040fe40003fc4070 */
[----:B------:R-:W-:-:S11]  /*7130*/  ISETP.GT.U32.AND P5, PT, R0, R15, PT ;  /* 0x0000000f0000720c */ /* 0x000fd60003fa4070 */
[--C-:B------:R-:W-:Y:S02]  /*7140*/  @!P6 IMAD.IADD R20, R20, 0x1, -R0.reuse ;  /* 0x000000011414e824 */ /* 0x100fe400078e0a00 */
[----:B------:R-:W-:Y:S01]  /*7150*/  @!P5 IMAD.IADD R15, R15, 0x1, -R0 ;  /* 0x000000010f0fd824 */ /* 0x000fe200078e0a00 */
[----:B------:R-:W-:Y:S02]  /*7160*/  ISETP.GE.AND P6, PT, R28, RZ, PT ;  /* 0x000000ff1c00720c */ /* 0x000fe40003fc6270 */
[C---:B------:R-:W-:Y:S01]  /*7170*/  ISETP.GT.U32.AND P5, PT, R0.reuse, R20, PT ;  /* 0x000000140000720c */ /* 0x040fe20003fa4070 */
[----:B------:R-:W4:Y:S01]  /*7180*/  LDL.LU R28, [R1+0x264] ;  /* 0x00026400011c7983 */ /* 0x000f220000300800 */
[C---:B------:R-:W-:Y:S02]  /*7190*/  ISETP.GT.U32.AND P1, PT, R0.reuse, R15, PT ;  /* 0x0000000f0000720c */ /* 0x040fe40003f24070 */
[----:B------:R-:W-:Y:S02]  /*71a0*/  ISETP.GT.U32.AND P2, PT, R0, R21, PT ;  /* 0x000000150000720c */ /* 0x000fe40003f44070 */
[----:B------:R-:W-:-:S07]  /*71b0*/  IABS R13, R23 ;  /* 0x00000017000d7213 */ /* 0x000fce0000000000 */
[--C-:B------:R-:W-:Y:S01]  /*71c0*/  @!P5 IMAD.IADD R20, R20, 0x1, -R0.reuse ;  /* 0x000000011414d824 */ /* 0x100fe200078e0a00 */
[----:B------:R-:W-:Y:S01]  /*71d0*/  ISETP.GE.AND P5, PT, R17, RZ, PT ;  /* 0x000000ff1100720c */ /* 0x000fe20003fa6270 */
[--C-:B------:R-:W-:Y:S01]  /*71e0*/  @!P1 IMAD.IADD R15, R15, 0x1, -R0.reuse ;  /* 0x000000010f0f9824 */ /* 0x100fe200078e0a00 */
[----:B------:R-:W-:Y:S01]  /*71f0*/  ISETP.GE.AND P1, PT, R16, RZ, PT ;  /* 0x000000ff1000720c */ /* 0x000fe20003f26270 */
[----:B------:R-:W-:Y:S02]  /*7200*/  @!P2 IMAD.IADD R21, R21, 0x1, -R0 ;  /* 0x000000011515a824 */ /* 0x000fe400078e0a00 */
[----:B------:R-:W-:-:S04]  /*7210*/  IMAD.HI.U32 R4, R26, R13, RZ ;  /* 0x0000000d1a047227 */ /* 0x000fc800078e00ff */
[----:B0-----:R-:W-:Y:S02]  /*7220*/  IMAD.MOV.U32 R8, RZ, RZ, R21 ;  /* 0x000000ffff087224 */ /* 0x001fe400078e0015 */
[----:B------:R-:W-:Y:S02]  /*7230*/  IMAD.MOV.U32 R7, RZ, RZ, R20 ;  /* 0x000000ffff077224 */ /* 0x000fe400078e0014 */
[----:B------:R-:W-:Y:S02]  /*7240*/  @!P6 IMAD.MOV R11, RZ, RZ, -R11 ;  /* 0x000000ffff0be224 */ /* 0x000fe400078e0a0b */
[----:B------:R-:W-:Y:S02]  /*7250*/  IMAD.MOV.U32 R6, RZ, RZ, R15 ;  /* 0x000000ffff067224 */ /* 0x000fe400078e000f */
[----:B------:R-:W-:Y:S02]  /*7260*/  @!P3 IMAD.MOV R8, RZ, RZ, -R8 ;  /* 0x000000ffff08b224 */ /* 0x000fe400078e0a08 */
[----:B------:R-:W-:-:S02]  /*7270*/  IMAD.MOV R4, RZ, RZ, -R4 ;  /* 0x000000ffff047224 */ /* 0x000fc400078e0a04 */
[----:B------:R-:W-:Y:S01]  /*7280*/  @!P5 IMAD.MOV R7, RZ, RZ, -R7 ;  /* 0x000000ffff07d224 */ /* 0x000fe200078e0a07 */
[----:B------:R-:W-:Y:S01]  /*7290*/  STL [R1+0xa70], R11 ;  /* 0x000a700b01007387 */ /* 0x000fe20000100800 */
[----:B------:R-:W-:Y:S01]  /*72a0*/  @!P1 IMAD.MOV R6, RZ, RZ, -R6 ;  /* 0x000000ffff069224 */ /* 0x000fe200078e0a06 */
[----:B------:R-:W-:Y:S01]  /*72b0*/  ISETP.GE.AND P1, PT, R27, RZ, PT ;  /* 0x000000ff1b00720c */ /* 0x000fe20003f26270 */
[----:B------:R-:W-:Y:S01]  /*72c0*/  IMAD R13, R0, R4, R13 ;  /* 0x00000004000d7224 */ /* 0x000fe200078e020d */
[----:B------:R-:W-:Y:S01]  /*72d0*/  STL [R1+0x24], R8 ;  /* 0x0000240801007387 */ /* 0x000fe20000100800 */
[----:B------:R-:W-:-:S03]  /*72e0*/  IABS R4, R27 ;  /* 0x0000001b00047213 */ /* 0x000fc60000000000 */
[----:B------:R0:W-:Y:S04]  /*72f0*/  STL [R1+0x28], R7 ;  /* 0x0000280701007387 */ /* 0x0001e80000100800 */
[----:B------:R-:W3:Y:S04]  /*7300*/  LDL.LU R27, [R1+0x268] ;  /* 0x00026800011b7983 */ /* 0x000ee80000300800 */
[----:B------:R1:W-:Y:S04]  /*7310*/  STL [R1+0x30], R6 ;  /* 0x0000300601007387 */ /* 0x0003e80000100800 */
[----:B------:R-:W3:Y:S01]  /*7320*/  LDL.LU R16, [R1+0x26c] ;  /* 0x00026c0001107983 */ /* 0x000ee20000300800 */
[----:B------:R-:W-:-:S05]  /*7330*/  IABS R19, R24 ;  /* 0x0000001800137213 */ /* 0x000fca0000000000 */
[----:B------:R-:W-:Y:S01]  /*7340*/  IMAD.HI.U32 R14, R26, R19, RZ ;  /* 0x000000131a0e7227 */ /* 0x000fe200078e00ff */
[----:B------:R-:W-:-:S03]  /*7350*/  IABS R2, R29 ;  /* 0x0000001d00027213 */ /* 0x000fc60000000000 */
[----:B------:R-:W-:Y:S02]  /*7360*/  IMAD.MOV R14, RZ, RZ, -R14 ;  /* 0x000000ffff0e7224 */ /* 0x000fe400078e0a0e */
[----:B------:R-:W-:-:S04]  /*7370*/  IMAD.HI.U32 R22, R26, R2, RZ ;  /* 0x000000021a167227 */ /* 0x000fc800078e00ff */
[----:B------:R-:W-:Y:S02]  /*7380*/  IMAD R19, R0, R14, R19 ;  /* 0x0000000e00137224 */ /* 0x000fe400078e0213 */
[----:B------:R-:W-:-:S03]  /*7390*/  IMAD.MOV R22, RZ, RZ, -R22 ;  /* 0x000000ffff167224 */ /* 0x000fc600078e0a16 */
[C---:B------:R-:W-:Y:S01]  /*73a0*/  ISETP.GT.U32.AND P4, PT, R0.reuse, R19, PT ;  /* 0x000000130000720c */ /* 0x040fe20003f84070 */
[C---:B------:R-:W-:Y:S01]  /*73b0*/  IMAD R2, R0.reuse, R22, R2 ;  /* 0x0000001600027224 */ /* 0x040fe200078e0202 */
[----:B------:R-:W-:-:S04]  /*73c0*/  ISETP.GT.U32.AND P2, PT, R0, R13, PT ;  /* 0x0000000d0000720c */ /* 0x000fc80003f44070 */
[----:B------:R-:W-:-:S07]  /*73d0*/  ISETP.GT.U32.AND P0, PT, R0, R2, PT ;  /* 0x000000020000720c */ /* 0x000fce0003f04070 */
[----:B------:R-:W-:-:S05]  /*73e0*/  @!P4 IMAD.IADD R19, R19, 0x1, -R0 ;  /* 0x000000011313c824 */ /* 0x000fca00078e0a00 */
[----:B------:R-:W-:Y:S01]  /*73f0*/  ISETP.GT.U32.AND P3, PT, R0, R19, PT ;  /* 0x000000130000720c */ /* 0x000fe20003f64070 */
[--C-:B------:R-:W-:Y:S02]  /*7400*/  @!P0 IMAD.IADD R2, R2, 0x1, -R0.reuse ;  /* 0x0000000102028824 */ /* 0x100fe400078e0a00 */
[----:B------:R-:W-:Y:S02]  /*7410*/  @!P2 IMAD.IADD R13, R13, 0x1, -R0 ;  /* 0x000000010d0da824 */ /* 0x000fe400078e0a00 */
[----:B------:R-:W-:Y:S01]  /*7420*/  IMAD.HI.U32 R14, R26, R4, RZ ;  /* 0x000000041a0e7227 */ /* 0x000fe200078e00ff */
[----:B------:R-:W-:-:S03]  /*7430*/  ISETP.GT.U32.AND P2, PT, R0, R2, PT ;  /* 0x000000020000720c */ /* 0x000fc60003f44070 */
[----:B------:R-:W-:-:S04]  /*7440*/  IMAD.MOV R14, RZ, RZ, -R14 ;  /* 0x000000ffff0e7224 */ /* 0x000fc800078e0a0e */
[----:B------:R-:W-:Y:S01]  /*7450*/  @!P3 IMAD.IADD R19, R19, 0x1, -R0 ;  /* 0x000000011313b824 */ /* 0x000fe200078e0a00 */
[----:B------:R-:W-:Y:S01]  /*7460*/  ISETP.GE.AND P0, PT, R29, RZ, PT ;  /* 0x000000ff1d00720c */ /* 0x000fe20003f06270 */
[----:B------:R-:W-:Y:S01]  /*7470*/  IMAD R4, R0, R14, R4 ;  /* 0x0000000e00047224 */ /* 0x000fe200078e0204 */
[----:B------:R-:W-:Y:S02]  /*7480*/  ISETP.GE.AND P4, PT, R24, RZ, PT ;  /* 0x000000ff1800720c */ /* 0x000fe40003f86270 */
[----:B------:R-:W-:Y:S01]  /*7490*/  ISETP.GT.U32.AND P6, PT, R0, R13, PT ;  /* 0x0000000d0000720c */ /* 0x000fe20003fc4070 */
[----:B------:R-:W-:Y:S01]  /*74a0*/  @!P2 IMAD.IADD R2, R2, 0x1, -R0 ;  /* 0x000000010202a824 */ /* 0x000fe200078e0a00 */
[----:B------:R-:W-:Y:S01]  /*74b0*/  ISETP.GT.U32.AND P2, PT, R0, R4, PT ;  /* 0x000000040000720c */ /* 0x000fe20003f44070 */
[----:B0-----:R-:W-:Y:S01]  /*74c0*/  IMAD.MOV.U32 R7, RZ, RZ, R19 ;  /* 0x000000ffff077224 */ /* 0x001fe200078e0013 */
[----:B------:R-:W-:Y:S01]  /*74d0*/  ISETP.GE.AND P5, PT, R23, RZ, PT ;  /* 0x000000ff1700720c */ /* 0x000fe20003fa6270 */
[----:B-1----:R-:W-:-:S04]  /*74e0*/  IMAD.MOV.U32 R6, RZ, RZ, R2 ;  /* 0x000000ffff067224 */ /* 0x002fc800078e0002 */
[----:B------:R-:W-:Y:S02]  /*74f0*/  @!P0 IMAD.MOV R6, RZ, RZ, -R6 ;  /* 0x000000ffff068224 */ /* 0x000fe400078e0a06 */
[----:B------:R-:W-:Y:S02]  /*7500*/  @!P4 IMAD.MOV R7, RZ, RZ, -R7 ;  /* 0x000000ffff07c224 */ /* 0x000fe400078e0a07 */
[--C-:B------:R-:W-:Y:S02]  /*7510*/  @!P6 IMAD.IADD R13, R13, 0x1, -R0.reuse ;  /* 0x000000010d0de824 */ /* 0x100fe400078e0a00 */
[----:B------:R-:W-:-:S05]  /*7520*/  @!P2 IMAD.IADD R4, R4, 0x1, -R0 ;  /* 0x000000010404a824 */ /* 0x000fca00078e0a00 */
[----:B------:R-:W-:-:S13]  /*7530*/  ISETP.GT.U32.AND P0, PT, R0, R4, PT ;  /* 0x000000040000720c */ /* 0x000fda0003f04070 */
[----:B------:R-:W-:-:S04]  /*7540*/  @!P0 IMAD.IADD R4, R4, 0x1, -R0 ;  /* 0x0000000104048824 */ /* 0x000fc800078e0a00 */
[----:B------:R-:W-:-:S04]  /*7550*/  IMAD.MOV.U32 R10, RZ, RZ, R4 ;  /* 0x000000ffff0a7224 */ /* 0x000fc800078e0004 */
[----:B------:R-:W-:Y:S01]  /*7560*/  @!P1 IMAD.MOV R10, RZ, RZ, -R10 ;  /* 0x000000ffff0a9224 */ /* 0x000fe200078e0a0a */
[----:B--2---:R-:W-:Y:S02]  /*7570*/  IABS R15, R3 ;  /* 0x00000003000f7213 */ /* 0x004fe40000000000 */
[----:B------:R-:W-:Y:S02]  /*7580*/  ISETP.GE.AND P3, PT, R3, RZ, PT ;  /* 0x000000ff0300720c */ /* 0x000fe40003f66270 */
[----:B------:R-:W2:Y:S04]  /*7590*/  LDL.LU R3, [R1+0x270] ;  /* 0x0002700001037983 */ /* 0x000ea80000300800 */
[----:B------:R-:W2:Y:S04]  /*75a0*/  LDL.LU R9, [R1+0x278] ;  /* 0x0002780001097983 */ /* 0x000ea80000300800 */
[----:B------:R-:W2:Y:S04]  /*75b0*/  LDL.LU R8, [R1+0x27c] ;  /* 0x00027c0001087983 */ /* 0x000ea80000300800 */
[----:B------:R0:W-:Y:S04]  /*75c0*/  STL [R1+0x2c], R6 ;  /* 0x00002c0601007387 */ /* 0x0001e80000100800 */
[----:B------:R1:W-:Y:S01]  /*75d0*/  STL [R1+0x1c], R7 ;  /* 0x00001c0701007387 */ /* 0x0003e20000100800 */
[----:B0-----:R-:W-:-:S03]  /*75e0*/  IMAD.MOV.U32 R6, RZ, RZ, R13 ;  /* 0x000000ffff067224 */ /* 0x001fc600078e000d */
[----:B-1----:R-:W2:Y:S01]  /*75f0*/  LDL.LU R7, [R1+0x280] ;  /* 0x0002800001077983 */ /* 0x002ea20000300800 */
[----:B------:R-:W-:Y:S01]  /*7600*/  @!P5 IMAD.MOV R6, RZ, RZ, -R6 ;  /* 0x000000ffff06d224 */ /* 0x000fe200078e0a06 */
[----:B----4-:R-:W-:-:S04]  /*7610*/  IABS R23, R28 ;  /* 0x0000001c00177213 */ /* 0x010fc80000000000 */
[----:B------:R0:W-:Y:S01]  /*7620*/  STL [R1+0x20], R6 ;  /* 0x0000200601007387 */ /* 0x0001e20000100800 */
[----:B------:R-:W-:-:S03]  /*7630*/  IMAD.HI.U32 R2, R26, R23, RZ ;  /* 0x000000171a027227 */ /* 0x000fc600078e00ff */
[----:B0-----:R-:W4:Y:S04]  /*7640*/  LDL.LU R6, [R1+0x284] ;  /* 0x0002840001067983 */ /* 0x001f280000300800 */
[----:B------:R-:W4:Y:S04]  /*7650*/  LDL.LU R29, [R1+0x288] ;  /* 0x00028800011d7983 */ /* 0x000f280000300800 */
[----:B------:R-:W4:Y:S01]  /*7660*/  LDL.LU R12, [R1+0x28c] ;  /* 0x00028c00010c7983 */ /* 0x000f220000300800 */
[----:B------:R-:W-:-:S04]  /*7670*/  IMAD.MOV R2, RZ, RZ, -R2 ;  /* 0x000000ffff027224 */ /* 0x000fc800078e0a02 */
[----:B------:R-:W-:-:S05]  /*7680*/  IMAD R23, R0, R2, R23 ;  /* 0x0000000200177224 */ /* 0x000fca00078e0217 */
[----:B------:R-:W-:Y:S01]  /*7690*/  ISETP.GT.U32.AND P1, PT, R0, R23, PT ;  /* 0x000000170000720c */ /* 0x000fe20003f24070 */
[----:B------:R0:W-:Y:S01]  /*76a0*/  STL [R1+0x18], R10 ;  /* 0x0000180a01007387 */ /* 0x0001e20000100800 */
[----:B---3--:R-:W-:Y:S02]  /*76b0*/  IABS R22, R25 ;  /* 0x0000001900167213 */ /* 0x008fe40000000000 */
[----:B------:R-:W-:Y:S01]  /*76c0*/  ISETP.GE.AND P6, PT, R25, RZ, PT ;  /* 0x000000ff1900720c */ /* 0x000fe20003fc6270 */
[----:B------:R-:W3:Y:S08]  /*76d0*/  LDL.LU R17, [R1+0x290] ;  /* 0x0002900001117983 */ /* 0x000ef00000300800 */
[----:B------:R-:W-:Y:S01]  /*76e0*/  @!P1 IMAD.IADD R23, R23, 0x1, -R0 ;  /* 0x0000000117179824 */ /* 0x000fe200078e0a00 */
[----:B------:R-:W-:-:S02]  /*76f0*/  IABS R25, R16 ;  /* 0x0000001000197213 */ /* 0x000fc40000000000 */
[----:B------:R-:W-:Y:S02]  /*7700*/  ISETP.GE.AND P1, PT, R16, RZ, PT ;  /* 0x000000ff1000720c */ /* 0x000fe40003f26270 */
[----:B------:R-:W3:Y:S01]  /*7710*/  LDL.LU R16, [R1+0x294] ;  /* 0x0002940001107983 */ /* 0x000ee20000300800 */
[----:B------:R-:W-:-:S04]  /*7720*/  IMAD.HI.U32 R14, R26, R22, RZ ;  /* 0x000000161a0e7227 */ /* 0x000fc800078e00ff */
[----:B------:R-:W-:Y:S02]  /*7730*/  IMAD.MOV R14, RZ, RZ, -R14 ;  /* 0x000000ffff0e7224 */ /* 0x000fe400078e0a0e */
[----:B------:R-:W-:-:S04]  /*7740*/  IMAD.HI.U32 R20, R26, R15, RZ ;  /* 0x0000000f1a147227 */ /* 0x000fc800078e00ff */
[----:B------:R-:W-:Y:S02]  /*7750*/  IMAD R22, R0, R14, R22 ;  /* 0x0000000e00167224 */ /* 0x000fe400078e0216 */
[----:B------:R-:W-:-:S03]  /*7760*/  IMAD.MOV R20, RZ, RZ, -R20 ;  /* 0x000000ffff147224 */ /* 0x000fc600078e0a14 */
[C---:B------:R-:W-:Y:S01]  /*7770*/  ISETP.GT.U32.AND P0, PT, R0.reuse, R22, PT ;  /* 0x000000160000720c */ /* 0x040fe20003f04070 */
[----:B------:R-:W-:Y:S01]  /*7780*/  IMAD R15, R0, R20, R15 ;  /* 0x00000014000f7224 */ /* 0x000fe200078e020f */
[----:B------:R-:W-:-:S04]  /*7790*/  IABS R2, R27 ;  /* 0x0000001b00027213 */ /* 0x000fc80000000000 */
[----:B------:R-:W-:Y:S01]  /*77a0*/  ISETP.GT.U32.AND P4, PT, R0, R15, PT ;  /* 0x0000000f0000720c */ /* 0x000fe20003f84070 */
[----:B------:R-:W-:-:S06]  /*77b0*/  IMAD.MOV.U32 R24, RZ, RZ, R2 ;  /* 0x000000ffff187224 */ /* 0x000fcc00078e0002 */
[----:B------:R-:W-:Y:S02]  /*77c0*/  @!P0 IMAD.IADD R22, R22, 0x1, -R0 ;  /* 0x0000000116168824 */ /* 0x000fe400078e0a00 */
[----:B------:R-:W-:-:S03]  /*77d0*/  IMAD.HI.U32 R2, R26, R25, RZ ;  /* 0x000000191a027227 */ /* 0x000fc600078e00ff */
[----:B------:R-:W-:Y:S01]  /*77e0*/  ISETP.GT.U32.AND P0, PT, R0, R22, PT ;  /* 0x000000160000720c */ /* 0x000fe20003f04070 */
[----:B------:R-:W-:Y:S02]  /*77f0*/  @!P4 IMAD.IADD R15, R15, 0x1, -R0 ;  /* 0x000000010f0fc824 */ /* 0x000fe400078e0a00 */
[----:B------:R-:W-:Y:S02]  /*7800*/  IMAD.MOV R2, RZ, RZ, -R2 ;  /* 0x000000ffff027224 */ /* 0x000fe400078e0a02 */
[----:B------:R-:W-:Y:S01]  /*7810*/  IMAD.HI.U32 R13, R26, R24, RZ ;  /* 0x000000181a0d7227 */ /* 0x000fe200078e00ff */
[----:B------:R-:W-:-:S03]  /*7820*/  ISETP.GT.U32.AND P4, PT, R0, R15, PT ;  /* 0x0000000f0000720c */ /* 0x000fc60003f84070 */
[----:B------:R-:W-:Y:S02]  /*7830*/  IMAD R25, R0, R2, R25 ;  /* 0x0000000200197224 */ /* 0x000fe400078e0219 */
[----:B------:R-:W-:Y:S02]  /*7840*/  IMAD.MOV R13, RZ, RZ, -R13 ;  /* 0x000000ffff0d7224 */ /* 0x000fe400078e0a0d */
[----:B------:R-:W-:Y:S01]  /*7850*/  @!P0 IMAD.IADD R22, R22, 0x1, -R0 ;  /* 0x0000000116168824 */ /* 0x000fe200078e0a00 */
[C---:B------:R-:W-:Y:S01]  /*7860*/  ISETP.GT.U32.AND P0, PT, R0.reuse, R25, PT ;  /* 0x000000190000720c */ /* 0x040fe20003f04070 */
[----:B------:R-:W-:-:S04]  /*7870*/  IMAD R24, R0, R13, R24 ;  /* 0x0000000d00187224 */ /* 0x000fc800078e0218 */
[----:B------:R-:W-:Y:S01]  /*7880*/  @!P4 IMAD.IADD R15, R15, 0x1, -R0 ;  /* 0x000000010f0fc824 */ /* 0x000fe200078e0a00 */
[----:B------:R-:W-:-:S07]  /*7890*/  ISETP.GT.U32.AND P4, PT, R0, R24, PT ;  /* 0x000000180000720c */ /* 0x000fce0003f84070 */
[----:B------:R-:W-:Y:S01]  /*78a0*/  @!P0 IMAD.IADD R25, R25, 0x1, -R0 ;  /* 0x0000000119198824 */ /* 0x000fe200078e0a00 */
[----:B------:R-:W-:-:S04]  /*78b0*/  ISETP.GE.AND P2, PT, R28, RZ, PT ;  /* 0x000000ff1c00720c */ /* 0x000fc80003f46270 */
[----:B------:R-:W-:Y:S01]  /*78c0*/  ISETP.GT.U32.AND P0, PT, R0, R25, PT ;  /* 0x000000190000720c */ /* 0x000fe20003f04070 */
[----:B------:R-:W-:Y:S01]  /*78d0*/  @!P4 IMAD.IADD R24, R24, 0x1, -R0 ;  /* 0x000000011818c824 */ /* 0x000fe200078e0a00 */
[----:B------:R-:W-:Y:S02]  /*78e0*/  ISETP.GE.AND P5, PT, R27, RZ, PT ;  /* 0x000000ff1b00720c */ /* 0x000fe40003fa6270 */
[C---:B------:R-:W-:Y:S01]  /*78f0*/  ISETP.GT.U32.AND P4, PT, R0.reuse, R23, PT ;  /* 0x000000170000720c */ /* 0x040fe20003f84070 */
[----:B------:R-:W-:Y:S01]  /*7900*/  @!P3 IMAD.MOV R15, RZ, RZ, -R15 ;  /* 0x000000ffff0fb224 */ /* 0x000fe200078e0a0f */
[----:B------:R-:W-:-:S07]  /*7910*/  ISETP.GT.U32.AND P3, PT, R0, R24, PT ;  /* 0x000000180000720c */ /* 0x000fce0003f64070 */
[----:B------:R-:W-:-:S04]  /*7920*/  @!P0 IMAD.IADD R25, R25, 0x1, -R0 ;  /* 0x0000000119198824 */ /* 0x000fc800078e0a00 */
[--C-:B------:R-:W-:Y:S02]  /*7930*/  @!P4 IMAD.IADD R23, R23, 0x1, -R0.reuse ;  /* 0x000000011717c824 */ /* 0x100fe400078e0a00 */
[----:B------:R-:W-:Y:S02]  /*7940*/  @!P3 IMAD.IADD R24, R24, 0x1, -R0 ;  /* 0x000000011818b824 */ /* 0x000fe400078e0a00 */
[----:B------:R-:W-:Y:S02]  /*7950*/  @!P2 IMAD.MOV R23, RZ, RZ, -R23 ;  /* 0x000000ffff17a224 */ /* 0x000fe400078e0a17 */
[----:B------:R-:W-:Y:S02]  /*7960*/  @!P6 IMAD.MOV R22, RZ, RZ, -R22 ;  /* 0x000000ffff16e224 */ /* 0x000fe400078e0a16 */
[----:B------:R-:W-:Y:S02]  /*7970*/  @!P5 IMAD.MOV R24, RZ, RZ, -R24 ;  /* 0x000000ffff18d224 */ /* 0x000fe400078e0a18 */
[----:B------:R-:W-:Y:S01]  /*7980*/  @!P1 IMAD.MOV R25, RZ, RZ, -R25 ;  /* 0x000000ffff199224 */ /* 0x000fe200078e0a19 */
[----:B------:R-:W-:Y:S01]  /*7990*/  STL [R1+0xa74], R15 ;  /* 0x000a740f01007387 */ /* 0x000fe20000100800 */
[----:B--2---:R-:W-:-:S02]  /*79a0*/  IABS R28, R3 ;  /* 0x00000003001c7213 */ /* 0x004fc40000000000 */
[----:B------:R-:W-:-:S05]  /*79b0*/  IABS R19, R8 ;  /* 0x0000000800137213 */ /* 0x000fca0000000000 */
[----:B------:R-:W-:Y:S01]  /*79c0*/  IMAD.HI.U32 R2, R26, R19, RZ ;  /* 0x000000131a027227 */ /* 0x000fe200078e00ff */
[----:B------:R-:W-:-:S03]  /*79d0*/  IABS R27, R9 ;  /* 0x00000009001b7213 */ /* 0x000fc60000000000 */
[----:B------:R-:W-:Y:S02]  /*79e0*/  IMAD.MOV R2, RZ, RZ, -R2 ;  /* 0x000000ffff027224 */ /* 0x000fe400078e0a02 */
[----:B------:R-:W-:-:S04]  /*79f0*/  IMAD.HI.U32 R14, R26, R28, RZ ;  /* 0x0000001c1a0e7227 */ /* 0x000fc800078e00ff */
[----:B------:R-:W-:Y:S02]  /*7a00*/  IMAD R19, R0, R2, R19 ;  /* 0x0000000200137224 */ /* 0x000fe400078e0213 */
[----:B------:R-:W-:-:S04]  /*7a10*/  IMAD.HI.U32 R13, R26, R27, RZ ;  /* 0x0000001b1a0d7227 */ /* 0x000fc800078e00ff */
[----:B------:R-:W-:Y:S01]  /*7a20*/  IMAD.MOV R14, RZ, RZ, -R14 ;  /* 0x000000ffff0e7224 */ /* 0x000fe200078e0a0e */
[C---:B------:R-:W-:Y:S01]  /*7a30*/  ISETP.GT.U32.AND P0, PT, R0.reuse, R19, PT ;  /* 0x000000130000720c */ /* 0x040fe20003f04070 */
[----:B------:R-:W-:Y:S01]  /*7a40*/  IMAD.MOV R13, RZ, RZ, -R13 ;  /* 0x000000ffff0d7224 */ /* 0x000fe200078e0a0d */
[----:B------:R-:W-:Y:S01]  /*7a50*/  IABS R4, R7 ;  /* 0x0000000700047213 */ /* 0x000fe20000000000 */
[C---:B------:R-:W-:Y:S02]  /*7a60*/  IMAD R28, R0.reuse, R14, R28 ;  /* 0x0000000e001c7224 */ /* 0x040fe400078e021c */
[----:B------:R-:W-:Y:S02]  /*7a70*/  IMAD R27, R0, R13, R27 ;  /* 0x0000000d001b7224 */ /* 0x000fe400078e021b */
[----:B------:R-:W-:Y:S01]  /*7a80*/  IMAD.HI.U32 R2, R26, R4, RZ ;  /* 0x000000041a027227 */ /* 0x000fe200078e00ff */
[C---:B------:R-:W-:Y:S02]  /*7a90*/  ISETP.GT.U32.AND P4, PT, R0.reuse, R28, PT ;  /* 0x0000001c0000720c */ /* 0x040fe40003f84070 */
[----:B------:R-:W-:Y:S01]  /*7aa0*/  ISETP.GT.U32.AND P3, PT, R0, R27, PT ;  /* 0x0000001b0000720c */ /* 0x000fe20003f64070 */
[----:B------:R-:W-:Y:S01]  /*7ab0*/  IMAD.MOV R2, RZ, RZ, -R2 ;  /* 0x000000ffff027224 */ /* 0x000fe200078e0a02 */
[----:B----4-:R-:W-:Y:S01]  /*7ac0*/  IABS R14, R6 ;  /* 0x00000006000e7213 */ /* 0x010fe20000000000 */
[----:B------:R-:W-:-:S02]  /*7ad0*/  @!P0 IMAD.IADD R19, R19, 0x1, -R0 ;  /* 0x0000000113138824 */ /* 0x000fc400078e0a00 */
[----:B------:R-:W-:Y:S01]  /*7ae0*/  IMAD R4, R0, R2, R4 ;  /* 0x0000000200047224 */ /* 0x000fe200078e0204 */
[----:B------:R-:W-:Y:S01]  /*7af0*/  IABS R13, R29 ;  /* 0x0000001d000d7213 */ /* 0x000fe20000000000 */
[----:B------:R-:W-:Y:S01]  /*7b00*/  IMAD.HI.U32 R21, R26, R14, RZ ;  /* 0x0000000e1a157227 */ /* 0x000fe200078e00ff */
[----:B------:R-:W-:Y:S02]  /*7b10*/  IABS R20, R12 ;  /* 0x0000000c00147213 */ /* 0x000fe40000000000 */
[----:B------:R-:W-:Y:S01]  /*7b20*/  ISETP.GT.U32.AND P2, PT, R0, R19, PT ;  /* 0x000000130000720c */ /* 0x000fe20003f44070 */
[----:B------:R-:W-:Y:S01]  /*7b30*/  @!P4 IMAD.IADD R28, R28, 0x1, -R0 ;  /* 0x000000011c1cc824 */ /* 0x000fe200078e0a00 */
[----:B------:R-:W-:Y:S01]  /*7b40*/  ISETP.GT.U32.AND P4, PT, R0, R4, PT ;  /* 0x000000040000720c */ /* 0x000fe20003f84070 */
[----:B------:R-:W-:Y:S02]  /*7b50*/  IMAD.MOV.U32 R2, RZ, RZ, R20 ;  /* 0x000000ffff027224 */ /* 0x000fe400078e0014 */
[----:B------:R-:W-:-:S02]  /*7b60*/  IMAD.MOV R20, RZ, RZ, -R21 ;  /* 0x000000ffff147224 */ /* 0x000fc400078e0a15 */
[----:B------:R-:W-:-:S04]  /*7b70*/  IMAD.HI.U32 R21, R26, R13, RZ ;  /* 0x0000000d1a157227 */ /* 0x000fc800078e00ff */
[----:B------:R-:W-:Y:S02]  /*7b80*/  @!P3 IMAD.IADD R27, R27, 0x1, -R0 ;  /* 0x000000011b1bb824 */ /* 0x000fe400078e0a00 */
[----:B------:R-:W-:-:S03]  /*7b90*/  IMAD.MOV R21, RZ, RZ, -R21 ;  /* 0x000000ffff157224 */ /* 0x000fc600078e0a15 */
[C---:B------:R-:W-:Y:S01]  /*7ba0*/  ISETP.GT.U32.AND P6, PT, R0.reuse, R27, PT ;  /* 0x0000001b0000720c */ /* 0x040fe20003fc4070 */
[C---:B------:R-:W-:Y:S02]  /*7bb0*/  IMAD R13, R0.reuse, R21, R13 ;  /* 0x00000015000d7224 */ /* 0x040fe400078e020d */
[----:B------:R-:W-:Y:S01]  /*7bc0*/  @!P2 IMAD.IADD R19, R19, 0x1, -R0 ;  /* 0x000000011313a824 */ /* 0x000fe200078e0a00 */
[----:B------:R-:W-:Y:S01]  /*7bd0*/  ISETP.GE.AND P2, PT, R9, RZ, PT ;  /* 0x000000ff0900720c */ /* 0x000fe20003f46270 */
[----:B------:R-:W-:Y:S02]  /*7be0*/  IMAD R14, R0, R20, R14 ;  /* 0x00000014000e7224 */ /* 0x000fe400078e020e */
[----:B------:R-:W-:Y:S01]  /*7bf0*/  @!P4 IMAD.IADD R4, R4, 0x1, -R0 ;  /* 0x000000010404c824 */ /* 0x000fe200078e0a00 */
[C---:B------:R-:W-:Y:S02]  /*7c00*/  ISETP.GT.U32.AND P4, PT, R0.reuse, R13, PT ;  /* 0x0000000d0000720c */ /* 0x040fe40003f84070 */
[----:B------:R-:W-:Y:S01]  /*7c10*/  ISETP.GT.U32.AND P3, PT, R0, R14, PT ;  /* 0x0000000e0000720c */ /* 0x000fe20003f64070 */
[----:B0-----:R-:W-:Y:S01]  /*7c20*/  IMAD.HI.U32 R10, R26, R2, RZ ;  /* 0x000000021a0a7227 */ /* 0x001fe200078e00ff */
[----:B---3--:R-:W-:-:S03]  /*7c30*/  IABS R20, R17 ;  /* 0x0000001100147213 */ /* 0x008fc60000000000 */
[----:B------:R-:W-:Y:S01]  /*7c40*/  @!P6 IMAD.IADD R27, R27, 0x1, -R0 ;  /* 0x000000011b1be824 */ /* 0x000fe200078e0a00 */
[----:B------:R-:W-:Y:S01]  /*7c50*/  IABS R11, R16 ;  /* 0x00000010000b7213 */ /* 0x000fe20000000000 */
[----:B------:R-:W-:Y:S02]  /*7c60*/  IMAD.MOV R10, RZ, RZ, -R10 ;  /* 0x000000ffff0a7224 */ /* 0x000fe400078e0a0a */
[----:B------:R-:W-:Y:S01]  /*7c70*/  @!P2 IMAD.MOV R27, RZ, RZ, -R27 ;  /* 0x000000ffff1ba224 */ /* 0x000fe200078e0a1b */
[----:B------:R-:W-:Y:S01]  /*7c80*/  ISETP.GE.AND P2, PT, R29, RZ, PT ;  /* 0x000000ff1d00720c */ /* 0x000fe20003f46270 */
[----:B------:R-:W-:Y:S01]  /*7c90*/  IMAD.MOV.U32 R21, RZ, RZ, R11 ;  /* 0x000000ffff157224 */ /* 0x000fe200078e000b */
[----:B------:R-:W0:Y:S01]  /*7ca0*/  S2R R29, SR_TID.X ;  /* 0x00000000001d7919 */ /* 0x000e220000002100 */
[----:B------:R-:W-:Y:S02]  /*7cb0*/  @!P4 IMAD.IADD R13, R13, 0x1, -R0 ;  /* 0x000000010d0dc824 */ /* 0x000fe400078e0a00 */
[----:B------:R-:W-:-:S04]  /*7cc0*/  IMAD.HI.U32 R11, R26, R20, RZ ;  /* 0x000000141a0b7227 */ /* 0x000fc800078e00ff */
[C---:B------:R-:W-:Y:S01]  /*7cd0*/  IMAD R2, R0.reuse, R10, R2 ;  /* 0x0000000a00027224 */ /* 0x040fe200078e0202 */
[----:B------:R-:W-:Y:S01]  /*7ce0*/  ISETP.GT.U32.AND P5, PT, R0, R13, PT ;  /* 0x0000000d0000720c */ /* 0x000fe20003fa4070 */
[----:B------:R-:W-:-:S04]  /*7cf0*/  IMAD.HI.U32 R10, R26, R21, RZ ;  /* 0x000000151a0a7227 */ /* 0x000fc800078e00ff */
[----:B------:R-:W-:Y:S01]  /*7d00*/  @!P3 IMAD.IADD R14, R14, 0x1, -R0 ;  /* 0x000000010e0eb824 */ /* 0x000fe200078e0a00 */
[C---:B------:R-:W-:Y:S01]  /*7d10*/  ISETP.GT.U32.AND P3, PT, R0.reuse, R28, PT ;  /* 0x0000001c0000720c */ /* 0x040fe20003f64070 */
[----:B------:R-:W-:Y:S01]  /*7d20*/  IMAD.MOV R26, RZ, RZ, -R11 ;  /* 0x000000ffff1a7224 */ /* 0x000fe200078e0a0b */
[----:B------:R-:W-:-:S03]  /*7d30*/  ISETP.GT.U32.AND P4, PT, R0, R4, PT ;  /* 0x000000040000720c */ /* 0x000fc60003f84070 */
[----:B------:R-:W-:Y:S02]  /*7d40*/  IMAD R20, R0, R26, R20 ;  /* 0x0000001a00147224 */ /* 0x000fe400078e0214 */
[----:B------:R-:W-:-:S04]  /*7d50*/  IMAD.MOV R26, RZ, RZ, -R10 ;  /* 0x000000ffff1a7224 */ /* 0x000fc800078e0a0a */
[C---:B------:R-:W-:Y:S01]  /*7d60*/  IMAD R21, R0.reuse, R26, R21 ;  /* 0x0000001a00157224 */ /* 0x040fe200078e0215 */
[----:B------:R-:W-:Y:S01]  /*7d70*/  ISETP.GT.U32.AND P6, PT, R0, R20, PT ;  /* 0x000000140000720c */ /* 0x000fe20003fc4070 */
[--C-:B------:R-:W-:Y:S01]  /*7d80*/  @!P3 IMAD.IADD R28, R28, 0x1, -R0.reuse ;  /* 0x000000011c1cb824 */ /* 0x100fe200078e0a00 */
[C---:B------:R-:W-:Y:S01]  /*7d90*/  ISETP.GT.U32.AND P3, PT, R0.reuse, R2, PT ;  /* 0x000000020000720c */ /* 0x040fe20003f64070 */
[--C-:B------:R-:W-:Y:S01]  /*7da0*/  @!P5 IMAD.IADD R13, R13, 0x1, -R0.reuse ;  /* 0x000000010d0dd824 */ /* 0x100fe200078e0a00 */
[----:B------:R-:W-:Y:S01]  /*7db0*/  ISETP.GT.U32.AND P5, PT, R0, R21, PT ;  /* 0x000000150000720c */ /* 0x000fe20003fa4070 */
[----:B------:R-:W-:Y:S01]  /*7dc0*/  @!P4 IMAD.IADD R4, R4, 0x1, -R0 ;  /* 0x000000010404c824 */ /* 0x000fe200078e0a00 */
[----:B------:R-:W-:Y:S02]  /*7dd0*/  ISETP.GE.AND P0, PT, R3, RZ, PT ;  /* 0x000000ff0300720c */ /* 0x000fe40003f06270 */
[----:B------:R-:W-:Y:S01]  /*7de0*/  ISETP.GT.U32.AND P1, PT, R0, R14, PT ;  /* 0x0000000e0000720c */ /* 0x000fe20003f24070 */
[----:B------:R-:W-:Y:S01]  /*7df0*/  IMAD.MOV.U32 R26, RZ, RZ, R28 ;  /* 0x000000ffff1a7224 */ /* 0x000fe200078e001c */
[----:B------:R-:W-:Y:S01]  /*7e00*/  ISETP.GE.AND P4, PT, R8, RZ, PT ;  /* 0x000000ff0800720c */ /* 0x000fe20003f86270 */
[----:B------:R-:W2:Y:S01]  /*7e10*/  LDL.LU R3, [R1+0xaa4] ;  /* 0x000aa40001037983 */ /* 0x000ea20000300800 */
[----:B0-----:R-:W-:Y:S01]  /*7e20*/  LOP3.LUT R28, R29, 0x7, RZ, 0xc0, !PT ;  /* 0x000000071d1c7812 */ /* 0x001fe200078ec0ff */
[----:B------:R-:W-:-:S02]  /*7e30*/  @!P6 IMAD.IADD R20, R20, 0x1, -R0 ;  /* 0x000000011414e824 */ /* 0x000fc400078e0a00 */
[--C-:B------:R-:W-:Y:S02]  /*7e40*/  @!P3 IMAD.IADD R2, R2, 0x1, -R0.reuse ;  /* 0x000000010202b824 */ /* 0x100fe400078e0a00 */
[----:B------:R-:W-:Y:S01]  /*7e50*/  @!P5 IMAD.IADD R21, R21, 0x1, -R0 ;  /* 0x000000011515d824 */ /* 0x000fe200078e0a00 */
[----:B------:R-:W-:Y:S01]  /*7e60*/  STL [R1+0xa78], R22 ;  /* 0x000a781601007387 */ /* 0x000fe20000100800 */
[----:B------:R-:W-:Y:S02]  /*7e70*/  @!P0 IMAD.MOV R26, RZ, RZ, -R26 ;  /* 0x000000ffff1a8224 */ /* 0x000fe400078e0a1a */
[----:B------:R-:W-:Y:S01]  /*7e80*/  @!P1 IMAD.IADD R14, R14, 0x1, -R0 ;  /* 0x000000010e0e9824 */ /* 0x000fe200078e0a00 */
[----:B------:R-:W-:Y:S01]  /*7e90*/  ISETP.GE.AND P1, PT, R7, RZ, PT ;  /* 0x000000ff0700720c */ /* 0x000fe20003f26270 */
[----:B------:R0:W-:Y:S01]  /*7ea0*/  STL [R1+0xa7c], R23 ;  /* 0x000a7c1701007387 */ /* 0x0001e20000100800 */
[----:B------:R-:W-:Y:S01]  /*7eb0*/  @!P4 IMAD.MOV R19, RZ, RZ, -R19 ;  /* 0x000000ffff13c224 */ /* 0x000fe200078e0a13 */
[----:B------:R-:W-:Y:S01]  /*7ec0*/  ISETP.GT.U32.AND P0, PT, R0, R2, PT ;  /* 0x000000020000720c */ /* 0x000fe20003f04070 */
[----:B------:R-:W-:Y:S01]  /*7ed0*/  IMAD R7, R28, 0x90, RZ ;  /* 0x000000901c077824 */ /* 0x000fe200078e02ff */
[----:B------:R-:W-:Y:S01]  /*7ee0*/  STL [R1+0xa80], R24 ;  /* 0x000a801801007387 */ /* 0x000fe20000100800 */
[----:B------:R-:W-:Y:S01]  /*7ef0*/  IMAD.SHL.U32 R8, R29, 0x2, RZ ;  /* 0x000000021d087824 */ /* 0x000fe200078e00ff */
[----:B------:R-:W-:-:S02]  /*7f00*/  ISETP.GT.U32.AND P6, PT, R0, R20, PT ;  /* 0x000000140000720c */ /* 0x000fc40003fc4070 */
[----:B------:R-:W-:Y:S01]  /*7f10*/  ISETP.GT.U32.AND P4, PT, R0, R21, PT ;  /* 0x000000150000720c */ /* 0x000fe20003f84070 */
[----:B------:R-:W-:Y:S01]  /*7f20*/  STL [R1+0xa84], R25 ;  /* 0x000a841901007387 */ /* 0x000fe20000100800 */
[----:B------:R-:W-:Y:S01]  /*7f30*/  ISETP.GE.AND P3, PT, R6, RZ, PT ;  /* 0x000000ff0600720c */ /* 0x000fe20003f66270 */
[----:B------:R-:W-:Y:S02]  /*7f40*/  IMAD.SHL.U32 R6, R29, 0x40, RZ ;  /* 0x000000401d067824 */ /* 0x000fe400078e00ff */
[----:B------:R-:W-:Y:S01]  /*7f50*/  STL [R1+0xa88], R26 ;  /* 0x000a881a01007387 */ /* 0x000fe20000100800 */
[--C-:B------:R-:W-:Y:S02]  /*7f60*/  LOP3.LUT R28, R7, 0x10, R8.reuse, 0x78, !PT ;  /* 0x00000010071c7812 */ /* 0x100fe400078e7808 */
[----:B------:R-:W-:Y:S01]  /*7f70*/  LOP3.LUT R29, R29, 0x3f, RZ, 0xc0, !PT ;  /* 0x0000003f1d1d7812 */ /* 0x000fe200078ec0ff */
[----:B------:R-:W-:Y:S04]  /*7f80*/  STL [R1+0xa8c], R27 ;  /* 0x000a8c1b01007387 */ /* 0x000fe80000100800 */
[----:B------:R1:W-:Y:S01]  /*7f90*/  STL [R1+0xa94], R19 ;  /* 0x000a941301007387 */ /* 0x0003e20000100800 */
[----:B------:R-:W-:-:S03]  /*7fa0*/  LOP3.LUT R7, R7, 0x30, R8, 0x78, !PT ;  /* 0x0000003007077812 */ /* 0x000fc600078e7808 */
[----:B------:R-:W3:Y:S01]  /*7fb0*/  LDL.LU R10, [R1+0x1f0] ;  /* 0x0001f000010a7983 */ /* 0x000ee20000300800 */
[----:B------:R-:W-:Y:S01]  /*7fc0*/  LOP3.LUT R6, R28, 0x400, R6, 0xf8, !PT ;  /* 0x000004001c067812 */ /* 0x000fe200078ef806 */
[----:B------:R-:W-:Y:S02]  /*7fd0*/  IMAD R6, R29, UR6, RZ ;  /* 0x000000061d067c24 */ /* 0x000fe4000f8e02ff */
[----:B0-----:R-:W4:Y:S04]  /*7fe0*/  LDL.LU R23, [R1+0x1e0] ;  /* 0x0001e00001177983 */ /* 0x001f280000300800 */
[----:B------:R-:W4:Y:S01]  /*7ff0*/  LDL.LU R9, [R1+0x1d8] ;  /* 0x0001d80001097983 */ /* 0x000f220000300800 */
[--C-:B------:R-:W-:Y:S02]  /*8000*/  @!P0 IMAD.IADD R2, R2, 0x1, -R0.reuse ;  /* 0x0000000102028824 */ /* 0x100fe400078e0a00 */
[--C-:B------:R-:W-:Y:S01]  /*8010*/  @!P6 IMAD.IADD R20, R20, 0x1, -R0.reuse ;  /* 0x000000011414e824 */ /* 0x100fe200078e0a00 */
[----:B------:R-:W4:Y:S01]  /*8020*/  LDL.LU R8, [R1+0x1d4] ;  /* 0x0001d40001087983 */ /* 0x000f220000300800 */
[----:B------:R-:W-:Y:S01]  /*8030*/  @!P4 IMAD.IADD R21, R21, 0x1, -R0 ;  /* 0x000000011515c824 */ /* 0x000fe200078e0a00 */
[----:B------:R-:W-:-:S02]  /*8040*/  LEA R0, P4, R6, UR14, 0x1 ;  /* 0x0000000e06007c11 */ /* 0x000fc4000f8808ff */
[----:B------:R-:W4:Y:S01]  /*8050*/  LDL.LU R7, [R1+0x1cc] ;  /* 0x0001cc0001077983 */ /* 0x000f220000300800 */
[----:B------:R-:W-:-:S03]  /*8060*/  ISETP.GE.AND P5, PT, R12, RZ, PT ;  /* 0x000000ff0c00720c */ /* 0x000fc60003fa6270 */
[----:B------:R-:W4:Y:S01]  /*8070*/  LDL.LU R6, [R1+0x1c4] ;  /* 0x0001c40001067983 */ /* 0x000f220000300800 */
[----:B------:R-:W-:-:S03]  /*8080*/  ISETP.GE.AND P0, PT, R17, RZ, PT ;  /* 0x000000ff1100720c */ /* 0x000fc60003f06270 */
[----:B------:R-:W4:Y:S01]  /*8090*/  LDL.LU R12, [R1+0x1b0] ;  /* 0x0001b000010c7983 */ /* 0x000f220000300800 */
[----:B------:R-:W-:-:S03]  /*80a0*/  ISETP.GE.AND P6, PT, R16, RZ, PT ;  /* 0x000000ff1000720c */ /* 0x000fc60003fc6270 */
[----:B------:R-:W4:Y:S04]  /*80b0*/  LDL.LU R17, [R1+0x1ac] ;  /* 0x0001ac0001117983 */ /* 0x000f280000300800 */
[----:B------:R-:W4:Y:S04]  /*80c0*/  LDL.LU R16, [R1+0x1a8] ;  /* 0x0001a80001107983 */ /* 0x000f280000300800 */
[----:B------:R-:W4:Y:S04]  /*80d0*/  LDL.LU R29, [R1+0x1a4] ;  /* 0x0001a400011d7983 */ /* 0x000f280000300800 */
[----:B------:R-:W4:Y:S04]  /*80e0*/  LDL.LU R28, [R1+0x10c] ;  /* 0x00010c00011c7983 */ /* 0x000f280000300800 */
[----:B-1----:R-:W4:Y:S04]  /*80f0*/  LDL.LU R19, [R1+0x110] ;  /* 0x0001100001137983 */ /* 0x002f280000300800 */
[----:B------:R-:W4:Y:S04]  /*8100*/  LDL.LU R22, [R1+0x114] ;  /* 0x0001140001167983 */ /* 0x000f280000300800 */
[----:B------:R-:W4:Y:S04]  /*8110*/  LDL.LU R15, [R1+0x118] ;  /* 0x00011800010f7983 */ /* 0x000f280000300800 */
[----:B------:R0:W-:Y:S01]  /*8120*/  STL [R1+0x9cc], R0 ;  /* 0x0009cc0001007387 */ /* 0x0001e20000100800 */
[----:B------:R-:W-:-:S03]  /*8130*/  @!P1 IMAD.MOV R4, RZ, RZ, -R4 ;  /* 0x000000ffff049224 */ /* 0x000fc600078e0a04 */
[----:B0-----:R-:W4:Y:S04]  /*8140*/  LDL.LU R0, [R1+0xfc] ;  /* 0x0000fc0001007983 */ /* 0x001f280000300800 */
[----:B------:R-:W4:Y:S01]  /*8150*/  LDL.LU R11, [R1+0x120] ;  /* 0x00012000010b7983 */ /* 0x000f220000300800 */
[----:B--2---:R-:W-:Y:S02]  /*8160*/  ISETP.NE.AND P1, PT, R3, RZ, PT ;  /* 0x000000ff0300720c */ /* 0x004fe40003f25270 */
[----:B------:R-:W-:-:S04]  /*8170*/  LOP3.LUT R3, RZ, R3, RZ, 0x33, !PT ;  /* 0x00000003ff037212 */ /* 0x000fc800078e33ff */
[C---:B---3--:R-:W-:Y:S02]  /*8180*/  SEL R24, R3.reuse, R10, !P1 ;  /* 0x0000000a03187207 */ /* 0x048fe40004800000 */
[----:B------:R-:W2:Y:S01]  /*8190*/  LDL.LU R10, [R1+0x128] ;  /* 0x00012800010a7983 */ /* 0x000ea20000300800 */
[----:B----4-:R-:W-:-:S03]  /*81a0*/  SEL R23, R3, R23, !P1 ;  /* 0x0000001703177207 */ /* 0x010fc60004800000 */
[----:B------:R-:W-:Y:S01]  /*81b0*/  STL [R1+0xb4], R24 ;  /* 0x0000b41801007387 */ /* 0x000fe20000100800 */
[----:B------:R-:W-:-:S03]  /*81c0*/  SEL R9, R3, R9, !P1 ;  /* 0x0000000903097207 */ /* 0x000fc60004800000 */
[----:B------:R-:W3:Y:S01]  /*81d0*/  LDL.LU R27, [R1+0x12c] ;  /* 0x00012c00011b7983 */ /* 0x000ee20000300800 */
[----:B------:R-:W-:-:S03]  /*81e0*/  SEL R8, R3, R8, !P1 ;  /* 0x0000000803087207 */ /* 0x000fc60004800000 */
[----:B------:R0:W-:Y:S04]  /*81f0*/  STL [R1+0xc0], R23 ;  /* 0x0000c01701007387 */ /* 0x0001e80000100800 */
[----:B------:R-:W4:Y:S04]  /*8200*/  LDL.LU R26, [R1+0x130] ;  /* 0x00013000011a7983 */ /* 0x000f280000300800 */
[----:B------:R1:W-:Y:S01]  /*8210*/  STL [R1+0xd0], R9 ;  /* 0x0000d00901007387 */ /* 0x0003e20000100800 */
[C---:B0-----:R-:W-:Y:S02]  /*8220*/  SEL R23, R3.reuse, R7, !P1 ;  /* 0x0000000703177207 */ /* 0x041fe40004800000 */
[----:B------:R-:W-:-:S02]  /*8230*/  SEL R7, R3, R6, !P1 ;  /* 0x0000000603077207 */ /* 0x000fc40004800000 */
[C---:B------:R-:W-:Y:S01]  /*8240*/  SEL R6, R3.reuse, R12, !P1 ;  /* 0x0000000c03067207 */ /* 0x040fe20004800000 */
[----:B-1----:R-:W4:Y:S04]  /*8250*/  LDL.LU R9, [R1+0x134] ;  /* 0x0001340001097983 */ /* 0x002f280000300800 */
[----:B------:R0:W-:Y:S01]  /*8260*/  STL [R1+0xd4], R8 ;  /* 0x0000d40801007387 */ /* 0x0001e20000100800 */
[C---:B------:R-:W-:Y:S02]  /*8270*/  SEL R12, R3.reuse, R17, !P1 ;  /* 0x00000011030c7207 */ /* 0x040fe40004800000 */
[C---:B------:R-:W-:Y:S01]  /*8280*/  SEL R16, R3.reuse, R16, !P1 ;  /* 0x0000001003107207 */ /* 0x040fe20004800000 */
[----:B0-----:R-:W4:Y:S04]  /*8290*/  LDL.LU R8, [R1+0x138] ;  /* 0x0001380001087983 */ /* 0x001f280000300800 */
[----:B------:R-:W-:Y:S04]  /*82a0*/  STL [R1+0xd8], R23 ;  /* 0x0000d81701007387 */ /* 0x000fe80000100800 */
[----:B------:R0:W-:Y:S04]  /*82b0*/  STL [R1+0xdc], R7 ;  /* 0x0000dc0701007387 */ /* 0x0001e80000100800 */
[----:B0-----:R-:W4:Y:S04]  /*82c0*/  LDL.LU R7, [R1+0x13c] ;  /* 0x00013c0001077983 */ /* 0x001f280000300800 */
[----:B------:R0:W-:Y:S04]  /*82d0*/  STL [R1+0xe0], R6 ;  /* 0x0000e00601007387 */ /* 0x0001e80000100800 */
[----:B0-----:R-:W4:Y:S04]  /*82e0*/  LDL.LU R6, [R1+0x140] ;  /* 0x0001400001067983 */ /* 0x001f280000300800 */
[----:B------:R0:W-:Y:S04]  /*82f0*/  STL [R1+0xe4], R12 ;  /* 0x0000e40c01007387 */ /* 0x0001e80000100800 */
[----:B------:R-:W4:Y:S04]  /*8300*/  LDL.LU R25, [R1+0x144] ;  /* 0x0001440001197983 */ /* 0x000f280000300800 */
[----:B------:R-:W-:Y:S01]  /*8310*/  STL [R1+0xec], R16 ;  /* 0x0000ec1001007387 */ /* 0x000fe20000100800 */
[----:B0-----:R-:W-:-:S03]  /*8320*/  SEL R12, R3, R29, !P1 ;  /* 0x0000001d030c7207 */ /* 0x001fc60004800000 */
[----:B------:R-:W4:Y:S04]  /*8330*/  LDL.LU R24, [R1+0x14c] ;  /* 0x00014c0001187983 */ /* 0x000f280000300800 */
[----:B------:R-:W4:Y:S04]  /*8340*/  LDL.LU R23, [R1+0x154] ;  /* 0x0001540001177983 */ /* 0x000f280000300800 */
[----:B------:R0:W-:Y:S04]  /*8350*/  STL [R1+0xf0], R12 ;  /* 0x0000f00c01007387 */ /* 0x0001e80000100800 */
[----:B0-----:R-:W4:Y:S04]  /*8360*/  LDL.LU R12, [R1+0x15c] ;  /* 0x00015c00010c7983 */ /* 0x001f280000300800 */
[----:B------:R-:W4:Y:S04]  /*8370*/  LDL.LU R17, [R1+0x160] ;  /* 0x0001600001117983 */ /* 0x000f280000300800 */
[----:B------:R-:W4:Y:S04]  /*8380*/  LDL.LU R16, [R1+0x168] ;  /* 0x0001680001107983 */ /* 0x000f280000300800 */
[----:B------:R-:W4:Y:S01]  /*8390*/  LDL.LU R29, [R1+0x16c] ;  /* 0x00016c00011d7983 */ /* 0x000f220000300800 */
[----:B------:R-:W-:-:S05]  /*83a0*/  SEL R0, R3, R0, !P1 ;  /* 0x0000000003007207 */ /* 0x000fca0004800000 */
[----:B------:R0:W-:Y:S02]  /*83b0*/  STL [R1+0xfc], R0 ;  /* 0x0000fc0001007387 */ /* 0x0001e40000100800 */
[C---:B0-----:R-:W-:Y:S02]  /*83c0*/  SEL R0, R3.reuse, R28, !P1 ;  /* 0x0000001c03007207 */ /* 0x041fe40004800000 */
[C---:B------:R-:W-:Y:S02]  /*83d0*/  SEL R28, R3.reuse, R19, !P1 ;  /* 0x00000013031c7207 */ /* 0x040fe40004800000 */
[C---:B------:R-:W-:Y:S01]  /*83e0*/  SEL R19, R3.reuse, R22, !P1 ;  /* 0x0000001603137207 */ /* 0x040fe20004800000 */
[----:B------:R0:W-:Y:S04]  /*83f0*/  STL [R1+0x10c], R0 ;  /* 0x00010c0001007387 */ /* 0x0001e80000100800 */
[----:B------:R-:W-:Y:S04]  /*8400*/  STL [R1+0x110], R28 ;  /* 0x0001101c01007387 */ /* 0x000fe80000100800 */
[----:B------:R-:W4:Y:S01]  /*8410*/  LDL.LU R22, [R1+0x178] ;  /* 0x0001780001167983 */ /* 0x000f220000300800 */
[----:B0-----:R-:W-:-:S03]  /*8420*/  SEL R0, R3, R15, !P1 ;  /* 0x0000000f03007207 */ /* 0x001fc60004800000 */
[----:B------:R0:W-:Y:S04]  /*8430*/  STL [R1+0x114], R19 ;  /* 0x0001141301007387 */ /* 0x0001e80000100800 */
[----:B------:R-:W4:Y:S04]  /*8440*/  LDL.LU R15, [R1+0x180] ;  /* 0x00018000010f7983 */ /* 0x000f280000300800 */
[----:B------:R2:W-:Y:S01]  /*8450*/  STL [R1+0x118], R0 ;  /* 0x0001180001007387 */ /* 0x0005e20000100800 */
[----:B0-----:R-:W-:-:S03]  /*8460*/  SEL R19, R3, R11, !P1 ;  /* 0x0000000b03137207 */ /* 0x001fc60004800000 */
[----:B------:R-:W4:Y:S04]  /*8470*/  LDL.LU R11, [R1+0x184] ;  /* 0x00018400010b7983 */ /* 0x000f280000300800 */
[----:B------:R4:W-:Y:S01]  /*8480*/  STL [R1+0x120], R19 ;  /* 0x0001201301007387 */ /* 0x0009e20000100800 */
[----:B--2---:R-:W-:-:S03]  /*8490*/  SEL R0, R3, R10, !P1 ;  /* 0x0000000a03007207 */ /* 0x004fc60004800000 */
[----:B------:R-:W2:Y:S01]  /*84a0*/  LDL.LU R10, [R1+0x188] ;  /* 0x00018800010a7983 */ /* 0x000ea20000300800 */
[----:B---3--:R-:W-:-:S03]  /*84b0*/  SEL R27, R3, R27, !P1 ;  /* 0x0000001b031b7207 */ /* 0x008fc60004800000 */
[----:B------:R-:W-:Y:S04]  /*84c0*/  STL [R1+0x128], R0 ;  /* 0x0001280001007387 */ /* 0x000fe80000100800 */
[----:B------:R0:W-:Y:S01]  /*84d0*/  STL [R1+0x12c], R27 ;  /* 0x00012c1b01007387 */ /* 0x0001e20000100800 */
[----:B----4-:R-:W-:-:S03]  /*84e0*/  SEL R19, R3, R26, !P1 ;  /* 0x0000001a03137207 */ /* 0x010fc60004800000 */
[----:B0-----:R-:W3:Y:S04]  /*84f0*/  LDL.LU R27, [R1+0x190] ;  /* 0x00019000011b7983 */ /* 0x001ee80000300800 */
[----:B------:R0:W-:Y:S01]  /*8500*/  STL [R1+0x130], R19 ;  /* 0x0001301301007387 */ /* 0x0001e20000100800 */
[----:B------:R-:W-:-:S03]  /*8510*/  SEL R0, R3, R9, !P1 ;  /* 0x0000000903007207 */ /* 0x000fc60004800000 */
[----:B------:R-:W4:Y:S04]  /*8520*/  LDL.LU R26, [R1+0x194] ;  /* 0x00019400011a7983 */ /* 0x000f280000300800 */
[----:B------:R1:W-:Y:S04]  /*8530*/  STL [R1+0x134], R0 ;  /* 0x0001340001007387 */ /* 0x0003e80000100800 */
[----:B------:R-:W4:Y:S01]  /*8540*/  LDL.LU R9, [R1+0x198] ;  /* 0x0001980001097983 */ /* 0x000f220000300800 */
[----:B0-----:R-:W-:-:S03]  /*8550*/  SEL R19, R3, R8, !P1 ;  /* 0x0000000803137207 */ /* 0x001fc60004800000 */
[----:B------:R-:W4:Y:S04]  /*8560*/  LDL.LU R8, [R1+0x19c] ;  /* 0x00019c0001087983 */ /* 0x000f280000300800 */
[----:B------:R0:W-:Y:S01]  /*8570*/  STL [R1+0x138], R19 ;  /* 0x0001381301007387 */ /* 0x0001e20000100800 */
[----:B-1----:R-:W-:-:S03]  /*8580*/  SEL R0, R3, R7, !P1 ;  /* 0x0000000703007207 */ /* 0x002fc60004800000 */
[----:B------:R-:W4:Y:S04]  /*8590*/  LDL.LU R7, [R1+0x18c] ;  /* 0x00018c0001077983 */ /* 0x000f280000300800 */
[----:B------:R1:W-:Y:S01]  /*85a0*/  STL [R1+0x13c], R0 ;  /* 0x00013c0001007387 */ /* 0x0003e20000100800 */
[----:B0-----:R-:W-:-:S03]  /*85b0*/  SEL R19, R3, R6, !P1 ;  /* 0x0000000603137207 */ /* 0x001fc60004800000 */
[----:B------:R-:W4:Y:S01]  /*85c0*/  LDL.LU R6, [R1+0x17c] ;  /* 0x00017c0001067983 */ /* 0x000f220000300800 */
[----:B-1----:R-:W-:-:S03]  /*85d0*/  SEL R0, R3, R25, !P1 ;  /* 0x0000001903007207 */ /* 0x002fc60004800000 */
[----:B------:R0:W-:Y:S04]  /*85e0*/  STL [R1+0x140], R19 ;  /* 0x0001401301007387 */ /* 0x0001e80000100800 */
[----:B------:R-:W4:Y:S01]  /*85f0*/  LDL.LU R25, [R1+0x174] ;  /* 0x0001740001197983 */ /* 0x000f220000300800 */
[----:B------:R-:W-:-:S03]  /*8600*/  SEL R24, R3, R24, !P1 ;  /* 0x0000001803187207 */ /* 0x000fc60004800000 */
[----:B------:R1:W-:Y:S01]  /*8610*/  STL [R1+0x144], R0 ;  /* 0x0001440001007387 */ /* 0x0003e20000100800 */
[----:B0-----:R-:W-:-:S03]  /*8620*/  SEL R19, R3, R23, !P1 ;  /* 0x0000001703137207 */ /* 0x001fc60004800000 */
[----:B------:R-:W-:Y:S04]  /*8630*/  STL [R1+0x14c], R24 ;  /* 0x00014c1801007387 */ /* 0x000fe80000100800 */
[----:B------:R-:W-:Y:S01]  /*8640*/  STL [R1+0x154], R19 ;  /* 0x0001541301007387 */ /* 0x000fe20000100800 */
[C---:B-1----:R-:W-:Y:S02]  /*8650*/  SEL R0, R3.reuse, R12, !P1 ;  /* 0x0000000c03007207 */ /* 0x042fe40004800000 */
[----:B------:R-:W-:-:S03]  /*8660*/  SEL R17, R3, R17, !P1 ;  /* 0x0000001103117207 */ /* 0x000fc60004800000 */
[----:B------:R0:W-:Y:S01]  /*8670*/  STL [R1+0x15c], R0 ;  /* 0x00015c0001007387 */ /* 0x0001e20000100800 */
[----:B------:R-:W-:-:S03]  /*8680*/  SEL R12, R3, R16, !P1 ;  /* 0x00000010030c7207 */ /* 0x000fc60004800000 */
[----:B------:R1:W-:Y:S01]  /*8690*/  STL [R1+0x160], R17 ;  /* 0x0001601101007387 */ /* 0x0003e20000100800 */
[----:B0-----:R-:W-:-:S03]  /*86a0*/  SEL R0, R3, R29, !P1 ;  /* 0x0000001d03007207 */ /* 0x001fc60004800000 */
[----:B-1----:R-:W4:Y:S04]  /*86b0*/  LDL.LU R17, [R1+0x170] ;  /* 0x0001700001117983 */ /* 0x002f280000300800 */
[----:B------:R0:W-:Y:S04]  /*86c0*/  STL [R1+0x168], R12 ;  /* 0x0001680c01007387 */ /* 0x0001e80000100800 */
[----:B------:R-:W4:Y:S04]  /*86d0*/  LDL.LU R16, [R1+0x164] ;  /* 0x0001640001107983 */ /* 0x000f280000300800 */
[----:B------:R1:W-:Y:S04]  /*86e0*/  STL [R1+0x16c], R0 ;  /* 0x00016c0001007387 */ /* 0x0003e80000100800 */
[----:B------:R-:W4:Y:S04]  /*86f0*/  LDL.LU R29, [R1+0x158] ;  /* 0x00015800011d7983 */ /* 0x000f280000300800 */
[----:B------:R-:W4:Y:S04]  /*8700*/  LDL.LU R24, [R1+0x150] ;  /* 0x0001500001187983 */ /* 0x000f280000300800 */
[----:B0-----:R-:W4:Y:S01]  /*8710*/  LDL.LU R12, [R1+0x148] ;  /* 0x00014800010c7983 */ /* 0x001f220000300800 */
[----:B------:R-:W-:-:S03]  /*8720*/  SEL R19, R3, R22, !P1 ;  /* 0x0000001603137207 */ /* 0x000fc60004800000 */
[----:B------:R-:W4:Y:S01]  /*8730*/  LDL.LU R23, [R1+0x124] ;  /* 0x0001240001177983 */ /* 0x000f220000300800 */
[----:B-1----:R-:W-:-:S03]  /*8740*/  SEL R0, R3, R15, !P1 ;  /* 0x0000000f03007207 */ /* 0x002fc60004800000 */
[----:B------:R-:W-:Y:S04]  /*8750*/  STL [R1+0x178], R19 ;  /* 0x0001781301007387 */ /* 0x000fe80000100800 */
[----:B------:R-:W4:Y:S01]  /*8760*/  LDL.LU R22, [R1+0x11c] ;  /* 0x00011c0001167983 */ /* 0x000f220000300800 */
[----:B------:R-:W-:-:S03]  /*8770*/  SEL R11, R3, R11, !P1 ;  /* 0x0000000b030b7207 */ /* 0x000fc60004800000 */
[----:B------:R-:W-:Y:S04]  /*8780*/  STL [R1+0x180], R0 ;  /* 0x0001800001007387 */ /* 0x000fe80000100800 */
[----:B------:R-:W4:Y:S04]  /*8790*/  LDL.LU R15, [R1+0x108] ;  /* 0x00010800010f7983 */ /* 0x000f280000300800 */
[----:B------:R0:W-:Y:S04]  /*87a0*/  STL [R1+0x184], R11 ;  /* 0x0001840b01007387 */ /* 0x0001e80000100800 */
[----:B0-----:R-:W4:Y:S01]  /*87b0*/  LDL.LU R11, [R1+0x104] ;  /* 0x00010400010b7983 */ /* 0x001f220000300800 */
[----:B--2---:R-:W-:-:S05]  /*87c0*/  SEL R0, R3, R10, !P1 ;  /* 0x0000000a03007207 */ /* 0x004fca0004800000 */
[----:B------:R4:W-:Y:S04]  /*87d0*/  STL [R1+0x188], R0 ;  /* 0x0001880001007387 */ /* 0x0009e80000100800 */
[----:B------:R-:W2:Y:S01]  /*87e0*/  LDL.LU R10, [R1+0x100] ;  /* 0x00010000010a7983 */ /* 0x000ea20000300800 */
[----:B---3--:R-:W-:-:S05]  /*87f0*/  SEL R27, R3, R27, !P1 ;  /* 0x0000001b031b7207 */ /* 0x008fca0004800000 */
[----:B------:R-:W-:Y:S01]  /*8800*/  STL [R1+0x190], R27 ;  /* 0x0001901b01007387 */ /* 0x000fe20000100800 */
[C---:B----4-:R-:W-:Y:S02]  /*8810*/  SEL R0, R3.reuse, R26, !P1 ;  /* 0x0000001a03007207 */ /* 0x050fe40004800000 */
[C---:B------:R-:W-:Y:S02]  /*8820*/  SEL R19, R3.reuse, R9, !P1 ;  /* 0x0000000903137207 */ /* 0x040fe40004800000 */
[----:B------:R-:W3:Y:S04]  /*8830*/  LDL.LU R9, [R1+0xa8] ;  /* 0x0000a80001097983 */ /* 0x000ee80000300800 */
[----:B------:R0:W-:Y:S04]  /*8840*/  STL [R1+0x194], R0 ;  /* 0x0001940001007387 */ /* 0x0001e80000100800 */
[----:B------:R1:W-:Y:S01]  /*8850*/  STL [R1+0x198], R19 ;  /* 0x0001981301007387 */ /* 0x0003e20000100800 */
[----:B0-----:R-:W-:-:S03]  /*8860*/  SEL R0, R3, R8, !P1 ;  /* 0x0000000803007207 */ /* 0x001fc60004800000 */
[----:B------:R-:W4:Y:S04]  /*8870*/  LDL.LU R8, [R1+0x44] ;  /* 0x0000440001087983 */ /* 0x000f280000300800 */
[----:B------:R0:W-:Y:S01]  /*8880*/  STL [R1+0x1a0], R0 ;  /* 0x0001a00001007387 */ /* 0x0001e20000100800 */
[----:B-1----:R-:W-:-:S03]  /*8890*/  SEL R19, R3, R7, !P1 ;  /* 0x0000000703137207 */ /* 0x002fc60004800000 */
[----:B------:R-:W4:Y:S04]  /*88a0*/  LDL.LU R7, [R1+0x40] ;  /* 0x0000400001077983 */ /* 0x000f280000300800 */
[----:B------:R1:W-:Y:S01]  /*88b0*/  STL [R1+0x1a4], R19 ;  /* 0x0001a41301007387 */ /* 0x0003e20000100800 */
[----:B0-----:R-:W-:-:S03]  /*88c0*/  SEL R0, R3, R6, !P1 ;  /* 0x0000000603007207 */ /* 0x001fc60004800000 */
[----:B------:R-:W4:Y:S04]  /*88d0*/  LDL.LU R6, [R1+0x3c] ;  /* 0x00003c0001067983 */ /* 0x000f280000300800 */
[----:B------:R0:W-:Y:S01]  /*88e0*/  STL [R1+0x1ac], R0 ;  /* 0x0001ac0001007387 */ /* 0x0001e20000100800 */
[----:B-1----:R-:W-:-:S03]  /*88f0*/  SEL R19, R3, R25, !P1 ;  /* 0x0000001903137207 */ /* 0x002fc60004800000 */
[----:B0-----:R-:W4:Y:S04]  /*8900*/  LDL.LU R0, [R1+0x38] ;  /* 0x0000380001007983 */ /* 0x001f280000300800 */
[----:B------:R-:W4:Y:S04]  /*8910*/  LDL.LU R28, [R1+0x34] ;  /* 0x00003400011c7983 */ /* 0x000f280000300800 */
[----:B------:R0:W-:Y:S04]  /*8920*/  STL [R1+0x1b0], R19 ;  /* 0x0001b01301007387 */ /* 0x0001e80000100800 */
[----:B0-----:R-:W4:Y:S04]  /*8930*/  LDL.LU R19, [R1+0x14] ;  /* 0x0000140001137983 */ /* 0x001f280000300800 */
[----:B------:R-:W4:Y:S04]  /*8940*/  LDL.LU R27, [R1+0x10] ;  /* 0x00001000011b7983 */ /* 0x000f280000300800 */
[----:B------:R-:W4:Y:S04]  /*8950*/  LDL.LU R26, [R1+0xc] ;  /* 0x00000c00011a7983 */ /* 0x000f280000300800 */
[----:B------:R-:W4:Y:S01]  /*8960*/  LDL.LU R25, [R1] ;  /* 0x0000000001197983 */ /* 0x000f220000300800 */
[----:B------:R-:W-:-:S05]  /*8970*/  SEL R17, R3, R17, !P1 ;  /* 0x0000001103117207 */ /* 0x000fca0004800000 */
[----:B------:R0:W-:Y:S01]  /*8980*/  STL [R1+0x1b8], R17 ;  /* 0x0001b81101007387 */ /* 0x0001e20000100800 */
[----:B------:R-:W-:-:S03]  /*8990*/  SEL R16, R3, R16, !P1 ;  /* 0x0000001003107207 */ /* 0x000fc60004800000 */
[----:B0-----:R-:W4:Y:S01]  /*89a0*/  LDL.LU R17, [R1+0xaa0] ;  /* 0x000aa00001117983 */ /* 0x001f220000300800 */
[----:B------:R-:W-:-:S03]  /*89b0*/  SEL R29, R3, R29, !P1 ;  /* 0x0000001d031d7207 */ /* 0x000fc60004800000 */
[----:B------:R0:W-:Y:S01]  /*89c0*/  STL [R1+0x1bc], R16 ;  /* 0x0001bc1001007387 */ /* 0x0001e20000100800 */
[----:B------:R-:W-:-:S03]  /*89d0*/  SEL R24, R3, R24, !P1 ;  /* 0x0000001803187207 */ /* 0x000fc60004800000 */
[----:B0-----:R-:W4:Y:S04]  /*89e0*/  LDL.LU R16, [R1+0xa9c] ;  /* 0x000a9c0001107983 */ /* 0x001f280000300800 */
[----:B------:R0:W-:Y:S01]  /*89f0*/  STL [R1+0x1e8], R29 ;  /* 0x0001e81d01007387 */ /* 0x0001e20000100800 */
[----:B------:R-:W-:-:S03]  /*8a00*/  SEL R12, R3, R12, !P1 ;  /* 0x0000000c030c7207 */ /* 0x000fc60004800000 */
[----:B0-----:R-:W4:Y:S04]  /*8a10*/  LDL.LU R29, [R1+0xa98] ;  /* 0x000a9800011d7983 */ /* 0x001f280000300800 */
[----:B------:R0:W-:Y:S04]  /*8a20*/  STL [R1+0x1e4], R24 ;  /* 0x0001e41801007387 */ /* 0x0001e80000100800 */
[----:B0-----:R-:W4:Y:S04]  /*8a30*/  LDL.LU R24, [R1+0xac] ;  /* 0x0000ac0001187983 */ /* 0x001f280000300800 */
[----:B------:R0:W-:Y:S04]  /*8a40*/  STL [R1+0x1e0], R12 ;  /* 0x0001e00c01007387 */ /* 0x0001e80000100800 */
[----:B0-----:R-:W4:Y:S01]  /*8a50*/  LDL.LU R12, [R1+0xbc] ;  /* 0x0000bc00010c7983 */ /* 0x001f220000300800 */
[----:B------:R-:W-:-:S02]  /*8a60*/  SEL R23, R3, R23, !P1 ;  /* 0x0000001703177207 */ /* 0x000fc40004800000 */
[C---:B------:R-:W-:Y:S02]  /*8a70*/  SEL R22, R3.reuse, R22, !P1 ;  /* 0x0000001603167207 */ /* 0x040fe40004800000 */
[C---:B------:R-:W-:Y:S01]  /*8a80*/  SEL R15, R3.reuse, R15, !P1 ;  /* 0x0000000f030f7207 */ /* 0x040fe20004800000 */
[----:B------:R0:W-:Y:S01]  /*8a90*/  STL [R1+0x1dc], R23 ;  /* 0x0001dc1701007387 */ /* 0x0001e20000100800 */
[----:B------:R-:W-:-:S03]  /*8aa0*/  SEL R11, R3, R11, !P1 ;  /* 0x0000000b030b7207 */ /* 0x000fc60004800000 */
[----:B0-----:R-:W4:Y:S04]  /*8ab0*/  LDL.LU R23, [R1+0xf4] ;  /* 0x0000f40001177983 */ /* 0x001f280000300800 */
[----:B------:R0:W-:Y:S04]  /*8ac0*/  STL [R1+0x1d8], R22 ;  /* 0x0001d81601007387 */ /* 0x0001e80000100800 */
[----:B0-----:R-:W4:Y:S04]  /*8ad0*/  LDL.LU R22, [R1+0xcc] ;  /* 0x0000cc0001167983 */ /* 0x001f280000300800 */
[----:B------:R0:W-:Y:S04]  /*8ae0*/  STL [R1+0x1d4], R15 ;  /* 0x0001d40f01007387 */ /* 0x0001e80000100800 */
[----:B0-----:R-:W4:Y:S04]  /*8af0*/  LDL.LU R15, [R1+0xc8] ;  /* 0x0000c800010f7983 */ /* 0x001f280000300800 */
[----:B------:R0:W-:Y:S04]  /*8b00*/  STL [R1+0x1d0], R11 ;  /* 0x0001d00b01007387 */ /* 0x0001e80000100800 */
[----:B0-----:R-:W4:Y:S01]  /*8b10*/  LDL.LU R11, [R1+0xc4] ;  /* 0x0000c400010b7983 */ /* 0x001f220000300800 */
[----:B--2---:R-:W-:-:S05]  /*8b20*/  SEL R10, R3, R10, !P1 ;  /* 0x0000000a030a7207 */ /* 0x004fca0004800000 */
[----:B------:R0:W-:Y:S04]  /*8b30*/  STL [R1+0x1cc], R10 ;  /* 0x0001cc0a01007387 */ /* 0x0001e80000100800 */
[----:B0-----:R-:W2:Y:S01]  /*8b40*/  LDL.LU R10, [R1+0xb8] ;  /* 0x0000b800010a7983 */ /* 0x001ea20000300800 */
[----:B---3--:R-:W-:-:S05]  /*8b50*/  SEL R9, R3, R9, !P1 ;  /* 0x0000000903097207 */ /* 0x008fca0004800000 */
[----:B------:R0:W-:Y:S04]  /*8b60*/  STL [R1+0x1c8], R9 ;  /* 0x0001c80901007387 */ /* 0x0001e80000100800 */
[----:B0-----:R-:W3:Y:S01]  /*8b70*/  LDL.LU R9, [R1+0xb0] ;  /* 0x0000b00001097983 */ /* 0x001ee20000300800 */
[----:B----4-:R-:W-:-:S05]  /*8b80*/  SEL R8, R3, R8, !P1 ;  /* 0x0000000803087207 */ /* 0x010fca0004800000 */
[----:B------:R0:W-:Y:S01]  /*8b90*/  STL [R1+0x1c4], R8 ;  /* 0x0001c40801007387 */ /* 0x0001e20000100800 */
[----:B------:R-:W-:-:S03]  /*8ba0*/  SEL R7, R3, R7, !P1 ;  /* 0x0000000703077207 */ /* 0x000fc60004800000 */
[----:B0-----:R-:W4:Y:S04]  /*8bb0*/  LDL.LU R8, [R1+0x90] ;  /* 0x0000900001087983 */ /* 0x001f280000300800 */
[----:B------:R0:W-:Y:S01]  /*8bc0*/  STL [R1+0x1c0], R7 ;  /* 0x0001c00701007387 */ /* 0x0001e20000100800 */
[----:B------:R-:W-:-:S03]  /*8bd0*/  SEL R6, R3, R6, !P1 ;  /* 0x0000000603067207 */ /* 0x000fc60004800000 */
[----:B0-----:R-:W4:Y:S04]  /*8be0*/  LDL.LU R7, [R1+0x98] ;  /* 0x0000980001077983 */ /* 0x001f280000300800 */
[----:B------:R0:W-:Y:S01]  /*8bf0*/  STL [R1+0x1b4], R6 ;  /* 0x0001b40601007387 */ /* 0x0001e20000100800 */
[C---:B------:R-:W-:Y:S02]  /*8c00*/  SEL R0, R3.reuse, R0, !P1 ;  /* 0x0000000003007207 */ /* 0x040fe40004800000 */
[C---:B------:R-:W-:Y:S01]  /*8c10*/  SEL R28, R3.reuse, R28, !P1 ;  /* 0x0000001c031c7207 */ /* 0x040fe20004800000 */
[----:B0-----:R-:W4:Y:S04]  /*8c20*/  LDL.LU R6, [R1+0x94] ;  /* 0x0000940001067983 */ /* 0x001f280000300800 */
[----:B------:R0:W-:Y:S04]  /*8c30*/  STL [R1+0x1a8], R0 ;  /* 0x0001a80001007387 */ /* 0x0001e80000100800 */
[----:B------:R-:W-:Y:S01]  /*8c40*/  STL [R1+0x19c], R28 ;  /* 0x00019c1c01007387 */ /* 0x000fe20000100800 */
[----:B------:R-:W-:-:S02]  /*8c50*/  SEL R19, R3, R19, !P1 ;  /* 0x0000001303137207 */ /* 0x000fc40004800000 */
[----:B0-----:R-:W-:-:S03]  /*8c60*/  SEL R0, R3, R27, !P1 ;  /* 0x0000001b03007207 */ /* 0x001fc60004800000 */
[----:B------:R0:W-:Y:S01]  /*8c70*/  STL [R1+0x18c], R19 ;  /* 0x00018c1301007387 */ /* 0x0001e20000100800 */
[----:B------:R-:W-:-:S03]  /*8c80*/  SEL R26, R3, R26, !P1 ;  /* 0x0000001a031a7207 */ /* 0x000fc60004800000 */
[----:B------:R1:W-:Y:S01]  /*8c90*/  STL [R1+0x17c], R0 ;  /* 0x00017c0001007387 */ /* 0x0003e20000100800 */
[----:B0-----:R-:W-:-:S03]  /*8ca0*/  SEL R19, R3, R25, !P1 ;  /* 0x0000001903137207 */ /* 0x001fc60004800000 */
[----:B------:R-:W-:Y:S04]  /*8cb0*/  STL [R1+0x174], R26 ;  /* 0x0001741a01007387 */ /* 0x000fe80000100800 */
[----:B------:R-:W-:Y:S01]  /*8cc0*/  STL [R1+0x170], R19 ;  /* 0x0001701301007387 */ /* 0x000fe20000100800 */
[C---:B------:R-:W-:Y:S02]  /*8cd0*/  SEL R17, R3.reuse, R17, !P1 ;  /* 0x0000001103117207 */ /* 0x040fe40004800000 */
[C---:B------:R-:W-:Y:S02]  /*8ce0*/  SEL R16, R3.reuse, R16, !P1 ;  /* 0x0000001003107207 */ /* 0x040fe40004800000 */
[----:B-1----:R-:W-:-:S05]  /*8cf0*/  SEL R0, R3, R29, !P1 ;  /* 0x0000001d03007207 */ /* 0x002fca0004800000 */
[----:B------:R0:W-:Y:S04]  /*8d00*/  STL [R1+0x164], R0 ;  /* 0x0001640001007387 */ /* 0x0001e80000100800 */
[----:B------:R1:W-:Y:S01]  /*8d10*/  STL [R1+0x158], R16 ;  /* 0x0001581001007387 */ /* 0x0003e20000100800 */
[----:B0-----:R-:W-:-:S03]  /*8d20*/  SEL R0, R3, R18, !P1 ;  /* 0x0000001203007207 */ /* 0x001fc60004800000 */
[----:B------:R-:W-:Y:S01]  /*8d30*/  STL [R1+0x150], R17 ;  /* 0x0001501101007387 */ /* 0x000fe20000100800 */
[C---:B-1----:R-:W-:Y:S02]  /*8d40*/  SEL R16, R3.reuse, R5, !P1 ;  /* 0x0000000503107207 */ /* 0x042fe40004800000 */
[C---:B------:R-:W-:Y:S01]  /*8d50*/  SEL R5, R3.reuse, R24, !P1 ;  /* 0x0000001803057207 */ /* 0x040fe20004800000 */
[----:B------:R0:W-:Y:S04]  /*8d60*/  STL [R1+0x148], R0 ;  /* 0x0001480001007387 */ /* 0x0001e80000100800 */
[----:B------:R1:W-:Y:S04]  /*8d70*/  STL [R1+0x124], R16 ;  /* 0x0001241001007387 */ /* 0x0003e80000100800 */
[----:B------:R-:W4:Y:S01]  /*8d80*/  LDL.LU R19, [R1+0x84] ;  /* 0x0000840001137983 */ /* 0x000f220000300800 */
[----:B0-----:R-:W-:-:S03]  /*8d90*/  SEL R0, R3, R12, !P1 ;  /* 0x0000000c03007207 */ /* 0x001fc60004800000 */
[----:B------:R0:W-:Y:S04]  /*8da0*/  STL [R1+0x11c], R5 ;  /* 0x00011c0501007387 */ /* 0x0001e80000100800 */
[----:B------:R-:W4:Y:S04]  /*8db0*/  LDL.LU R12, [R1+0x88] ;  /* 0x00008800010c7983 */ /* 0x000f280000300800 */
[----:B------:R0:W-:Y:S01]  /*8dc0*/  STL [R1+0x108], R0 ;  /* 0x0001080001007387 */ /* 0x0001e20000100800 */
[----:B-1----:R-:W-:-:S03]  /*8dd0*/  SEL R16, R3, R23, !P1 ;  /* 0x0000001703107207 */ /* 0x002fc60004800000 */
[----:B0-----:R-:W4:Y:S04]  /*8de0*/  LDL.LU R5, [R1+0x68] ;  /* 0x0000680001057983 */ /* 0x001f280000300800 */
[----:B------:R-:W-:Y:S04]  /*8df0*/  STL [R1+0x104], R16 ;  /* 0x0001041001007387 */ /* 0x000fe80000100800 */
[----:B------:R-:W4:Y:S01]  /*8e00*/  LDL.LU R18, [R1+0x70] ;  /* 0x0000700001127983 */ /* 0x000f220000300800 */
[----:B------:R-:W-:-:S05]  /*8e10*/  SEL R0, R3, R22, !P1 ;  /* 0x0000001603007207 */ /* 0x000fca0004800000 */
[----:B------:R0:W-:Y:S01]  /*8e20*/  STL [R1+0x100], R0 ;  /* 0x0001000001007387 */ /* 0x0001e20000100800 */
[----:B------:R-:W-:-:S03]  /*8e30*/  SEL R15, R3, R15, !P1 ;  /* 0x0000000f030f7207 */ /* 0x000fc60004800000 */
[----:B0-----:R-:W4:Y:S04]  /*8e40*/  LDL.LU R0, [R1+0x78] ;  /* 0x0000780001007983 */ /* 0x001f280000300800 */
[----:B------:R0:W-:Y:S04]  /*8e50*/  STL [R1+0xf4], R15 ;  /* 0x0000f40f01007387 */ /* 0x0001e80000100800 */
[----:B------:R-:W4:Y:S01]  /*8e60*/  LDL.LU R29, [R1+0x7c] ;  /* 0x00007c00011d7983 */ /* 0x000f220000300800 */
[----:B------:R-:W-:-:S05]  /*8e70*/  SEL R11, R3, R11, !P1 ;  /* 0x0000000b030b7207 */ /* 0x000fca0004800000 */
[----:B------:R1:W-:Y:S01]  /*8e80*/  STL [R1+0xcc], R11 ;  /* 0x0000cc0b01007387 */ /* 0x0003e20000100800 */
[----:B--2---:R-:W-:-:S05]  /*8e90*/  SEL R10, R3, R10, !P1 ;  /* 0x0000000a030a7207 */ /* 0x004fca0004800000 */
[----:B------:R2:W-:Y:S04]  /*8ea0*/  STL [R1+0xc8], R10 ;  /* 0x0000c80a01007387 */ /* 0x0005e80000100800 */
[----:B------:R-:W4:Y:S01]  /*8eb0*/  LDL.LU R28, [R1+0x80] ;  /* 0x00008000011c7983 */ /* 0x000f220000300800 */
[----:B---3--:R-:W-:-:S05]  /*8ec0*/  SEL R9, R3, R9, !P1 ;  /* 0x0000000903097207 */ /* 0x008fca0004800000 */
[----:B------:R3:W-:Y:S04]  /*8ed0*/  STL [R1+0xc4], R9 ;  /* 0x0000c40901007387 */ /* 0x0007e80000100800 */
[----:B------:R-:W4:Y:S02]  /*8ee0*/  LDL.LU R17, [R1+0xf8] ;  /* 0x0000f80001117983 */ /* 0x000f240000300800 */
[----:B----4-:R-:W-:-:S05]  /*8ef0*/  SEL R8, R3, R8, !P1 ;  /* 0x0000000803087207 */ /* 0x010fca0004800000 */
[----:B------:R4:W-:Y:S04]  /*8f00*/  STL [R1+0xbc], R8 ;  /* 0x0000bc0801007387 */ /* 0x0009e80000100800 */
[----:B------:R-:W4:Y:S01]  /*8f10*/  LDL.LU R16, [R1+0x74] ;  /* 0x0000740001107983 */ /* 0x000f220000300800 */
[----:B------:R-:W-:-:S05]  /*8f20*/  SEL R7, R3, R7, !P1 ;  /* 0x0000000703077207 */ /* 0x000fca0004800000 */
[----:B------:R0:W-:Y:S04]  /*8f30*/  STL [R1+0xb8], R7 ;  /* 0x0000b80701007387 */ /* 0x0001e80000100800 */
[----:B------:R-:W4:Y:S04]  /*8f40*/  LDL.LU R27, [R1+0xe8] ;  /* 0x0000e800011b7983 */ /* 0x000f280000300800 */
[----:B------:R-:W4:Y:S01]  /*8f50*/  LDL.LU R26, [R1+0x6c] ;  /* 0x00006c00011a7983 */ /* 0x000f220000300800 */
[----:B------:R-:W-:-:S05]  /*8f60*/  SEL R6, R3, R6, !P1 ;  /* 0x0000000603067207 */ /* 0x000fca0004800000 */
[----:B------:R0:W-:Y:S04]  /*8f70*/  STL [R1+0xb0], R6 ;  /* 0x0000b00601007387 */ /* 0x0001e80000100800 */
[----:B------:R-:W4:Y:S04]  /*8f80*/  LDL.LU R25, [R1+0x64] ;  /* 0x0000640001197983 */ /* 0x000f280000300800 */
[----:B------:R-:W4:Y:S04]  /*8f90*/  LDL.LU R24, [R1+0x50] ;  /* 0x0000500001187983 */ /* 0x000f280000300800 */
[----:B------:R-:W4:Y:S04]  /*8fa0*/  LDL.LU R23, [R1+0x60] ;  /* 0x0000600001177983 */ /* 0x000f280000300800 */
[----:B------:R-:W4:Y:S04]  /*8fb0*/  LDL.LU R22, [R1+0x54] ;  /* 0x0000540001167983 */ /* 0x000f280000300800 */
[----:B0-----:R-:W4:Y:S04]  /*8fc0*/  LDL.LU R15, [R1+0x5c] ;  /* 0x00005c00010f7983 */ /* 0x001f280000300800 */
[----:B-1----:R-:W4:Y:S04]  /*8fd0*/  LDL.LU R11, [R1+0x58] ;  /* 0x00005800010b7983 */ /* 0x002f280000300800 */
[----:B--2---:R-:W2:Y:S04]  /*8fe0*/  LDL.LU R10, [R1+0x48] ;  /* 0x00004800010a7983 */ /* 0x004ea80000300800 */
[----:B---3--:R-:W3:Y:S04]  /*8ff0*/  LDL.LU R9, [R1+0x4c] ;  /* 0x00004c0001097983 */ /* 0x008ee80000300800 */
[----:B----4-:R-:W4:Y:S04]  /*9000*/  LDL.LU R8, [R1+0xa4] ;  /* 0x0000a40001087983 */ /* 0x010f280000300800 */
[----:B------:R-:W4:Y:S04]  /*9010*/  LDL.LU R7, [R1+0xa0] ;  /* 0x0000a00001077983 */ /* 0x000f280000300800 */
[----:B------:R-:W4:Y:S01]  /*9020*/  LDL.LU R6, [R1+0x9c] ;  /* 0x00009c0001067983 */ /* 0x000f220000300800 */
[----:B------:R-:W-:-:S05]  /*9030*/  SEL R19, R3, R19, !P1 ;  /* 0x0000001303137207 */ /* 0x000fca0004800000 */
[----:B------:R0:W-:Y:S01]  /*9040*/  STL [R1+0xac], R19 ;  /* 0x0000ac1301007387 */ /* 0x0001e20000100800 */
[----:B------:R-:W-:-:S03]  /*9050*/  SEL R12, R3, R12, !P1 ;  /* 0x0000000c030c7207 */ /* 0x000fc60004800000 */
[----:B0-----:R-:W4:Y:S04]  /*9060*/  LDL.LU R19, [R1+0xa94] ;  /* 0x000a940001137983 */ /* 0x001f280000300800 */
[----:B------:R0:W-:Y:S04]  /*9070*/  STL [R1+0xa8], R12 ;  /* 0x0000a80c01007387 */ /* 0x0001e80000100800 */
[----:B0-----:R-:W4:Y:S01]  /*9080*/  LDL.LU R12, [R1+0xa90] ;  /* 0x000a9000010c7983 */ /* 0x001f220000300800 */
[C---:B------:R-:W-:Y:S02]  /*9090*/  SEL R5, R3.reuse, R5, !P1 ;  /* 0x0000000503057207 */ /* 0x040fe40004800000 */
[----:B------:R-:W-:-:S02]  /*90a0*/  SEL R18, R3, R18, !P1 ;  /* 0x0000001203127207 */ /* 0x000fc40004800000 */
[C---:B------:R-:W-:Y:S02]  /*90b0*/  SEL R0, R3.reuse, R0, !P1 ;  /* 0x0000000003007207 */ /* 0x040fe40004800000 */
[C---:B------:R-:W-:Y:S02]  /*90c0*/  SEL R29, R3.reuse, R29, !P1 ;  /* 0x0000001d031d7207 */ /* 0x040fe40004800000 */
[C---:B------:R-:W-:Y:S02]  /*90d0*/  SEL R28, R3.reuse, R28, !P1 ;  /* 0x0000001c031c7207 */ /* 0x040fe40004800000 */
[C---:B------:R-:W-:Y:S02]  /*90e0*/  SEL R17, R3.reuse, R17, !P1 ;  /* 0x0000001103117207 */ /* 0x040fe40004800000 */
        /* <DEDUP_REMOVED lines=9> */
[C---:B--2---:R-:W-:Y:S02]  /*9180*/  SEL R10, R3.reuse, R10, !P1 ;  /* 0x0000000a030a7207 */ /* 0x044fe40004800000 */
[C---:B---3--:R-:W-:Y:S02]  /*9190*/  SEL R9, R3.reuse, R9, !P1 ;  /* 0x0000000903097207 */ /* 0x048fe40004800000 */
[C---:B----4-:R-:W-:Y:S02]  /*91a0*/  SEL R8, R3.reuse, R8, !P1 ;  /* 0x0000000803087207 */ /* 0x050fe40004800000 */
[C---:B------:R-:W-:Y:S02]  /*91b0*/  SEL R7, R3.reuse, R7, !P1 ;  /* 0x0000000703077207 */ /* 0x040fe40004800000 */
[----:B------:R-:W-:-:S02]  /*91c0*/  SEL R6, R3, R6, !P1 ;  /* 0x0000000603067207 */ /* 0x000fc40004800000 */
[----:B------:R-:W-:-:S05]  /*91d0*/  SEL R12, R3, R12, !P1 ;  /* 0x0000000c030c7207 */ /* 0x000fca0004800000 */
[----:B------:R0:W-:Y:S04]  /*91e0*/  STL [R1+0x98], R12 ;  /* 0x0000980c01007387 */ /* 0x0001e80000100800 */
[----:B0-----:R-:W2:Y:S04]  /*91f0*/  LDL.LU R12, [R1+0x8c] ;  /* 0x00008c00010c7983 */ /* 0x001ea80000300800 */
[----:B------:R0:W-:Y:S04]  /*9200*/  STL [R1+0x94], R5 ;  /* 0x0000940501007387 */ /* 0x0001e80000100800 */
[----:B0-----:R-:W3:Y:S04]  /*9210*/  LDL.LU R5, [R1+0x24] ;  /* 0x0000240001057983 */ /* 0x001ee80000300800 */
[----:B------:R0:W-:Y:S04]  /*9220*/  STL [R1+0x90], R18 ;  /* 0x0000901201007387 */ /* 0x0001e80000100800 */
[----:B0-----:R-:W4:Y:S04]  /*9230*/  LDL.LU R18, [R1+0x28] ;  /* 0x0000280001127983 */ /* 0x001f280000300800 */
[----:B------:R0:W-:Y:S04]  /*9240*/  STL [R1+0x88], R0 ;  /* 0x0000880001007387 */ /* 0x0001e80000100800 */
[----:B0-----:R-:W3:Y:S04]  /*9250*/  LDL.LU R0, [R1+0x30] ;  /* 0x0000300001007983 */ /* 0x001ee80000300800 */
[----:B------:R0:W-:Y:S04]  /*9260*/  STL [R1+0x84], R29 ;  /* 0x0000841d01007387 */ /* 0x0001e80000100800 */
[----:B0-----:R-:W4:Y:S04]  /*9270*/  LDL.LU R29, [R1+0x2c] ;  /* 0x00002c00011d7983 */ /* 0x001f280000300800 */
        /* <DEDUP_REMOVED lines=33> */
[----:B------:R0:W-:Y:S01]  /*9490*/  STL [R1+0x40], R12 ;  /* 0x0000400c01007387 */ /* 0x0001e20000100800 */
[C---:B---3--:R-:W-:Y:S02]  /*94a0*/  SEL R0, R3.reuse, R0, !P1 ;  /* 0x0000000003007207 */ /* 0x048fe40004800000 */
[C---:B----4-:R-:W-:Y:S02]  /*94b0*/  SEL R29, R3.reuse, R29, !P1 ;  /* 0x0000001d031d7207 */ /* 0x050fe40004800000 */
[C---:B------:R-:W-:Y:S02]  /*94c0*/  SEL R28, R3.reuse, R28, !P1 ;  /* 0x0000001c031c7207 */ /* 0x040fe40004800000 */
[C---:B------:R-:W-:Y:S02]  /*94d0*/  SEL R23, R3.reuse, R23, !P1 ;  /* 0x0000001703177207 */ /* 0x040fe40004800000 */
[C---:B------:R-:W-:Y:S02]  /*94e0*/  SEL R22, R3.reuse, R22, !P1 ;  /* 0x0000001603167207 */ /* 0x040fe40004800000 */
[----:B------:R-:W-:-:S02]  /*94f0*/  SEL R15, R3, R15, !P1 ;  /* 0x0000000f030f7207 */ /* 0x000fc40004800000 */
[C---:B0-----:R-:W-:Y:S02]  /*9500*/  SEL R12, R3.reuse, R7, !P1 ;  /* 0x00000007030c7207 */ /* 0x041fe40004800000 */
[C---:B------:R-:W-:Y:S02]  /*9510*/  SEL R7, R3.reuse, R8, !P1 ;  /* 0x0000000803077207 */ /* 0x040fe40004800000 */
[C---:B------:R-:W-:Y:S02]  /*9520*/  SEL R8, R3.reuse, R10, !P1 ;  /* 0x0000000a03087207 */ /* 0x040fe40004800000 */
[----:B------:R-:W-:-:S05]  /*9530*/  SEL R6, R3, R6, !P1 ;  /* 0x0000000603067207 */ /* 0x000fca0004800000 */
[----:B------:R0:W-:Y:S04]  /*9540*/  STL [R1+0x3c], R6 ;  /* 0x00003c0601007387 */ /* 0x0001e80000100800 */
[----:B------:R-:W-:Y:S01]  /*9550*/  STL [R1+0x38], R12 ;  /* 0x0000380c01007387 */ /* 0x000fe20000100800 */
[----:B0-----:R-:W-:-:S03]  /*9560*/  SEL R6, R3, R9, !P1 ;  /* 0x0000000903067207 */ /* 0x001fc60004800000 */
[----:B------:R0:W-:Y:S04]  /*9570*/  STL [R1+0x34], R7 ;  /* 0x0000340701007387 */ /* 0x0001e80000100800 */
[----:B------:R1:W-:Y:S01]  /*9580*/  STL [R1+0x14], R6 ;  /* 0x0000140601007387 */ /* 0x0003e20000100800 */
[----:B0-----:R-:W-:-:S03]  /*9590*/  SEL R7, R3, R11, !P1 ;  /* 0x0000000b03077207 */ /* 0x001fc60004800000 */
[----:B------:R-:W-:Y:S01]  /*95a0*/  STL [R1+0x10], R8 ;  /* 0x0000100801007387 */ /* 0x000fe20000100800 */
[C---:B-1----:R-:W-:Y:S02]  /*95b0*/  SEL R6, R3.reuse, R5, !P1 ;  /* 0x0000000503067207 */ /* 0x042fe40004800000 */
[C---:B------:R-:W-:Y:S01]  /*95c0*/  SEL R5, R3.reuse, R18, !P1 ;  /* 0x0000001203057207 */ /* 0x040fe20004800000 */
[----:B------:R-:W-:Y:S04]  /*95d0*/  STL [R1+0xc], R7 ;  /* 0x00000c0701007387 */ /* 0x000fe80000100800 */
[----:B------:R-:W-:Y:S04]  /*95e0*/  STL [R1+0x8], R6 ;  /* 0x0000080601007387 */ /* 0x000fe80000100800 */
[----:B------:R-:W-:Y:S04]  /*95f0*/  STL [R1+0x9d0], R0 ;  /* 0x0009d00001007387 */ /* 0x000fe80000100800 */
[----:B------:R0:W-:Y:S04]  /*9600*/  STL [R1+0x4], R5 ;  /* 0x0000040501007387 */ /* 0x0001e80000100800 */
[----:B------:R-:W-:Y:S01]  /*9610*/  STL [R1+0x9d4], R29 ;  /* 0x0009d41d01007387 */ /* 0x000fe20000100800 */
[----:B0-----:R-:W-:-:S03]  /*9620*/  SEL R5, R3, R17, !P1 ;  /* 0x0000001103057207 */ /* 0x001fc60004800000 */
[----:B------:R-:W-:Y:S04]  /*9630*/  STL [R1+0x9d8], R28 ;  /* 0x0009d81c01007387 */ /* 0x000fe80000100800 */
[----:B------:R0:W-:Y:S04]  /*9640*/  STL [R1+0x9dc], R5 ;  /* 0x0009dc0501007387 */ /* 0x0001e80000100800 */
[----:B------:R-:W2:Y:S04]  /*9650*/  LDL.LU R7, [R1+0xb4] ;  /* 0x0000b40001077983 */ /* 0x000ea80000300800 */
[----:B------:R-:W3:Y:S01]  /*9660*/  LDL.LU R8, [R1+0xc0] ;  /* 0x0000c00001087983 */ /* 0x000ee20000300800 */
[----:B------:R-:W-:-:S03]  /*9670*/  SEL R6, R3, R16, !P1 ;  /* 0x0000001003067207 */ /* 0x000fc60004800000 */
[----:B------:R-:W4:Y:S04]  /*9680*/  LDL.LU R9, [R1+0xd0] ;  /* 0x0000d00001097983 */ /* 0x000f280000300800 */
[----:B------:R-:W4:Y:S04]  /*9690*/  LDL.LU R10, [R1+0xd4] ;  /* 0x0000d400010a7983 */ /* 0x000f280000300800 */
[----:B------:R-:W4:Y:S04]  /*96a0*/  LDL.LU R11, [R1+0xd8] ;  /* 0x0000d800010b7983 */ /* 0x000f280000300800 */
[----:B------:R-:W4:Y:S04]  /*96b0*/  LDL.LU R12, [R1+0xdc] ;  /* 0x0000dc00010c7983 */ /* 0x000f280000300800 */
[----:B------:R-:W4:Y:S04]  /*96c0*/  LDL.LU R16, [R1+0xe0] ;  /* 0x0000e00001107983 */ /* 0x000f280000300800 */
[----:B------:R-:W4:Y:S04]  /*96d0*/  LDL.LU R17, [R1+0xe4] ;  /* 0x0000e40001117983 */ /* 0x000f280000300800 */
[----:B------:R-:W4:Y:S04]  /*96e0*/  LDL.LU R18, [R1+0xec] ;  /* 0x0000ec0001127983 */ /* 0x000f280000300800 */
[----:B0-----:R-:W4:Y:S04]  /*96f0*/  LDL.LU R5, [R1+0x110] ;  /* 0x0001100001057983 */ /* 0x001f280000300800 */
[----:B------:R-:W4:Y:S04]  /*9700*/  LDL.LU R28, [R1+0x114] ;  /* 0x00011400011c7983 */ /* 0x000f280000300800 */
[----:B------:R-:W4:Y:S04]  /*9710*/  LDL.LU R29, [R1+0x118] ;  /* 0x00011800011d7983 */ /* 0x000f280000300800 */
[----:B------:R-:W4:Y:S04]  /*9720*/  LDL.LU R0, [R1+0x120] ;  /* 0x0001200001007983 */ /* 0x000f280000300800 */
        /* <DEDUP_REMOVED lines=8> */
[----:B------:R-:W-:-:S05]  /*97b0*/  SEL R24, R3, R24, !P1 ;  /* 0x0000001803187207 */ /* 0x000fca0004800000 */
[----:B------:R0:W-:Y:S02]  /*97c0*/  STL [R1+0x9f0], R24 ;  /* 0x0009f01801007387 */ /* 0x0001e40000100800 */
[----:B0-----:R-:W0:Y:S01]  /*97d0*/  S2R R24, SR_TID.X ;  /* 0x0000000000187919 */ /* 0x001e220000002100 */
[----:B------:R-:W-:Y:S01]  /*97e0*/  @!P3 IMAD.MOV R14, RZ, RZ, -R14 ;  /* 0x000000ffff0eb224 */ /* 0x000fe200078e0a0e */
[C---:B------:R-:W-:Y:S01]  /*97f0*/  SEL R25, R3.reuse, R25, !P1 ;  /* 0x0000001903197207 */ /* 0x040fe20004800000 */
        /* <DEDUP_REMOVED lines=8> */
[----:B------:R-:W-:Y:S01]  /*9880*/  STL [R1+0x9f4], R25 ;  /* 0x0009f41901007387 */ /* 0x000fe20000100800 */
[----:B------:R-:W-:-:S02]  /*9890*/  SEL R14, R3, R14, !P1 ;  /* 0x0000000e030e7207 */ /* 0x000fc40004800000 */
[C---:B------:R-:W-:Y:S01]  /*98a0*/  SEL R13, R3.reuse, R13, !P1 ;  /* 0x0000000d030d7207 */ /* 0x040fe20004800000 */
[----:B------:R-:W-:Y:S01]  /*98b0*/  STL [R1+0x9f8], R26 ;  /* 0x0009f81a01007387 */ /* 0x000fe20000100800 */
[----:B------:R-:W-:-:S03]  /*98c0*/  SEL R2, R3, R2, !P1 ;  /* 0x0000000203027207 */ /* 0x000fc60004800000 */
[----:B------:R-:W-:Y:S01]  /*98d0*/  STL [R1+0x9fc], R27 ;  /* 0x0009fc1b01007387 */ /* 0x000fe20000100800 */
[----:B------:R-:W-:-:S03]  /*98e0*/  SEL R20, R3, R20, !P1 ;  /* 0x0000001403147207 */ /* 0x000fc60004800000 */
[----:B------:R-:W-:Y:S01]  /*98f0*/  STL [R1+0xa00], R19 ;  /* 0x000a001301007387 */ /* 0x000fe20000100800 */
[----:B0-----:R-:W-:-:S03]  /*9900*/  LOP3.LUT R24, R24, 0x3f, RZ, 0xc0, !PT ;  /* 0x0000003f18187812 */ /* 0x001fc600078ec0ff */
[----:B------:R-:W-:Y:S02]  /*9910*/  STL [R1+0xa04], R4 ;  /* 0x000a040401007387 */ /* 0x000fe40000100800 */
[----:B------:R-:W-:Y:S02]  /*9920*/  IMAD R24, R24, UR6, RZ ;  /* 0x0000000618187c24 */ /* 0x000fe4000f8e02ff */
[----:B------:R-:W-:Y:S01]  /*9930*/  STL [R1+0xa08], R14 ;  /* 0x000a080e01007387 */ /* 0x000fe20000100800 */
[----:B------:R-:W-:-:S03]  /*9940*/  SEL R21, R3, R21, !P1 ;  /* 0x0000001503157207 */ /* 0x000fc60004800000 */
[----:B------:R-:W-:Y:S01]  /*9950*/  STL [R1+0xa0c], R13 ;  /* 0x000a0c0d01007387 */ /* 0x000fe20000100800 */
[----:B------:R-:W-:-:S03]  /*9960*/  LEA.HI.X.SX32 R3, R24, UR15, 0x1, P4 ;  /* 0x0000000f18037c11 */ /* 0x000fc6000a0f0eff */
[----:B------:R-:W-:Y:S04]  /*9970*/  STL [R1+0xa10], R2 ;  /* 0x000a100201007387 */ /* 0x000fe80000100800 */
[----:B------:R-:W-:Y:S04]  /*9980*/  STL [R1+0xa14], R20 ;  /* 0x000a141401007387 */ /* 0x000fe80000100800 */
[----:B------:R-:W-:Y:S04]  /*9990*/  STL [R1+0xa18], R21 ;  /* 0x000a181501007387 */ /* 0x000fe80000100800 */
[----:B------:R0:W-:Y:S01]  /*99a0*/  STL [R1+0xa1c], R3 ;  /* 0x000a1c0301007387 */ /* 0x0001e20000100800 */
[----:B--2---:R-:W-:-:S02]  /*99b0*/  IMAD R7, R7, UR10, RZ ;  /* 0x0000000a07077c24 */ /* 0x004fc4000f8e02ff */
[----:B---3--:R-:W-:-:S03]  /*99c0*/  IMAD R8, R8, UR10, RZ ;  /* 0x0000000a08087c24 */ /* 0x008fc6000f8e02ff */
[----:B------:R-:W-:Y:S01]  /*99d0*/  STL [R1+0xa20], R7 ;  /* 0x000a200701007387 */ /* 0x000fe20000100800 */
[----:B----4-:R-:W-:Y:S02]  /*99e0*/  IMAD R9, R9, UR10, RZ ;  /* 0x0000000a09097c24 */ /* 0x010fe4000f8e02ff */
[----:B------:R-:W-:Y:S02]  /*99f0*/  IMAD R10, R10, UR10, RZ ;  /* 0x0000000a0a0a7c24 */ /* 0x000fe4000f8e02ff */
[----:B------:R-:W-:Y:S02]  /*9a00*/  IMAD R11, R11, UR10, RZ ;  /* 0x0000000a0b0b7c24 */ /* 0x000fe4000f8e02ff */
[----:B------:R-:W-:Y:S02]  /*9a10*/  IMAD R12, R12, UR10, RZ ;  /* 0x0000000a0c0c7c24 */ /* 0x000fe4000f8e02ff */
[----:B------:R-:W-:Y:S02]  /*9a20*/  IMAD R16, R16, UR10, RZ ;  /* 0x0000000a10107c24 */ /* 0x000fe4000f8e02ff */
[----:B------:R-:W-:-:S02]  /*9a30*/  IMAD R17, R17, UR10, RZ ;  /* 0x0000000a11117c24 */ /* 0x000fc4000f8e02ff */
[----:B------:R-:W-:Y:S02]  /*9a40*/  IMAD R18, R18, UR10, RZ ;  /* 0x0000000a12127c24 */ /* 0x000fe4000f8e02ff */
[----:B0-----:R-:W-:Y:S02]  /*9a50*/  IMAD R3, R15, UR10, RZ ;  /* 0x0000000a0f037c24 */ /* 0x001fe4000f8e02ff */
[----:B------:R-:W-:Y:S02]  /*9a60*/  IMAD R4, R22, UR10, RZ ;  /* 0x0000000a16047c24 */ /* 0x000fe4000f8e02ff */
[----:B------:R-:W-:-:S05]  /*9a70*/  IMAD R2, R23, UR7, RZ ;  /* 0x0000000717027c24 */ /* 0x000fca000f8e02ff */
[----:B------:R0:W-:Y:S04]  /*9a80*/  STL [R1+0x1ec], R2 ;  /* 0x0001ec0201007387 */ /* 0x0001e80000100800 */
[----:B------:R-:W-:Y:S04]  /*9a90*/  STL [R1+0xa24], R8 ;  /* 0x000a240801007387 */ /* 0x000fe80000100800 */
[----:B------:R-:W-:Y:S04]  /*9aa0*/  STL [R1+0xa28], R9 ;  /* 0x000a280901007387 */ /* 0x000fe80000100800 */
[----:B------:R-:W-:Y:S04]  /*9ab0*/  STL [R1+0xa2c], R10 ;  /* 0x000a2c0a01007387 */ /* 0x000fe80000100800 */
[----:B------:R-:W-:Y:S04]  /*9ac0*/  STL [R1+0xa30], R11 ;  /* 0x000a300b01007387 */ /* 0x000fe80000100800 */
[----:B------:R-:W-:Y:S01]  /*9ad0*/  STL [R1+0xa34], R12 ;  /* 0x000a340c01007387 */ /* 0x000fe20000100800 */
[----:B0-----:R-:W-:-:S03]  /*9ae0*/  IMAD R2, R6, UR10, RZ ;  /* 0x0000000a06027c24 */ /* 0x001fc6000f8e02ff */
[----:B------:R-:W-:Y:S04]  /*9af0*/  STL [R1+0xa38], R16 ;  /* 0x000a381001007387 */ /* 0x000fe80000100800 */
[----:B------:R-:W-:Y:S04]  /*9b00*/  STL [R1+0xa3c], R17 ;  /* 0x000a3c1101007387 */ /* 0x000fe80000100800 */
[----:B------:R-:W-:Y:S04]  /*9b10*/  STL [R1+0xa40], R18 ;  /* 0x000a401201007387 */ /* 0x000fe80000100800 */
[----:B------:R0:W-:Y:S04]  /*9b20*/  STL [R1+0x18], R4 ;  /* 0x0000180401007387 */ /* 0x0001e80000100800 */
[----:B------:R1:W-:Y:S01]  /*9b30*/  STL [R1+0x1c], R3 ;  /* 0x00001c0301007387 */ /* 0x0003e20000100800 */
[----:B0-----:R-:W-:-:S03]  /*9b40*/  IMAD R4, R5, UR10, RZ ;  /* 0x0000000a05047c24 */ /* 0x001fc6000f8e02ff */
[----:B------:R0:W-:Y:S01]  /*9b50*/  STL [R1+0x20], R2 ;  /* 0x0000200201007387 */ /* 0x0001e20000100800 */
[----:B-1----:R-:W-:-:S03]  /*9b60*/  IMAD R3, R28, UR10, RZ ;  /* 0x0000000a1c037c24 */ /* 0x002fc6000f8e02ff */
[----:B------:R-:W-:Y:S04]  /*9b70*/  STL [R1+0x24], R4 ;  /* 0x0000240401007387 */ /* 0x000fe80000100800 */
[----:B------:R-:W-:Y:S04]  /*9b80*/  STL [R1+0x28], R3 ;  /* 0x0000280301007387 */ /* 0x000fe80000100800 */
[----:B------:R-:W2:Y:S01]  /*9b90*/  LDL.LU R18, [R1+0x130] ;  /* 0x0001300001127983 */ /* 0x000ea20000300800 */
[----:B0-----:R-:W-:Y:S02]  /*9ba0*/  IMAD R2, R29, UR10, RZ ;  /* 0x0000000a1d027c24 */ /* 0x001fe4000f8e02ff */
[----:B------:R-:W-:-:S03]  /*9bb0*/  IMAD R0, R0, UR10, RZ ;  /* 0x0000000a00007c24 */ /* 0x000fc6000f8e02ff */
[----:B------:R-:W-:Y:S04]  /*9bc0*/  STL [R1+0x2c], R2 ;  /* 0x00002c0201007387 */ /* 0x000fe80000100800 */
[----:B--2---:R0:W-:Y:S04]  /*9bd0*/  STL [R1+0xa54], R18 ;  /* 0x000a541201007387 */ /* 0x0041e80000100800 */
[----:B------:R-:W-:Y:S04]  /*9be0*/  STL [R1+0x30], R0 ;  /* 0x0000300001007387 */ /* 0x000fe80000100800 */
[----:B0-----:R-:W2:Y:S04]  /*9bf0*/  LDL.LU R18, [R1+0x12c] ;  /* 0x00012c0001127983 */ /* 0x001ea80000300800 */
[----:B--2---:R0:W-:Y:S04]  /*9c00*/  STL [R1+0xa58], R18 ;  /* 0x000a581201007387 */ /* 0x0041e80000100800 */
[----:B0-----:R-:W2:Y:S04]  /*9c10*/  LDL.LU R18, [R1+0x128] ;  /* 0x0001280001127983 */ /* 0x001ea80000300800 */
[----:B------:R-:W3:Y:S04]  /*9c20*/  LDL.LU R17, [R1+0x134] ;  /* 0x0001340001117983 */ /* 0x000ee80000300800 */
[----:B------:R-:W4:Y:S04]  /*9c30*/  LDL.LU R16, [R1+0x138] ;  /* 0x0001380001107983 */ /* 0x000f280000300800 */
[----:B------:R-:W3:Y:S04]  /*9c40*/  LDL.LU R12, [R1+0x13c] ;  /* 0x00013c00010c7983 */ /* 0x000ee80000300800 */
        /* <DEDUP_REMOVED lines=24> */
[----:B------:R-:W3:Y:S01]  /*9dd0*/  LDL.LU R0, [R1+0x1dc] ;  /* 0x0001dc0001007983 */ /* 0x000ee20000300800 */
[----:B--2---:R-:W-:-:S05]  /*9de0*/  IMAD R18, R18, UR10, RZ ;  /* 0x0000000a12127c24 */ /* 0x004fca000f8e02ff */
[----:B------:R0:W-:Y:S04]  /*9df0*/  STL [R1+0x8c], R18 ;  /* 0x00008c1201007387 */ /* 0x0001e80000100800 */
[----:B0-----:R-:W2:Y:S02]  /*9e00*/  LDL.LU R18, [R1+0xa58] ;  /* 0x000a580001127983 */ /* 0x001ea40000300800 */
[----:B--2---:R-:W-:-:S05]  /*9e10*/  IMAD R18, R18, UR10, RZ ;  /* 0x0000000a12127c24 */ /* 0x004fca000f8e02ff */
[----:B------:R0:W-:Y:S04]  /*9e20*/  STL [R1+0x9c], R18 ;  /* 0x00009c1201007387 */ /* 0x0001e80000100800 */
[----:B0-----:R-:W2:Y:S01]  /*9e30*/  LDL.LU R18, [R1+0xa54] ;  /* 0x000a540001127983 */ /* 0x001ea20000300800 */
[----:B---3--:R-:W-:Y:S02]  /*9e40*/  IMAD R17, R17, UR10, RZ ;  /* 0x0000000a11117c24 */ /* 0x008fe4000f8e02ff */
[----:B------:R-:W-:Y:S02]  /*9e50*/  IMAD R2, R2, UR10, RZ ;  /* 0x0000000a02027c24 */ /* 0x000fe4000f8e02ff */
[----:B--2---:R-:W-:-:S05]  /*9e60*/  IMAD R18, R18, UR10, RZ ;  /* 0x0000000a12127c24 */ /* 0x004fca000f8e02ff */
[----:B------:R4:W-:Y:S04]  /*9e70*/  STL [R1+0xa0], R18 ;  /* 0x0000a01201007387 */ /* 0x0009e80000100800 */
[----:B------:R0:W-:Y:S01]  /*9e80*/  STL [R1+0xa4], R17 ;  /* 0x0000a41101007387 */ /* 0x0001e20000100800 */
[----:B----4-:R-:W-:Y:S02]  /*9e90*/  IMAD R18, R16, UR10, RZ ;  /* 0x0000000a10127c24 */ /* 0x010fe4000f8e02ff */
[----:B------:R-:W-:Y:S02]  /*9ea0*/  IMAD R16, R11, UR10, RZ ;  /* 0x0000000a0b107c24 */ /* 0x000fe4000f8e02ff */
[----:B0-----:R-:W-:Y:S02]  /*9eb0*/  IMAD R17, R12, UR10, RZ ;  /* 0x0000000a0c117c24 */ /* 0x001fe4000f8e02ff */
[----:B------:R-:W-:Y:S01]  /*9ec0*/  IMAD R12, R10, UR10, RZ ;  /* 0x0000000a0a0c7c24 */ /* 0x000fe2000f8e02ff */
[----:B------:R-:W-:Y:S01]  /*9ed0*/  STL [R1+0xb4], R18 ;  /* 0x0000b41201007387 */ /* 0x000fe20000100800 */
[----:B------:R-:W-:-:S02]  /*9ee0*/  IMAD R11, R9, UR10, RZ ;  /* 0x0000000a090b7c24 */ /* 0x000fc4000f8e02ff */
[----:B------:R-:W-:Y:S01]  /*9ef0*/  IMAD R10, R8, UR10, RZ ;  /* 0x0000000a080a7c24 */ /* 0x000fe2000f8e02ff */
[----:B------:R-:W-:Y:S01]  /*9f00*/  STL [R1+0xc0], R17 ;  /* 0x0000c01101007387 */ /* 0x000fe20000100800 */
[----:B------:R-:W-:Y:S02]  /*9f10*/  IMAD R9, R7, UR10, RZ ;  /* 0x0000000a07097c24 */ /* 0x000fe4000f8e02ff */
[----:B------:R-:W-:Y:S01]  /*9f20*/  IMAD R8, R3, UR10, RZ ;  /* 0x0000000a03087c24 */ /* 0x000fe2000f8e02ff */
[----:B------:R-:W-:Y:S01]  /*9f30*/  STL [R1+0xd0], R16 ;  /* 0x0000d01001007387 */ /* 0x000fe20000100800 */
[----:B------:R-:W-:Y:S02]  /*9f40*/  IMAD R7, R21, UR10, RZ ;  /* 0x0000000a15077c24 */ /* 0x000fe4000f8e02ff */
[----:B------:R-:W-:Y:S01]  /*9f50*/  IMAD R3, R20, UR10, RZ ;  /* 0x0000000a14037c24 */ /* 0x000fe2000f8e02ff */
[----:B------:R-:W-:Y:S04]  /*9f60*/  STL [R1+0xd4], R12 ;  /* 0x0000d40c01007387 */ /* 0x000fe80000100800 */
[----:B------:R-:W-:Y:S04]  /*9f70*/  STL [R1+0xd8], R11 ;  /* 0x0000d80b01007387 */ /* 0x000fe80000100800 */
        /* <DEDUP_REMOVED lines=9> */
[----:B------:R1:W-:Y:S01]  /*a010*/  STL [R1+0xfc], R3 ;  /* 0x0000fc0301007387 */ /* 0x0003e20000100800 */
[----:B0-----:R-:W-:Y:S02]  /*a020*/  IMAD R2, R4, UR10, RZ ;  /* 0x0000000a04027c24 */ /* 0x001fe4000f8e02ff */
[----:B------:R-:W-:-:S03]  /*a030*/  IMAD R4, R19, UR10, RZ ;  /* 0x0000000a13047c24 */ /* 0x000fc6000f8e02ff */
[----:B------:R0:W-:Y:S01]  /*a040*/  STL [R1+0x10c], R2 ;  /* 0x00010c0201007387 */ /* 0x0001e20000100800 */
[----:B-1----:R-:W-:-:S03]  /*a050*/  IMAD R3, R27, UR10, RZ ;  /* 0x0000000a1b037c24 */ /* 0x002fc6000f8e02ff */
[----:B------:R1:W-:Y:S04]  /*a060*/  STL [R1+0x110], R4 ;  /* 0x0001100401007387 */ /* 0x0003e80000100800 */
[----:B------:R2:W-:Y:S01]  /*a070*/  STL [R1+0x114], R3 ;  /* 0x0001140301007387 */ /* 0x0005e20000100800 */
[----:B0-----:R-:W-:Y:S02]  /*a080*/  IMAD R2, R26, UR10, RZ ;  /* 0x0000000a1a027c24 */ /* 0x001fe4000f8e02ff */
[----:B-1----:R-:W-:-:S03]  /*a090*/  IMAD R4, R25, UR10, RZ ;  /* 0x0000000a19047c24 */ /* 0x002fc6000f8e02ff */
[----:B------:R0:W-:Y:S01]  /*a0a0*/  STL [R1+0x118], R2 ;  /* 0x0001180201007387 */ /* 0x0001e20000100800 */
[----:B--2---:R-:W-:-:S03]  /*a0b0*/  IMAD R3, R24, UR10, RZ ;  /* 0x0000000a18037c24 */ /* 0x004fc6000f8e02ff */
        /* <DEDUP_REMOVED lines=155> */
[----:B----4-:R-:W-:Y:S02]  /*aa70*/  IMAD R16, R16, UR10, RZ ;  /* 0x0000000a10107c24 */ /* 0x010fe4000f8e02ff */
[----:B------:R-:W-:Y:S02]  /*aa80*/  IMAD R12, R12, UR10, RZ ;  /* 0x0000000a0c0c7c24 */ /* 0x000fe4000f8e02ff */
[----:B------:R-:W-:-:S02]  /*aa90*/  IMAD R11, R11, UR10, RZ ;  /* 0x0000000a0b0b7c24 */ /* 0x000fc4000f8e02ff */
[----:B------:R-:W-:Y:S02]  /*aaa0*/  IMAD R10, R10, UR10, RZ ;  /* 0x0000000a0a0a7c24 */ /* 0x000fe4000f8e02ff */
[----:B------:R-:W-:Y:S02]  /*aab0*/  IMAD R9, R9, UR10, RZ ;  /* 0x0000000a09097c24 */ /* 0x000fe4000f8e02ff */
[----:B------:R-:W-:Y:S02]  /*aac0*/  IMAD R8, R8, UR10, RZ ;  /* 0x0000000a08087c24 */ /* 0x000fe4000f8e02ff */
[----:B------:R-:W-:Y:S02]  /*aad0*/  IMAD R7, R7, UR10, RZ ;  /* 0x0000000a07077c24 */ /* 0x000fe4000f8e02ff */
        /* <DEDUP_REMOVED lines=20> */
[----:B--2---:R-:W-:-:S05]  /*ac20*/  IMAD R18, R18, UR10, RZ ;  /* 0x0000000a12127c24 */ /* 0x004fca000f8e02ff */
[----:B------:R0:W-:Y:S04]  /*ac30*/  STL [R1+0x94], R18 ;  /* 0x0000941201007387 */ /* 0x0001e80000100800 */
[----:B0-----:R-:W2:Y:S04]  /*ac40*/  LDL.LU R18, [R1+0xa40] ;  /* 0x000a400001127983 */ /* 0x001ea80000300800 */
[----:B------:R0:W-:Y:S04]  /*ac50*/  STL [R1+0x90], R17 ;  /* 0x0000901101007387 */ /* 0x0001e80000100800 */
[----:B0-----:R-:W3:Y:S04]  /*ac60*/  LDL.LU R17, [R1+0xa3c] ;  /* 0x000a3c0001117983 */ /* 0x001ee80000300800 */
[----:B------:R0:W-:Y:S04]  /*ac70*/  STL [R1+0x88], R16 ;  /* 0x0000881001007387 */ /* 0x0001e80000100800 */
[----:B0-----:R-:W4:Y:S04]  /*ac80*/  LDL.LU R16, [R1+0xa38] ;  /* 0x000a380001107983 */ /* 0x001f280000300800 */
[----:B------:R0:W-:Y:S04]  /*ac90*/  STL [R1+0x84], R12 ;  /* 0x0000840c01007387 */ /* 0x0001e80000100800 */
[----:B0-----:R-:W2:Y:S04]  /*aca0*/  LDL.LU R12, [R1+0xa34] ;  /* 0x000a3400010c7983 */ /* 0x001ea80000300800 */
        /* <DEDUP_REMOVED lines=49> */
[----:B0-----:R-:W3:Y:S01]  /*afc0*/  LDL.LU R0, [R1+0x9d0] ;  /* 0x0009d00001007983 */ /* 0x001ee20000300800 */
[----:B--2---:R-:W-:-:S02]  /*afd0*/  IMAD R29, R29, UR10, RZ ;  /* 0x0000000a1d1d7c24 */ /* 0x004fc4000f8e02ff */
[----:B---3--:R-:W-:-:S05]  /*afe0*/  IMAD R0, R0, UR10, RZ ;  /* 0x0000000a00007c24 */ /* 0x008fca000f8e02ff */
[----:B------:R0:W-:Y:S04]  /*aff0*/  STL [R1], R0 ;  /* 0x0000000001007387 */ /* 0x0001e80000100800 */
[----:B0-----:R-:W2:Y:S04]  /*b000*/  LDL.LU R0, [R1+0x9cc] ;  /* 0x0009cc0001007983 */ /* 0x001ea80000300800 */
[----:B------:R0:W-:Y:S04]  /*b010*/  STL [R1+0x998], R29 ;  /* 0x0009981d01007387 */ /* 0x0001e80000100800 */
[----:B0-----:R-:W3:Y:S01]  /*b020*/  LDL R29, [R1+0x1ec] ;  /* 0x0001ec00011d7983 */ /* 0x001ee20000100800 */
[----:B------:R-:W-:-:S02]  /*b030*/  IMAD R28, R28, UR10, RZ ;  /* 0x0000000a1c1c7c24 */ /* 0x000fc4000f8e02ff */
[----:B------:R-:W-:Y:S02]  /*b040*/  IMAD R5, R5, UR10, RZ ;  /* 0x0000000a05057c24 */ /* 0x000fe4000f8e02ff */
[----:B------:R-:W-:Y:S02]  /*b050*/  IMAD R6, R6, UR10, RZ ;  /* 0x0000000a06067c24 */ /* 0x000fe4000f8e02ff */
[----:B------:R-:W-:Y:S01]  /*b060*/  IMAD R15, R15, UR10, RZ ;  /* 0x0000000a0f0f7c24 */ /* 0x000fe2000f8e02ff */
[----:B------:R-:W-:Y:S01]  /*b070*/  STL [R1+0x99c], R28 ;  /* 0x00099c1c01007387 */ /* 0x000fe20000100800 */
[----:B------:R-:W-:Y:S02]  /*b080*/  IMAD R22, R22, UR10, RZ ;  /* 0x0000000a16167c24 */ /* 0x000fe4000f8e02ff */
[----:B------:R-:W-:Y:S01]  /*b090*/  IMAD R23, R23, UR10, RZ ;  /* 0x0000000a17177c24 */ /* 0x000fe2000f8e02ff */
[----:B------:R-:W-:Y:S01]  /*b0a0*/  STL [R1+0x9a0], R5 ;  /* 0x0009a00501007387 */ /* 0x000fe20000100800 */
[----:B------:R-:W-:-:S03]  /*b0b0*/  IMAD R24, R24, UR10, RZ ;  /* 0x0000000a18187c24 */ /* 0x000fc6000f8e02ff */
[----:B------:R-:W-:Y:S01]  /*b0c0*/  STL [R1+0x9a4], R6 ;  /* 0x0009a40601007387 */ /* 0x000fe20000100800 */
[----:B------:R-:W-:-:S03]  /*b0d0*/  IMAD R25, R25, UR10, RZ ;  /* 0x0000000a19197c24 */ /* 0x000fc6000f8e02ff */
[----:B------:R-:W-:Y:S04]  /*b0e0*/  STL [R1+0x9a8], R15 ;  /* 0x0009a80f01007387 */ /* 0x000fe80000100800 */
        /* <DEDUP_REMOVED lines=8> */
[----:B------:R-:W-:-:S02]  /*b170*/  IMAD R26, R26, UR10, RZ ;  /* 0x0000000a1a1a7c24 */ /* 0x000fc4000f8e02ff */
[----:B------:R-:W-:Y:S02]  /*b180*/  IMAD R27, R27, UR10, RZ ;  /* 0x0000000a1b1b7c24 */ /* 0x000fe4000f8e02ff */
[----:B------:R-:W-:Y:S02]  /*b190*/  IMAD R19, R19, UR10, RZ ;  /* 0x0000000a13137c24 */ /* 0x000fe4000f8e02ff */
[----:B------:R-:W-:Y:S01]  /*b1a0*/  IMAD R4, R4, UR10, RZ ;  /* 0x0000000a04047c24 */ /* 0x000fe2000f8e02ff */
[----:B------:R-:W-:Y:S04]  /*b1b0*/  STL [R1+0x9bc], R26 ;  /* 0x0009bc1a01007387 */ /* 0x000fe80000100800 */
[----:B------:R-:W-:Y:S04]  /*b1c0*/  STL [R1+0x9c0], R27 ;  /* 0x0009c01b01007387 */ /* 0x000fe80000100800 */
[----:B------:R-:W-:Y:S04]  /*b1d0*/  STL [R1+0x9c4], R19 ;  /* 0x0009c41301007387 */ /* 0x000fe80000100800 */
[----:B------:R2:W-:Y:S04]  /*b1e0*/  STL [R1+0x9c8], R4 ;  /* 0x0009c80401007387 */ /* 0x0005e80000100800 */
[----:B------:R-:W4:Y:S01]  /*b1f0*/  LDL.LU R15, [R1+0x28] ;  /* 0x00002800010f7983 */ /* 0x000f220000300800 */
[----:B--2---:R-:W-:-:S02]  /*b200*/  LEA R4, P1, R7, R0, 0x1 ;  /* 0x0000000007047211 */ /* 0x004fc400078208ff */
[----:B---3--:R-:W-:-:S05]  /*b210*/  LEA R5, P0, R29, UR12, 0x1 ;  /* 0x0000000c1d057c11 */ /* 0x008fca000f8008ff */
[----:B------:R0:W-:Y:S04]  /*b220*/  STL [R1+0x33c], R5 ;  /* 0x00033c0501007387 */ /* 0x0001e80000100800 */
[----:B------:R1:W-:Y:S04]  /*b230*/  STL [R1+0x940], R4 ;  /* 0x0009400401007387 */ /* 0x0003e80000100800 */
[----:B------:R-:W2:Y:S01]  /*b240*/  LDL.LU R6, [R1+0x2c] ;  /* 0x00002c0001067983 */ /* 0x000ea20000300800 */
[-C--:B0-----:R-:W-:Y:S02]  /*b250*/  LEA R5, P6, R8, R0.reuse, 0x1 ;  /* 0x0000000008057211 */ /* 0x081fe400078c08ff */
[----:B-1----:R-:W-:-:S03]  /*b260*/  LEA R4, P5, R9, R0, 0x1 ;  /* 0x0000000009047211 */ /* 0x002fc600078a08ff */
[----:B------:R0:W-:Y:S04]  /*b270*/  STL [R1+0x92c], R5 ;  /* 0x00092c0501007387 */ /* 0x0001e80000100800 */
[----:B------:R1:W-:Y:S01]  /*b280*/  STL [R1+0x930], R4 ;  /* 0x0009300401007387 */ /* 0x0003e20000100800 */
[----:B------:R-:W-:-:S03]  /*b290*/  LEA R19, P4, R10, R0, 0x1 ;  /* 0x000000000a137211 */ /* 0x000fc600078808ff */
[----:B0-----:R-:W3:Y:S01]  /*b2a0*/  LDL.LU R5, [R1+0x30] ;  /* 0x0000300001057983 */ /* 0x001ee20000300800 */
[----:B-1----:R-:W-:-:S03]  /*b2b0*/  LEA R4, P3, R11, R0, 0x1 ;  /* 0x000000000b047211 */ /* 0x002fc600078608ff */
[----:B------:R0:W-:Y:S04]  /*b2c0*/  STL [R1+0x934], R19 ;  /* 0x0009341301007387 */ /* 0x0001e80000100800 */
[----:B------:R1:W-:Y:S04]  /*b2d0*/  STL [R1+0x938], R4 ;  /* 0x0009380401007387 */ /* 0x0003e80000100800 */
[----:B------:R-:W3:Y:S01]  /*b2e0*/  LDL.LU R28, [R1+0x8c] ;  /* 0x00008c00011c7983 */ /* 0x000ee20000300800 */
[----:B0-----:R-:W-:Y:S02]  /*b2f0*/  LEA R19, P2, R12, R0, 0x1 ;  /* 0x000000000c137211 */ /* 0x001fe400078408ff */
[----:B-1----:R-:W-:-:S03]  /*b300*/  LEA.HI.X.SX32 R4, R7, R3, 0x1, P1 ;  /* 0x0000000307047211 */ /* 0x002fc600008f0eff */
[----:B------:R-:W-:Y:S04]  /*b310*/  STL [R1+0x93c], R19 ;  /* 0x00093c1301007387 */ /* 0x000fe80000100800 */
[----:B------:R0:W-:Y:S04]  /*b320*/  STL [R1+0x928], R4 ;  /* 0x0009280401007387 */ /* 0x0001e80000100800 */
[----:B------:R-:W3:Y:S01]  /*b330*/  LDL.LU R29, [R1+0x9c] ;  /* 0x00009c00011d7983 */ /* 0x000ee20000300800 */
[----:B----4-:R-:W-:Y:S02]  /*b340*/  LEA R7, P1, R16, R0, 0x1 ;  /* 0x0000000010077211 */ /* 0x010fe400078208ff */
[----:B0-----:R-:W-:-:S03]  /*b350*/  LEA.HI.X.SX32 R4, R8, R3, 0x1, P6 ;  /* 0x0000000308047211 */ /* 0x001fc600030f0eff */
[----:B------:R-:W-:Y:S04]  /*b360*/  STL [R1+0x924], R7 ;  /* 0x0009240701007387 */ /* 0x000fe80000100800 */
[----:B------:R0:W-:Y:S02]  /*b370*/  STL [R1+0x91c], R4 ;  /* 0x00091c0401007387 */ /* 0x0001e40000100800 */
[----:B0-----:R-:W-:Y:S02]  /*b380*/  LEA.HI.X.SX32 R4, R9, R3, 0x1, P5 ;  /* 0x0000000309047211 */ /* 0x001fe400028f0eff */
[----:B------:R-:W4:Y:S01]  /*b390*/  LDL.LU R9, [R1+0xa0] ;  /* 0x0000a00001097983 */ /* 0x000f220000300800 */
[----:B------:R-:W-:-:S05]  /*b3a0*/  LEA R7, P6, R17, R0, 0x1 ;  /* 0x0000000011077211 */ /* 0x000fca00078c08ff */
[----:B------:R0:W-:Y:S04]  /*b3b0*/  STL [R1+0x920], R7 ;  /* 0x0009200701007387 */ /* 0x0001e80000100800 */
[----:B------:R1:W-:Y:S04]  /*b3c0*/  STL [R1+0x914], R4 ;  /* 0x0009140401007387 */ /* 0x0003e80000100800 */
[----:B------:R-:W4:Y:S01]  /*b3d0*/  LDL.LU R8, [R1+0xa4] ;  /* 0x0000a40001087983 */ /* 0x000f220000300800 */
[----:B0-----:R-:W-:Y:S02]  /*b3e0*/  LEA R7, P5, R18, R0, 0x1 ;  /* 0x0000000012077211 */ /* 0x001fe400078a08ff */
[----:B-1----:R-:W-:-:S03]  /*b3f0*/  LEA.HI.X.SX32 R4, R10, R3, 0x1, P4 ;  /* 0x000000030a047211 */ /* 0x002fc600020f0eff */
[----:B------:R0:W-:Y:S04]  /*b400*/  STL [R1+0x918], R7 ;  /* 0x0009180701007387 */ /* 0x0001e80000100800 */
[----:B------:R1:W-:Y:S04]  /*b410*/  STL [R1+0x90c], R4 ;  /* 0x00090c0401007387 */ /* 0x0003e80000100800 */
[----:B0-----:R-:W4:Y:S01]  /*b420*/  LDL.LU R7, [R1+0xb4] ;  /* 0x0000b40001077983 */ /* 0x001f220000300800 */
[----:B------:R-:W-:Y:S02]  /*b430*/  LEA R10, P4, R25, R0, 0x1 ;  /* 0x00000000190a7211 */ /* 0x000fe400078808ff */
[----:B-1----:R-:W-:-:S03]  /*b440*/  LEA.HI.X.SX32 R4, R11, R3, 0x1, P3 ;  /* 0x000000030b047211 */ /* 0x002fc600018f0eff */
[----:B------:R0:W-:Y:S01]  /*b450*/  STL [R1+0x910], R10 ;  /* 0x0009100a01007387 */ /* 0x0001e20000100800 */
[----:B------:R-:W-:-:S03]  /*b460*/  LEA R11, P3, R24, R0, 0x1 ;  /* 0x00000000180b7211 */ /* 0x000fc600078608ff */
[----:B------:R1:W-:Y:S01]  /*b470*/  STL [R1+0x904], R4 ;  /* 0x0009040401007387 */ /* 0x0003e20000100800 */
[----:B0-----:R-:W-:-:S03]  /*b480*/  LEA.HI.X.SX32 R10, R12, R3, 0x1, P2 ;  /* 0x000000030c0a7211 */ /* 0x001fc600010f0eff */
[----:B-1----:R-:W4:Y:S04]  /*b490*/  LDL.LU R4, [R1+0xc0] ;  /* 0x0000c00001047983 */ /* 0x002f280000300800 */
[----:B------:R0:W-:Y:S04]  /*b4a0*/  STL [R1+0x908], R11 ;  /* 0x0009080b01007387 */ /* 0x0001e80000100800 */
[----:B------:R1:W-:Y:S04]  /*b4b0*/  STL [R1+0x8fc], R10 ;  /* 0x0008fc0a01007387 */ /* 0x0003e80000100800 */
[----:B------:R-:W4:Y:S01]  /*b4c0*/  LDL.LU R19, [R1+0xd0] ;  /* 0x0000d00001137983 */ /* 0x000f220000300800 */
[----:B0-----:R-:W-:-:S02]  /*b4d0*/  LEA R11, P2, R23, R0, 0x1 ;  /* 0x00000000170b7211 */ /* 0x001fc400078408ff */
[----:B-1----:R-:W-:-:S03]  /*b4e0*/  LEA.HI.X.SX32 R10, R16, R3, 0x1, P1 ;  /* 0x00000003100a7211 */ /* 0x002fc600008f0eff */
[----:B------:R0:W-:Y:S04]  /*b4f0*/  STL [R1+0x900], R11 ;  /* 0x0009000b01007387 */ /* 0x0001e80000100800 */
[----:B------:R1:W-:Y:S04]  /*b500*/  STL [R1+0x8f4], R10 ;  /* 0x0008f40a01007387 */ /* 0x0003e80000100800 */
[----:B------:R-:W4:Y:S01]  /*b510*/  LDL.LU R27, [R1+0xd4] ;  /* 0x0000d400011b7983 */ /* 0x000f220000300800 */
[----:B0-----:R-:W-:Y:S02]  /*b520*/  LEA R11, P1, R22, R0, 0x1 ;  /* 0x00000000160b7211 */ /* 0x001fe400078208ff */
[----:B-1----:R-:W-:-:S03]  /*b530*/  LEA.HI.X.SX32 R10, R17, R3, 0x1, P6 ;  /* 0x00000003110a7211 */ /* 0x002fc600030f0eff */
[----:B------:R0:W-:Y:S04]  /*b540*/  STL [R1+0x8f8], R11 ;  /* 0x0008f80b01007387 */ /* 0x0001e80000100800 */
[----:B------:R1:W-:Y:S04]  /*b550*/  STL [R1+0x8ec], R10 ;  /* 0x0008ec0a01007387 */ /* 0x0003e80000100800 */
[----:B------:R-:W4:Y:S01]  /*b560*/  LDL.LU R26, [R1+0xd8] ;  /* 0x0000d800011a7983 */ /* 0x000f220000300800 */
[----:B0-----:R-:W-:Y:S02]  /*b570*/  LEA R11, P6, R15, R0, 0x1 ;  /* 0x000000000f0b7211 */ /* 0x001fe400078c08ff */
[----:B-1----:R-:W-:-:S03]  /*b580*/  LEA.HI.X.SX32 R10, R18, R3, 0x1, P5 ;  /* 0x00000003120a7211 */ /* 0x002fc600028f0eff */
[----:B------:R-:W-:Y:S04]  /*b590*/  STL [R1+0x8f0], R11 ;  /* 0x0008f00b01007387 */ /* 0x000fe80000100800 */
[----:B------:R0:W-:Y:S02]  /*b5a0*/  STL [R1+0x560], R10 ;  /* 0x0005600a01007387 */ /* 0x0001e40000100800 */
[----:B0-----:R-:W-:Y:S02]  /*b5b0*/  LEA.HI.X.SX32 R10, R25, R3, 0x1, P4 ;  /* 0x00000003190a7211 */ /* 0x001fe400020f0eff */
[----:B------:R-:W4:Y:S01]  /*b5c0*/  LDL.LU R25, [R1+0xdc] ;  /* 0x0000dc0001197983 */ /* 0x000f220000300800 */
[----:B--2---:R-:W-:-:S05]  /*b5d0*/  LEA R11, P5, R6, R0, 0x1 ;  /* 0x00000000060b7211 */ /* 0x004fca00078a08ff */
[----:B------:R-:W-:Y:S04]  /*b5e0*/  STL [R1+0x57c], R11 ;  /* 0x00057c0b01007387 */ /* 0x000fe80000100800 */
[----:B------:R0:W-:Y:S02]  /*b5f0*/  STL [R1+0x564], R10 ;  /* 0x0005640a01007387 */ /* 0x0001e40000100800 */
[----:B0-----:R-:W-:Y:S02]  /*b600*/  LEA.HI.X.SX32 R10, R24, R3, 0x1, P3 ;  /* 0x00000003180a7211 */ /* 0x001fe400018f0eff */
[----:B------:R-:W2:Y:S01]  /*b610*/  LDL.LU R24, [R1+0xe0] ;  /* 0x0000e00001187983 */ /* 0x000ea20000300800 */
[----:B---3--:R-:W-:-:S05]  /*b620*/  LEA R11, P4, R5, R0, 0x1 ;  /* 0x00000000050b7211 */ /* 0x008fca00078808ff */
[----:B------:R0:W-:Y:S04]  /*b630*/  STL [R1+0x584], R11 ;  /* 0x0005840b01007387 */ /* 0x0001e80000100800 */
[----:B------:R1:W-:Y:S01]  /*b640*/  STL [R1+0x568], R10 ;  /* 0x0005680a01007387 */ /* 0x0003e20000100800 */
[-C--:B0-----:R-:W-:Y:S02]  /*b650*/  LEA R11, P3, R28, R0.reuse, 0x1 ;  /* 0x000000001c0b7211 */ /* 0x081fe400078608ff */
[----:B-1----:R-:W-:Y:S02]  /*b660*/  LEA.HI.X.SX32 R10, R23, R3, 0x1, P2 ;  /* 0x00000003170a7211 */ /* 0x002fe400010f0eff */
[----:B------:R-:W3:Y:S04]  /*b670*/  LDL.LU R23, [R1+0xe4] ;  /* 0x0000e40001177983 */ /* 0x000ee80000300800 */
[----:B------:R0:W-:Y:S04]  /*b680*/  STL [R1+0x58c], R11 ;  /* 0x00058c0b01007387 */ /* 0x0001e80000100800 */
[----:B------:R1:W-:Y:S01]  /*b690*/  STL [R1+0x56c], R10 ;  /* 0x00056c0a01007387 */ /* 0x0003e20000100800 */
[----:B0-----:R-:W-:-:S02]  /*b6a0*/  LEA R11, P2, R29, R0, 0x1 ;  /* 0x000000001d0b7211 */ /* 0x001fc400078408ff */
[-C--:B-1----:R-:W-:Y:S02]  /*b6b0*/  LEA.HI.X.SX32 R10, R22, R3.reuse, 0x1, P1 ;  /* 0x00000003160a7211 */ /* 0x082fe400008f0eff */
[----:B------:R-:W3:Y:S04]  /*b6c0*/  LDL.LU R22, [R1+0xe8] ;  /* 0x0000e80001167983 */ /* 0x000ee80000300800 */
[----:B------:R-:W-:Y:S04]  /*b6d0*/  STL [R1+0x594], R11 ;  /* 0x0005940b01007387 */ /* 0x000fe80000100800 */
[----:B------:R0:W-:Y:S02]  /*b6e0*/  STL [R1+0x570], R10 ;  /* 0x0005700a01007387 */ /* 0x0001e40000100800 */
[----:B0-----:R-:W-:-:S02]  /*b6f0*/  LEA.HI.X.SX32 R10, R15, R3, 0x1, P6 ;  /* 0x000000030f0a7211 */ /* 0x001fc400030f0eff */
[----:B------:R-:W3:Y:S01]  /*b700*/  LDL.LU R15, [R1+0xec] ;  /* 0x0000ec00010f7983 */ /* 0x000ee20000300800 */
[----:B----4-:R-:W-:-:S05]  /*b710*/  LEA R11, P1, R9, R0, 0x1 ;  /* 0x00000000090b7211 */ /* 0x010fca00078208ff */
[----:B------:R-:W-:Y:S04]  /*b720*/  STL [R1+0x59c], R11 ;  /* 0x00059c0b01007387 */ /* 0x000fe80000100800 */
[----:B------:R0:W-:Y:S02]  /*b730*/  STL [R1+0x574], R10 ;  /* 0x0005740a01007387 */ /* 0x0001e40000100800 */
[----:B0-----:R-:W-:Y:S02]  /*b740*/  LEA.HI.X.SX32 R10, R6, R3, 0x1, P5 ;  /* 0x00000003060a7211 */ /* 0x001fe400028f0eff */
[----:B------:R-:W4:Y:S01]  /*b750*/  LDL.LU R6, [R1+0xf0] ;  /* 0x0000f00001067983 */ /* 0x000f220000300800 */
[----:B------:R-:W-:-:S05]  /*b760*/  LEA R11, P6, R8, R0, 0x1 ;  /* 0x00000000080b7211 */ /* 0x000fca00078c08ff */
        /* <DEDUP_REMOVED lines=10> */
[----:B------:R0:W-:Y:S04]  /*b810*/  STL [R1+0x5b4], R11 ;  /* 0x0005b40b01007387 */ /* 0x0001e80000100800 */
[----:B------:R1:W-:Y:S01]  /*b820*/  STL [R1+0x588], R10 ;  /* 0x0005880a01007387 */ /* 0x0003e20000100800 */
[-C--:B0-----:R-:W-:Y:S02]  /*b830*/  LEA R11, P3, R19, R0.reuse, 0x1 ;  /* 0x00000000130b7211 */ /* 0x081fe400078608ff */
[----:B-1----:R-:W-:Y:S02]  /*b840*/  LEA.HI.X.SX32 R10, R29, R3, 0x1, P2 ;  /* 0x000000031d0a7211 */ /* 0x002fe400010f0eff */
[----:B------:R-:W4:Y:S04]  /*b850*/  LDL.LU R29, [R1+0x10c] ;  /* 0x00010c00011d7983 */ /* 0x000f280000300800 */
[----:B------:R0:W-:Y:S04]  /*b860*/  STL [R1+0x5bc], R11 ;  /* 0x0005bc0b01007387 */ /* 0x0001e80000100800 */
[----:B------:R1:W-:Y:S01]  /*b870*/  STL [R1+0x590], R10 ;  /* 0x0005900a01007387 */ /* 0x0003e20000100800 */
[----:B0-----:R-:W-:-:S02]  /*b880*/  LEA R11, P2, R27, R0, 0x1 ;  /* 0x000000001b0b7211 */ /* 0x001fc400078408ff */
        /* <DEDUP_REMOVED lines=10> */
[-C--:B-1----:R-:W-:Y:S02]  /*b930*/  LEA.HI.X.SX32 R10, R7, R3.reuse, 0x1, P5 ;  /* 0x00000003070a7211 */ /* 0x082fe400028f0eff */
[----:B------:R-:W4:Y:S04]  /*b940*/  LDL.LU R7, [R1+0x118] ;  /* 0x0001180001077983 */ /* 0x000f280000300800 */
[----:B------:R-:W-:Y:S04]  /*b950*/  STL [R1+0x5d4], R11 ;  /* 0x0005d40b01007387 */ /* 0x000fe80000100800 */
[----:B------:R0:W-:Y:S02]  /*b960*/  STL [R1+0x5a8], R10 ;  /* 0x0005a80a01007387 */ /* 0x0001e40000100800 */
[----:B0-----:R-:W-:-:S02]  /*b970*/  LEA.HI.X.SX32 R10, R4, R3, 0x1, P4 ;  /* 0x00000003040a7211 */ /* 0x001fc400020f0eff */
[----:B------:R-:W4:Y:S01]  /*b980*/  LDL.LU R4, [R1+0x120] ;  /* 0x0001200001047983 */ /* 0x000f220000300800 */
[----:B--2---:R-:W-:-:S05]  /*b990*/  LEA R11, P5, R24, R0, 0x1 ;  /* 0x00000000180b7211 */ /* 0x004fca00078a08ff */
[----:B------:R-:W-:Y:S04]  /*b9a0*/  STL [R1+0x5dc], R11 ;  /* 0x0005dc0b01007387 */ /* 0x000fe80000100800 */
[----:B------:R0:W-:Y:S02]  /*b9b0*/  STL [R1+0x5b0], R10 ;  /* 0x0005b00a01007387 */ /* 0x0001e40000100800 */
[----:B0-----:R-:W-:Y:S02]  /*b9c0*/  LEA.HI.X.SX32 R10, R19, R3, 0x1, P3 ;  /* 0x00000003130a7211 */ /* 0x001fe400018f0eff */
[----:B------:R-:W2:Y:S01]  /*b9d0*/  LDL.LU R19, [R1+0x128] ;  /* 0x0001280001137983 */ /* 0x000ea20000300800 */
[----:B---3--:R-:W-:-:S05]  /*b9e0*/  LEA R11, P4, R23, R0, 0x1 ;  /* 0x00000000170b7211 */ /* 0x008fca00078808ff */
[----:B------:R-:W-:Y:S04]  /*b9f0*/  STL [R1+0x5e4], R11 ;  /* 0x0005e40b01007387 */ /* 0x000fe80000100800 */
[----:B------:R0:W-:Y:S02]  /*ba00*/  STL [R1+0x5b8], R10 ;  /* 0x0005b80a01007387 */ /* 0x0001e40000100800 */
[----:B0-----:R-:W-:Y:S02]  /*ba10*/  LEA.HI.X.SX32 R10, R27, R3, 0x1, P2 ;  /* 0x000000031b0a7211 */ /* 0x001fe400010f0eff */
[----:B------:R-:W3:Y:S01]  /*ba20*/  LDL.LU R27, [R1+0x12c] ;  /* 0x00012c00011b7983 */ /* 0x000ee20000300800 */
[----:B------:R-:W-:-:S05]  /*ba30*/  LEA R11, P3, R22, R0, 0x1 ;  /* 0x00000000160b7211 */ /* 0x000fca00078608ff */
[----:B------:R0:W-:Y:S04]  /*ba40*/  STL [R1+0x5ec], R11 ;  /* 0x0005ec0b01007387 */ /* 0x0001e80000100800 */
[----:B------:R1:W-:Y:S01]  /*ba50*/  STL [R1+0x5c0], R10 ;  /* 0x0005c00a01007387 */ /* 0x0003e20000100800 */
[----:B0-----:R-:W-:Y:S02]  /*ba60*/  LEA R11, P2, R15, R0, 0x1 ;  /* 0x000000000f0b7211 */ /* 0x001fe400078408ff */
        /* <DEDUP_REMOVED lines=46> */
[-C--:B------:R-:W-:Y:S02]  /*bd50*/  LEA.HI.X.SX32 R9, R9, R3.reuse, 0x1, P3 ;  /* 0x0000000309097211 */ /* 0x080fe400018f0eff */
[-C--:B------:R-:W-:Y:S02]  /*bd60*/  LEA.HI.X.SX32 R8, R8, R3.reuse, 0x1, P2 ;  /* 0x0000000308087211 */ /* 0x080fe400010f0eff */
[-C--:B------:R-:W-:Y:S02]  /*bd70*/  LEA.HI.X.SX32 R7, R7, R3.reuse, 0x1, P1 ;  /* 0x0000000307077211 */ /* 0x080fe400008f0eff */
[----:B------:R-:W-:Y:S02]  /*bd80*/  LEA.HI.X.SX32 R4, R4, R3, 0x1, P6 ;  /* 0x0000000304047211 */ /* 0x000fe400030f0eff */
[----:B--2---:R-:W-:-:S05]  /*bd90*/  LEA R11, P5, R19, R0, 0x1 ;  /* 0x00000000130b7211 */ /* 0x004fca00078a08ff */
[----:B------:R-:W-:Y:S04]  /*bda0*/  STL [R1+0x63c], R11 ;  /* 0x00063c0b01007387 */ /* 0x000fe80000100800 */
[----:B------:R0:W-:Y:S04]  /*bdb0*/  STL [R1+0x610], R10 ;  /* 0x0006100a01007387 */ /* 0x0001e80000100800 */
[----:B0-----:R-:W2:Y:S01]  /*bdc0*/  LDL.LU R10, [R1+0x168] ;  /* 0x00016800010a7983 */ /* 0x001ea20000300800 */
[----:B---3--:R-:W-:-:S05]  /*bdd0*/  LEA R11, P4, R27, R0, 0x1 ;  /* 0x000000001b0b7211 */ /* 0x008fca00078808ff */
[----:B------:R-:W-:Y:S04]  /*bde0*/  STL [R1+0x644], R11 ;  /* 0x0006440b01007387 */ /* 0x000fe80000100800 */
[----:B------:R0:W-:Y:S04]  /*bdf0*/  STL [R1+0x618], R9 ;  /* 0x0006180901007387 */ /* 0x0001e80000100800 */
[----:B0-----:R-:W3:Y:S01]  /*be00*/  LDL.LU R9, [R1+0x16c] ;  /* 0x00016c0001097983 */ /* 0x001ee20000300800 */
[----:B------:R-:W-:-:S05]  /*be10*/  LEA R11, P3, R26, R0, 0x1 ;  /* 0x000000001a0b7211 */ /* 0x000fca00078608ff */
[----:B------:R-:W-:Y:S04]  /*be20*/  STL [R1+0x64c], R11 ;  /* 0x00064c0b01007387 */ /* 0x000fe80000100800 */
[----:B------:R0:W-:Y:S04]  /*be30*/  STL [R1+0x620], R8 ;  /* 0x0006200801007387 */ /* 0x0001e80000100800 */
[----:B0-----:R-:W3:Y:S01]  /*be40*/  LDL.LU R8, [R1+0x178] ;  /* 0x0001780001087983 */ /* 0x001ee20000300800 */
[----:B------:R-:W-:-:S05]  /*be50*/  LEA R11, P2, R25, R0, 0x1 ;  /* 0x00000000190b7211 */ /* 0x000fca00078408ff */
[----:B------:R-:W-:Y:S04]  /*be60*/  STL [R1+0x654], R11 ;  /* 0x0006540b01007387 */ /* 0x000fe80000100800 */
[----:B------:R0:W-:Y:S04]  /*be70*/  STL [R1+0x628], R7 ;  /* 0x0006280701007387 */ /* 0x0001e80000100800 */
[----:B0-----:R-:W3:Y:S01]  /*be80*/  LDL.LU R7, [R1+0x180] ;  /* 0x0001800001077983 */ /* 0x001ee20000300800 */
[----:B----4-:R-:W-:-:S05]  /*be90*/  LEA R11, P1, R24, R0, 0x1 ;  /* 0x00000000180b7211 */ /* 0x010fca00078208ff */
[----:B------:R-:W-:Y:S04]  /*bea0*/  STL [R1+0x65c], R11 ;  /* 0x00065c0b01007387 */ /* 0x000fe80000100800 */
[----:B------:R0:W-:Y:S01]  /*beb0*/  STL [R1+0x630], R4 ;  /* 0x0006300401007387 */ /* 0x0001e20000100800 */
[----:B------:R-:W-:-:S03]  /*bec0*/  LEA.HI.X.SX32 R12, R19, R3, 0x1, P5 ;  /* 0x00000003130c7211 */ /* 0x000fc600028f0eff */
[----:B0-----:R-:W4:Y:S01]  /*bed0*/  LDL.LU R4, [R1+0x184] ;  /* 0x0001840001047983 */ /* 0x001f220000300800 */
[----:B------:R-:W-:-:S05]  /*bee0*/  LEA R11, P6, R23, R0, 0x1 ;  /* 0x00000000170b7211 */ /* 0x000fca00078c08ff */
[----:B------:R-:W-:Y:S04]  /*bef0*/  STL [R1+0x664], R11 ;  /* 0x0006640b01007387 */ /* 0x000fe80000100800 */
[----:B------:R0:W-:Y:S04]  /*bf00*/  STL [R1+0x638], R12 ;  /* 0x0006380c01007387 */ /* 0x0001e80000100800 */
[----:B------:R-:W4:Y:S01]  /*bf10*/  LDL.LU R19, [R1+0x188] ;  /* 0x0001880001137983 */ /* 0x000f220000300800 */
[----:B0-----:R-:W-:Y:S02]  /*bf20*/  LEA.HI.X.SX32 R12, R27, R3, 0x1, P4 ;  /* 0x000000031b0c7211 */ /* 0x001fe400020f0eff */
        /* <DEDUP_REMOVED lines=11> */
[----:B------:R0:W-:Y:S04]  /*bfe0*/  STL [R1+0x67c], R11 ;  /* 0x00067c0b01007387 */ /* 0x0001e80000100800 */
[----:B------:R1:W-:Y:S04]  /*bff0*/  STL [R1+0x650], R12 ;  /* 0x0006500c01007387 */ /* 0x0003e80000100800 */
[----:B------:R-:W4:Y:S01]  /*c000*/  LDL.LU R25, [R1+0x17c] ;  /* 0x00017c0001197983 */ /* 0x000f220000300800 */
[----:B0-----:R-:W-:Y:S02]  /*c010*/  LEA R11, P2, R5, R0, 0x1 ;  /* 0x00000000050b7211 */ /* 0x001fe400078408ff */
[----:B-1----:R-:W-:-:S03]  /*c020*/  LEA.HI.X.SX32 R12, R24, R3, 0x1, P1 ;  /* 0x00000003180c7211 */ /* 0x002fc600008f0eff */
        /* <DEDUP_REMOVED lines=14> */
[----:B--2---:R-:W-:-:S05]  /*c110*/  LEA R11, P5, R10, R0, 0x1 ;  /* 0x000000000a0b7211 */ /* 0x004fca00078a08ff */
[----:B------:R3:W-:Y:S04]  /*c120*/  STL [R1+0x69c], R11 ;  /* 0x00069c0b01007387 */ /* 0x0007e80000100800 */
[----:B------:R0:W-:Y:S04]  /*c130*/  STL [R1+0x670], R12 ;  /* 0x0006700c01007387 */ /* 0x0001e80000100800 */
[----:B------:R-:W2:Y:S01]  /*c140*/  LDL.LU R15, [R1+0x158] ;  /* 0x00015800010f7983 */ /* 0x000ea20000300800 */
[----:B---3--:R-:W-:Y:S02]  /*c150*/  LEA R11, P4, R9, R0, 0x1 ;  /* 0x00000000090b7211 */ /* 0x008fe400078808ff */
[----:B0-----:R-:W-:-:S03]  /*c160*/  LEA.HI.X.SX32 R12, R6, R3, 0x1, P3 ;  /* 0x00000003060c7211 */ /* 0x001fc600018f0eff */
[----:B------:R0:W-:Y:S04]  /*c170*/  STL [R1+0x6a4], R11 ;  /* 0x0006a40b01007387 */ /* 0x0001e80000100800 */
[----:B------:R-:W3:Y:S04]  /*c180*/  LDL.LU R6, [R1+0x150] ;  /* 0x0001500001067983 */ /* 0x000ee80000300800 */
[----:B------:R1:W-:Y:S01]  /*c190*/  STL [R1+0x678], R12 ;  /* 0x0006780c01007387 */ /* 0x0003e20000100800 */
[----:B0-----:R-:W-:Y:S02]  /*c1a0*/  LEA R11, P3, R8, R0, 0x1 ;  /* 0x00000000080b7211 */ /* 0x001fe400078608ff */
[----:B-1----:R-:W-:-:S03]  /*c1b0*/  LEA.HI.X.SX32 R12, R5, R3, 0x1, P2 ;  /* 0x00000003050c7211 */ /* 0x002fc600010f0eff */
        /* <DEDUP_REMOVED lines=8> */
[----:B----4-:R-:W-:Y:S02]  /*c240*/  LEA R11, P1, R4, R0, 0x1 ;  /* 0x00000000040b7211 */ /* 0x010fe400078208ff */
[----:B0-----:R-:W-:-:S03]  /*c250*/  LEA.HI.X.SX32 R12, R29, R3, 0x1, P6 ;  /* 0x000000031d0c7211 */ /* 0x001fc600030f0eff */
[----:B------:R0:W-:Y:S04]  /*c260*/  STL [R1+0x6bc], R11 ;  /* 0x0006bc0b01007387 */ /* 0x0001e80000100800 */
[----:B------:R-:W4:Y:S04]  /*c270*/  LDL.LU R29, [R1+0x11c] ;  /* 0x00011c00011d7983 */ /* 0x000f280000300800 */
[----:B------:R1:W-:Y:S01]  /*c280*/  STL [R1+0x690], R12 ;  /* 0x0006900c01007387 */ /* 0x0003e20000100800 */
[----:B0-----:R-:W-:Y:S02]  /*c290*/  LEA R11, P6, R19, R0, 0x1 ;  /* 0x00000000130b7211 */ /* 0x001fe400078c08ff */
[----:B-1----:R-:W-:-:S03]  /*c2a0*/  LEA.HI.X.SX32 R12, R10, R3, 0x1, P5 ;  /* 0x000000030a0c7211 */ /* 0x002fc600028f0eff */
[----:B------:R0:W-:Y:S04]  /*c2b0*/  STL [R1+0x6c4], R11 ;  /* 0x0006c40b01007387 */ /* 0x0001e80000100800 */
[----:B------:R-:W-:Y:S01]  /*c2c0*/  STL [R1+0x698], R12 ;  /* 0x0006980c01007387 */ /* 0x000fe20000100800 */
[----:B0-----:R-:W-:-:S03]  /*c2d0*/  LEA.HI.X.SX32 R11, R9, R3, 0x1, P4 ;  /* 0x00000003090b7211 */ /* 0x001fc600020f0eff */
[----:B------:R-:W4:Y:S01]  /*c2e0*/  LDL.LU R9, [R1+0x108] ;  /* 0x0001080001097983 */ /* 0x000f220000300800 */
[----:B------:R-:W-:-:S05]  /*c2f0*/  LEA R10, P5, R27, R0, 0x1 ;  /* 0x000000001b0a7211 */ /* 0x000fca00078a08ff */
[----:B------:R-:W-:Y:S04]  /*c300*/  STL [R1+0x6cc], R10 ;  /* 0x0006cc0a01007387 */ /* 0x000fe80000100800 */
[----:B------:R0:W-:Y:S02]  /*c310*/  STL [R1+0x6a0], R11 ;  /* 0x0006a00b01007387 */ /* 0x0001e40000100800 */
[-C--:B0-----:R-:W-:Y:S02]  /*c320*/  LEA.HI.X.SX32 R11, R8, R3.reuse, 0x1, P3 ;  /* 0x00000003080b7211 */ /* 0x081fe400018f0eff */
[----:B------:R-:W4:Y:S01]  /*c330*/  LDL.LU R8, [R1+0x104] ;  /* 0x0001040001087983 */ /* 0x000f220000300800 */
[----:B------:R-:W-:Y:S02]  /*c340*/  LEA R10, P4, R26, R0, 0x1 ;  /* 0x000000001a0a7211 */ /* 0x000fe400078808ff */
[----:B------:R-:W-:-:S03]  /*c350*/  LEA.HI.X.SX32 R7, R7, R3, 0x1, P2 ;  /* 0x0000000307077211 */ /* 0x000fc600010f0eff */
[----:B------:R-:W-:Y:S04]  /*c360*/  STL [R1+0x6d4], R10 ;  /* 0x0006d40a01007387 */ /* 0x000fe80000100800 */
[----:B------:R0:W-:Y:S01]  /*c370*/  STL [R1+0x6a8], R11 ;  /* 0x0006a80b01007387 */ /* 0x0001e20000100800 */
[----:B------:R-:W-:-:S03]  /*c380*/  LEA.HI.X.SX32 R4, R4, R3, 0x1, P1 ;  /* 0x0000000304047211 */ /* 0x000fc600008f0eff */
[----:B0-----:R-:W4:Y:S01]  /*c390*/  LDL.LU R11, [R1+0x100] ;  /* 0x00010000010b7983 */ /* 0x001f220000300800 */
[----:B------:R-:W-:-:S05]  /*c3a0*/  LEA R10, P3, R25, R0, 0x1 ;  /* 0x00000000190a7211 */ /* 0x000fca00078608ff */
[----:B------:R0:W-:Y:S04]  /*c3b0*/  STL [R1+0x6dc], R10 ;  /* 0x0006dc0a01007387 */ /* 0x0001e80000100800 */
[----:B------:R1:W-:Y:S01]  /*c3c0*/  STL [R1+0x6b0], R7 ;  /* 0x0006b00701007387 */ /* 0x0003e20000100800 */
[----:B0-----:R-:W-:-:S03]  /*c3d0*/  LEA R10, P2, R24, R0, 0x1 ;  /* 0x00000000180a7211 */ /* 0x001fc600078408ff */
[----:B-1----:R-:W4:Y:S04]  /*c3e0*/  LDL.LU R7, [R1+0xf4] ;  /* 0x0000f40001077983 */ /* 0x002f280000300800 */
[----:B------:R0:W-:Y:S04]  /*c3f0*/  STL [R1+0x6e4], R10 ;  /* 0x0006e40a01007387 */ /* 0x0001e80000100800 */
[----:B------:R1:W-:Y:S01]  /*c400*/  STL [R1+0x6b8], R4 ;  /* 0x0006b80401007387 */ /* 0x0003e20000100800 */
[----:B0-----:R-:W-:-:S03]  /*c410*/  LEA.HI.X.SX32 R10, R19, R3, 0x1, P6 ;  /* 0x00000003130a7211 */ /* 0x001fc600030f0eff */
[----:B-1----:R-:W4:Y:S01]  /*c420*/  LDL.LU R4, [R1+0xcc] ;  /* 0x0000cc0001047983 */ /* 0x002f220000300800 */
[----:B------:R-:W-:-:S05]  /*c430*/  LEA R12, P1, R23, R0, 0x1 ;  /* 0x00000000170c7211 */ /* 0x000fca00078208ff */
[----:B------:R0:W-:Y:S04]  /*c440*/  STL [R1+0x6ec], R12 ;  /* 0x0006ec0c01007387 */ /* 0x0001e80000100800 */
[----:B------:R-:W-:Y:S01]  /*c450*/  STL [R1+0x6c0], R10 ;  /* 0x0006c00a01007387 */ /* 0x000fe20000100800 */
[----:B------:R-:W-:Y:S02]  /*c460*/  LEA R16, P6, R22, R0, 0x1 ;  /* 0x0000000016107211 */ /* 0x000fe400078c08ff */
[----:B0-----:R-:W-:-:S03]  /*c470*/  LEA.HI.X.SX32 R12, R27, R3, 0x1, P5 ;  /* 0x000000031b0c7211 */ /* 0x001fc600028f0eff */
[----:B------:R-:W-:Y:S04]  /*c480*/  STL [R1+0x6f4], R16 ;  /* 0x0006f41001007387 */ /* 0x000fe80000100800 */
[----:B------:R-:W4:Y:S04]  /*c490*/  LDL.LU R19, [R1+0xc8] ;  /* 0x0000c80001137983 */ /* 0x000f280000300800 */
[----:B------:R0:W-:Y:S02]  /*c4a0*/  STL [R1+0x6c8], R12 ;  /* 0x0006c80c01007387 */ /* 0x0001e40000100800 */
[----:B0-----:R-:W-:-:S02]  /*c4b0*/  LEA.HI.X.SX32 R12, R26, R3, 0x1, P4 ;  /* 0x000000031a0c7211 */ /* 0x001fc400020f0eff */
[----:B--2---:R-:W-:-:S05]  /*c4c0*/  LEA R10, P5, R15, R0, 0x1 ;  /* 0x000000000f0a7211 */ /* 0x004fca00078a08ff */
[----:B------:R3:W-:Y:S04]  /*c4d0*/  STL [R1+0x6fc], R10 ;  /* 0x0006fc0a01007387 */ /* 0x0007e80000100800 */
[----:B------:R-:W2:Y:S04]  /*c4e0*/  LDL.LU R27, [R1+0xc4] ;  /* 0x0000c400011b7983 */ /* 0x000ea80000300800 */
[----:B------:R0:W-:Y:S01]  /*c4f0*/  STL [R1+0x6d0], R12 ;  /* 0x0006d00c01007387 */ /* 0x0001e20000100800 */
[----:B---3--:R-:W-:-:S05]  /*c500*/  LEA R10, P4, R6, R0, 0x1 ;  /* 0x00000000060a7211 */ /* 0x008fca00078808ff */
[----:B------:R1:W-:Y:S04]  /*c510*/  STL [R1+0x704], R10 ;  /* 0x0007040a01007387 */ /* 0x0003e80000100800 */
[----:B------:R-:W3:Y:S01]  /*c520*/  LDL.LU R26, [R1+0xbc] ;  /* 0x0000bc00011a7983 */ /* 0x000ee20000300800 */
[----:B0-----:R-:W-:-:S05]  /*c530*/  LEA.HI.X.SX32 R12, R25, R3, 0x1, P3 ;  /* 0x00000003190c7211 */ /* 0x001fca00018f0eff */
[----:B------:R0:W-:Y:S01]  /*c540*/  STL [R1+0x6d8], R12 ;  /* 0x0006d80c01007387 */ /* 0x0001e20000100800 */
[----:B-1----:R-:W-:Y:S02]  /*c550*/  LEA R10, P3, R5, R0, 0x1 ;  /* 0x00000000050a7211 */ /* 0x002fe400078608ff */
[----:B0-----:R-:W-:-:S03]  /*c560*/  LEA.HI.X.SX32 R12, R24, R3, 0x1, P2 ;  /* 0x00000003180c7211 */ /* 0x001fc600010f0eff */
[----:B------:R0:W-:Y:S04]  /*c570*/  STL [R1+0x70c], R10 ;  /* 0x00070c0a01007387 */ /* 0x0001e80000100800 */
[----:B------:R-:W3:Y:S04]  /*c580*/  LDL.LU R25, [R1+0xb8] ;  /* 0x0000b80001197983 */ /* 0x000ee80000300800 */
[----:B------:R1:W-:Y:S01]  /*c590*/  STL [R1+0x6e0], R12 ;  /* 0x0006e00c01007387 */ /* 0x0003e20000100800 */
[----:B0-----:R-:W-:-:S05]  /*c5a0*/  LEA R10, P2, R28, R0, 0x1 ;  /* 0x000000001c0a7211 */ /* 0x001fca00078408ff */
[----:B------:R4:W-:Y:S04]  /*c5b0*/  STL [R1+0x714], R10 ;  /* 0x0007140a01007387 */ /* 0x0009e80000100800 */
[----:B------:R-:W3:Y:S01]  /*c5c0*/  LDL.LU R24, [R1+0xb0] ;  /* 0x0000b00001187983 */ /* 0x000ee20000300800 */
[----:B-1----:R-:W-:-:S05]  /*c5d0*/  LEA.HI.X.SX32 R12, R23, R3, 0x1, P1 ;  /* 0x00000003170c7211 */ /* 0x002fca00008f0eff */
[----:B------:R0:W-:Y:S01]  /*c5e0*/  STL [R1+0x6e8], R12 ;  /* 0x0006e80c01007387 */ /* 0x0001e20000100800 */
[----:B----4-:R-:W-:-:S05]  /*c5f0*/  LEA R10, P1, R29, R0, 0x1 ;  /* 0x000000001d0a7211 */ /* 0x010fca00078208ff */
[----:B------:R-:W-:Y:S04]  /*c600*/  STL [R1+0x71c], R10 ;  /* 0x00071c0a01007387 */ /* 0x000fe80000100800 */
[----:B------:R-:W4:Y:S01]  /*c610*/  LDL.LU R23, [R1+0xac] ;  /* 0x0000ac0001177983 */ /* 0x000f220000300800 */
[----:B0-----:R-:W-:-:S05]  /*c620*/  LEA.HI.X.SX32 R12, R22, R3, 0x1, P6 ;  /* 0x00000003160c7211 */ /* 0x001fca00030f0eff */
[----:B------:R0:W-:Y:S04]  /*c630*/  STL [R1+0x6f0], R12 ;  /* 0x0006f00c01007387 */ /* 0x0001e80000100800 */
[----:B------:R-:W4:Y:S01]  /*c640*/  LDL.LU R22, [R1+0xa8] ;  /* 0x0000a80001167983 */ /* 0x000f220000300800 */
[----:B0-----:R-:W-:Y:S02]  /*c650*/  LEA.HI.X.SX32 R12, R15, R3, 0x1, P5 ;  /* 0x000000030f0c7211 */ /* 0x001fe400028f0eff */
[----:B------:R-:W-:-:S05]  /*c660*/  LEA R10, P6, R9, R0, 0x1 ;  /* 0x00000000090a7211 */ /* 0x000fca00078c08ff */
[----:B------:R0:W-:Y:S04]  /*c670*/  STL [R1+0x724], R10 ;  /* 0x0007240a01007387 */ /* 0x0001e80000100800 */
[----:B------:R-:W-:Y:S04]  /*c680*/  STL [R1+0x6f8], R12 ;  /* 0x0006f80c01007387 */ /* 0x000fe80000100800 */
[----:B------:R-:W4:Y:S01]  /*c690*/  LDL.LU R15, [R1+0x98] ;  /* 0x00009800010f7983 */ /* 0x000f220000300800 */
[----:B------:R-:W-:Y:S02]  /*c6a0*/  LEA.HI.X.SX32 R6, R6, R3, 0x1, P4 ;  /* 0x0000000306067211 */ /* 0x000fe400020f0eff */
[----:B0-----:R-:W-:-:S05]  /*c6b0*/  LEA R10, P5, R8, R0, 0x1 ;  /* 0x00000000080a7211 */ /* 0x001fca00078a08ff */
[----:B------:R-:W-:Y:S04]  /*c6c0*/  STL [R1+0x72c], R10 ;  /* 0x00072c0a01007387 */ /* 0x000fe80000100800 */
[----:B------:R0:W-:Y:S04]  /*c6d0*/  STL [R1+0x700], R6 ;  /* 0x0007000601007387 */ /* 0x0001e80000100800 */
[----:B0-----:R-:W4:Y:S01]  /*c6e0*/  LDL.LU R6, [R1+0x94] ;  /* 0x0000940001067983 */ /* 0x001f220000300800 */
[----:B------:R-:W-:Y:S02]  /*c6f0*/  LEA R12, P4, R11, R0, 0x1 ;  /* 0x000000000b0c7211 */ /* 0x000fe400078808ff */
[----:B------:R-:W-:-:S03]  /*c700*/  LEA.HI.X.SX32 R10, R5, R3, 0x1, P3 ;  /* 0x00000003050a7211 */ /* 0x000fc600018f0eff */
[----:B------:R0:W-:Y:S04]  /*c710*/  STL [R1+0x734], R12 ;  /* 0x0007340c01007387 */ /* 0x0001e80000100800 */
[----:B------:R-:W4:Y:S04]  /*c720*/  LDL.LU R5, [R1+0x90] ;  /* 0x0000900001057983 */ /* 0x000f280000300800 */
[----:B------:R1:W-:Y:S01]  /*c730*/  STL [R1+0x708], R10 ;  /* 0x0007080a01007387 */ /* 0x0003e20000100800 */
[----:B0-----:R-:W-:Y:S02]  /*c740*/  LEA R12, P3, R7, R0, 0x1 ;  /* 0x00000000070c7211 */ /* 0x001fe400078608ff */
[----:B-1----:R-:W-:-:S03]  /*c750*/  LEA.HI.X.SX32 R10, R28, R3, 0x1, P2 ;  /* 0x000000031c0a7211 */ /* 0x002fc600010f0eff */
[----:B------:R0:W-:Y:S04]  /*c760*/  STL [R1+0x73c], R12 ;  /* 0x00073c0c01007387 */ /* 0x0001e80000100800 */
[----:B------:R-:W4:Y:S04]  /*c770*/  LDL.LU R28, [R1+0x88] ;  /* 0x00008800011c7983 */ /* 0x000f280000300800 */
[----:B------:R1:W-:Y:S01]  /*c780*/  STL [R1+0x710], R10 ;  /* 0x0007100a01007387 */ /* 0x0003e20000100800 */
[----:B0-----:R-:W-:Y:S02]  /*c790*/  LEA R12, P2, R4, R0, 0x1 ;  /* 0x00000000040c7211 */ /* 0x001fe400078408ff */
[----:B-1----:R-:W-:-:S03]  /*c7a0*/  LEA.HI.X.SX32 R10, R29, R3, 0x1, P1 ;  /* 0x000000031d0a7211 */ /* 0x002fc600008f0eff */
[----:B------:R-:W-:Y:S01]  /*c7b0*/  STL [R1+0x744], R12 ;  /* 0x0007440c01007387 */ /* 0x000fe20000100800 */
[----:B------:R-:W-:-:S03]  /*c7c0*/  LEA.HI.X.SX32 R9, R9, R3, 0x1, P6 ;  /* 0x0000000309097211 */ /* 0x000fc600030f0eff */
[----:B------:R-:W4:Y:S04]  /*c7d0*/  LDL.LU R29, [R1+0x84] ;  /* 0x00008400011d7983 */ /* 0x000f280000300800 */
[----:B------:R0:W-:Y:S01]  /*c7e0*/  STL [R1+0x718], R10 ;  /* 0x0007180a01007387 */ /* 0x0001e20000100800 */
[----:B------:R-:W-:-:S03]  /*c7f0*/  LEA.HI.X.SX32 R8, R8, R3, 0x1, P5 ;  /* 0x0000000308087211 */ /* 0x000fc600028f0eff */
[----:B0-----:R-:W4:Y:S01]  /*c800*/  LDL.LU R10, [R1+0x80] ;  /* 0x00008000010a7983 */ /* 0x001f220000300800 */
[----:B------:R-:W-:-:S05]  /*c810*/  LEA R12, P1, R19, R0, 0x1 ;  /* 0x00000000130c7211 */ /* 0x000fca00078208ff */
[----:B------:R-:W-:Y:S04]  /*c820*/  STL [R1+0x74c], R12 ;  /* 0x00074c0c01007387 */ /* 0x000fe80000100800 */
[----:B------:R0:W-:Y:S04]  /*c830*/  STL [R1+0x720], R9 ;  /* 0x0007200901007387 */ /* 0x0001e80000100800 */
[----:B0-----:R-:W4:Y:S01]  /*c840*/  LDL.LU R9, [R1+0x7c] ;  /* 0x00007c0001097983 */ /* 0x001f220000300800 */
[-C--:B------:R-:W-:Y:S02]  /*c850*/  LEA.HI.X.SX32 R16, R11, R3.reuse, 0x1, P4 ;  /* 0x000000030b107211 */ /* 0x080fe400020f0eff */
[----:B------:R-:W-:-:S02]  /*c860*/  LEA.HI.X.SX32 R11, R7, R3, 0x1, P3 ;  /* 0x00000003070b7211 */ /* 0x000fc400018f0eff */
[----:B--2---:R-:W-:-:S05]  /*c870*/  LEA R12, P6, R27, R0, 0x1 ;  /* 0x000000001b0c7211 */ /* 0x004fca00078c08ff */
[----:B------:R-:W-:Y:S04]  /*c880*/  STL [R1+0x754], R12 ;  /* 0x0007540c01007387 */ /* 0x000fe80000100800 */
[----:B------:R0:W-:Y:S04]  /*c890*/  STL [R1+0x728], R8 ;  /* 0x0007280801007387 */ /* 0x0001e80000100800 */
[----:B0-----:R-:W2:Y:S01]  /*c8a0*/  LDL.LU R8, [R1+0x78] ;  /* 0x0000780001087983 */ /* 0x001ea20000300800 */
[----:B---3--:R-:W-:-:S05]  /*c8b0*/  LEA R12, P5, R26, R0, 0x1 ;  /* 0x000000001a0c7211 */ /* 0x008fca00078a08ff */
[----:B------:R0:W-:Y:S04]  /*c8c0*/  STL [R1+0x75c], R12 ;  /* 0x00075c0c01007387 */ /* 0x0001e80000100800 */
[----:B------:R-:W-:Y:S04]  /*c8d0*/  STL [R1+0x730], R16 ;  /* 0x0007301001007387 */ /* 0x000fe80000100800 */
[----:B------:R-:W3:Y:S01]  /*c8e0*/  LDL.LU R7, [R1+0x74] ;  /* 0x0000740001077983 */ /* 0x000ee20000300800 */
[----:B0-----:R-:W-:-:S05]  /*c8f0*/  LEA R12, P4, R25, R0, 0x1 ;  /* 0x00000000190c7211 */ /* 0x001fca00078808ff */
[----:B------:R0:W-:Y:S04]  /*c900*/  STL [R1+0x764], R12 ;  /* 0x0007640c01007387 */ /* 0x0001e80000100800 */
[----:B------:R-:W-:Y:S01]  /*c910*/  STL [R1+0x738], R11 ;  /* 0x0007380b01007387 */ /* 0x000fe20000100800 */
[----:B0-----:R-:W-:Y:S02]  /*c920*/  LEA.HI.X.SX32 R12, R4, R3, 0x1, P2 ;  /* 0x00000003040c7211 */ /* 0x001fe400010f0eff */
[----:B------:R-:W-:-:S05]  /*c930*/  LEA R16, P3, R24, R0, 0x1 ;  /* 0x0000000018107211 */ /* 0x000fca00078608ff */
[----:B------:R0:W-:Y:S04]  /*c940*/  STL [R1+0x76c], R16 ;  /* 0x00076c1001007387 */ /* 0x0001e80000100800 */
[----:B------:R-:W3:Y:S01]  /*c950*/  LDL.LU R4, [R1+0x70] ;  /* 0x0000700001047983 */ /* 0x000ee20000300800 */
[----:B0-----:R-:W-:-:S03]  /*c960*/  LEA.HI.X.SX32 R16, R19, R3, 0x1, P1 ;  /* 0x0000000313107211 */ /* 0x001fc600008f0eff */
[----:B------:R0:W-:Y:S01]  /*c970*/  STL [R1+0x740], R12 ;  /* 0x0007400c01007387 */ /* 0x0001e20000100800 */
[----:B----4-:R-:W-:-:S05]  /*c980*/  LEA R11, P2, R23, R0, 0x1 ;  /* 0x00000000170b7211 */ /* 0x010fca00078408ff */
[----:B------:R1:W-:Y:S04]  /*c990*/  STL [R1+0x774], R11 ;  /* 0x0007740b01007387 */ /* 0x0003e80000100800 */
[----:B------:R4:W-:Y:S04]  /*c9a0*/  STL [R1+0x748], R16 ;  /* 0x0007481001007387 */ /* 0x0009e80000100800 */
[----:B------:R-:W3:Y:S01]  /*c9b0*/  LDL.LU R19, [R1+0x6c] ;  /* 0x00006c0001137983 */ /* 0x000ee20000300800 */
[----:B0-----:R-:W-:Y:S02]  /*c9c0*/  LEA R12, P1, R22, R0, 0x1 ;  /* 0x00000000160c7211 */ /* 0x001fe400078208ff */
[----:B-1----:R-:W-:-:S03]  /*c9d0*/  LEA.HI.X.SX32 R11, R27, R3, 0x1, P6 ;  /* 0x000000031b0b7211 */ /* 0x002fc600030f0eff */
[----:B------:R0:W-:Y:S04]  /*c9e0*/  STL [R1+0x77c], R12 ;  /* 0x00077c0c01007387 */ /* 0x0001e80000100800 */
[----:B------:R-:W-:Y:S01]  /*c9f0*/  STL [R1+0x750], R11 ;  /* 0x0007500b01007387 */ /* 0x000fe20000100800 */
[----:B----4-:R-:W-:-:S05]  /*ca00*/  LEA R16, P6, R15, R0, 0x1 ;  /* 0x000000000f107211 */ /* 0x010fca00078c08ff */
[----:B------:R1:W-:Y:S04]  /*ca10*/  STL [R1+0x784], R16 ;  /* 0x0007841001007387 */ /* 0x0003e80000100800 */
[----:B------:R-:W4:Y:S01]  /*ca20*/  LDL.LU R27, [R1+0x68] ;  /* 0x00006800011b7983 */ /* 0x000f220000300800 */
[-C--:B0-----:R-:W-:Y:S02]  /*ca30*/  LEA.HI.X.SX32 R12, R26, R3.reuse, 0x1, P5 ;  /* 0x000000031a0c7211 */ /* 0x081fe400028f0eff */
[----:B-1----:R-:W-:-:S03]  /*ca40*/  LEA.HI.X.SX32 R16, R25, R3, 0x1, P4 ;  /* 0x0000000319107211 */ /* 0x002fc600020f0eff */
[----:B------:R0:W-:Y:S01]  /*ca50*/  STL [R1+0x758], R12 ;  /* 0x0007580c01007387 */ /* 0x0001e20000100800 */
[----:B------:R-:W-:-:S05]  /*ca60*/  LEA R11, P5, R6, R0, 0x1 ;  /* 0x00000000060b7211 */ /* 0x000fca00078a08ff */
[----:B------:R1:W-:Y:S04]  /*ca70*/  STL [R1+0x78c], R11 ;  /* 0x00078c0b01007387 */ /* 0x0003e80000100800 */
[----:B------:R-:W-:Y:S04]  /*ca80*/  STL [R1+0x760], R16 ;  /* 0x0007601001007387 */ /* 0x000fe80000100800 */
[----:B------:R-:W4:Y:S01]  /*ca90*/  LDL.LU R26, [R1+0x64] ;  /* 0x00006400011a7983 */ /* 0x000f220000300800 */
[----:B0-----:R-:W-:Y:S02]  /*caa0*/  LEA R12, P4, R5, R0, 0x1 ;  /* 0x00000000050c7211 */ /* 0x001fe400078808ff */
[----:B-1----:R-:W-:-:S03]  /*cab0*/  LEA.HI.X.SX32 R11, R24, R3, 0x1, P3 ;  /* 0x00000003180b7211 */ /* 0x002fc600018f0eff */
[----:B------:R0:W-:Y:S04]  /*cac0*/  STL [R1+0x794], R12 ;  /* 0x0007940c01007387 */ /* 0x0001e80000100800 */
[----:B------:R-:W-:Y:S01]  /*cad0*/  STL [R1+0x768], R11 ;  /* 0x0007680b01007387 */ /* 0x000fe20000100800 */
[----:B0-----:R-:W-:Y:S02]  /*cae0*/  LEA.HI.X.SX32 R12, R23, R3, 0x1, P2 ;  /* 0x00000003170c7211 */ /* 0x001fe400010f0eff */
[----:B------:R-:W-:-:S05]  /*caf0*/  LEA R16, P3, R28, R0, 0x1 ;  /* 0x000000001c107211 */ /* 0x000fca00078608ff */
[----:B------:R0:W-:Y:S04]  /*cb00*/  STL [R1+0x79c], R16 ;  /* 0x00079c1001007387 */ /* 0x0001e80000100800 */
[----:B------:R-:W4:Y:S04]  /*cb10*/  LDL.LU R25, [R1+0x60] ;  /* 0x0000600001197983 */ /* 0x000f280000300800 */
[----:B------:R1:W-:Y:S01]  /*cb20*/  STL [R1+0x770], R12 ;  /* 0x0007700c01007387 */ /* 0x0003e20000100800 */
[----:B0-----:R-:W-:Y:S02]  /*cb30*/  LEA.HI.X.SX32 R16, R22, R3, 0x1, P1 ;  /* 0x0000000316107211 */ /* 0x001fe400008f0eff */
[----:B------:R-:W-:-:S05]  /*cb40*/  LEA R11, P2, R29, R0, 0x1 ;  /* 0x000000001d0b7211 */ /* 0x000fca00078408ff */
[----:B------:R0:W-:Y:S04]  /*cb50*/  STL [R1+0x7a4], R11 ;  /* 0x0007a40b01007387 */ /* 0x0001e80000100800 */
[----:B------:R-:W-:Y:S04]  /*cb60*/  STL [R1+0x778], R16 ;  /* 0x0007781001007387 */ /* 0x000fe80000100800 */
[----:B------:R-:W4:Y:S01]  /*cb70*/  LDL.LU R24, [R1+0x5c] ;  /* 0x00005c0001187983 */ /* 0x000f220000300800 */
[----:B-1----:R-:W-:Y:S02]  /*cb80*/  LEA R12, P1, R10, R0, 0x1 ;  /* 0x000000000a0c7211 */ /* 0x002fe400078208ff */
[----:B0-----:R-:W-:-:S03]  /*cb90*/  LEA.HI.X.SX32 R11, R15, R3, 0x1, P6 ;  /* 0x000000030f0b7211 */ /* 0x001fc600030f0eff */
[----:B------:R0:W-:Y:S04]  /*cba0*/  STL [R1+0x7ac], R12 ;  /* 0x0007ac0c01007387 */ /* 0x0001e80000100800 */
[----:B------:R1:W-:Y:S01]  /*cbb0*/  STL [R1+0x780], R11 ;  /* 0x0007800b01007387 */ /* 0x0003e20000100800 */
[----:B0-----:R-:W-:Y:S02]  /*cbc0*/  LEA R12, P6, R9, R0, 0x1 ;  /* 0x00000000090c7211 */ /* 0x001fe400078c08ff */
[----:B-1----:R-:W-:-:S03]  /*cbd0*/  LEA.HI.X.SX32 R11, R6, R3, 0x1, P5 ;  /* 0x00000003060b7211 */ /* 0x002fc600028f0eff */
[----:B------:R0:W-:Y:S04]  /*cbe0*/  STL [R1+0x7b4], R12 ;  /* 0x0007b40c01007387 */ /* 0x0001e80000100800 */
[----:B------:R-:W4:Y:S04]  /*cbf0*/  LDL.LU R23, [R1+0x58] ;  /* 0x0000580001177983 */ /* 0x000f280000300800 */
[----:B------:R-:W-:Y:S01]  /*cc00*/  STL [R1+0x788], R11 ;  /* 0x0007880b01007387 */ /* 0x000fe20000100800 */
[-C--:B------:R-:W-:Y:S02]  /*cc10*/  LEA.HI.X.SX32 R5, R5, R3.reuse, 0x1, P4 ;  /* 0x0000000305057211 */ /* 0x080fe400020f0eff */
[----:B0-----:R-:W-:-:S02]  /*cc20*/  LEA.HI.X.SX32 R12, R29, R3, 0x1, P2 ;  /* 0x000000031d0c7211 */ /* 0x001fc400010f0eff */
[----:B------:R-:W-:Y:S02]  /*cc30*/  LEA.HI.X.SX32 R10, R10, R3, 0x1, P1 ;  /* 0x000000030a0a7211 */ /* 0x000fe400008f0eff */
[----:B--2---:R-:W-:-:S05]  /*cc40*/  LEA R6, P5, R8, R0, 0x1 ;  /* 0x0000000008067211 */ /* 0x004fca00078a08ff */
[----:B------:R3:W-:Y:S04]  /*cc50*/  STL [R1+0x7bc], R6 ;  /* 0x0007bc0601007387 */ /* 0x0007e80000100800 */
[----:B------:R-:W2:Y:S04]  /*cc60*/  LDL.LU R22, [R1+0x54] ;  /* 0x0000540001167983 */ /* 0x000ea80000300800 */
[----:B------:R0:W-:Y:S01]  /*cc70*/  STL [R1+0x790], R5 ;  /* 0x0007900501007387 */ /* 0x0001e20000100800 */
[----:B---3--:R-:W-:-:S03]  /*cc80*/  LEA R6, P4, R7, R0, 0x1 ;  /* 0x0000000007067211 */ /* 0x008fc600078808ff */
[----:B------:R-:W3:Y:S04]  /*cc90*/  LDL.LU R15, [R1+0x50] ;  /* 0x00005000010f7983 */ /* 0x000ee80000300800 */
[----:B------:R1:W-:Y:S01]  /*cca0*/  STL [R1+0x7c4], R6 ;  /* 0x0007c40601007387 */ /* 0x0003e20000100800 */
[----:B0-----:R-:W-:-:S03]  /*ccb0*/  LEA.HI.X.SX32 R5, R28, R3, 0x1, P3 ;  /* 0x000000031c057211 */ /* 0x001fc600018f0eff */
[----:B-1----:R-:W3:Y:S04]  /*ccc0*/  LDL.LU R6, [R1+0x4c] ;  /* 0x00004c0001067983 */ /* 0x002ee80000300800 */
[----:B------:R0:W-:Y:S04]  /*ccd0*/  STL [R1+0x798], R5 ;  /* 0x0007980501007387 */ /* 0x0001e80000100800 */
[----:B0-----:R-:W3:Y:S01]  /*cce0*/  LDL.LU R5, [R1+0x48] ;  /* 0x0000480001057983 */ /* 0x001ee20000300800 */
[----:B------:R-:W-:-:S05]  /*ccf0*/  LEA R11, P3, R4, R0, 0x1 ;  /* 0x00000000040b7211 */ /* 0x000fca00078608ff */
[----:B------:R0:W-:Y:S04]  /*cd00*/  STL [R1+0x7cc], R11 ;  /* 0x0007cc0b01007387 */ /* 0x0001e80000100800 */
[----:B------:R-:W3:Y:S04]  /*cd10*/  LDL.LU R28, [R1+0x44] ;  /* 0x00004400011c7983 */ /* 0x000ee80000300800 */
[----:B------:R-:W-:Y:S04]  /*cd20*/  STL [R1+0x7a0], R12 ;  /* 0x0007a00c01007387 */ /* 0x000fe80000100800 */
[----:B------:R-:W3:Y:S01]  /*cd30*/  LDL.LU R29, [R1+0x40] ;  /* 0x00004000011d7983 */ /* 0x000ee20000300800 */
[----:B0-----:R-:W-:-:S05]  /*cd40*/  LEA R11, P2, R19, R0, 0x1 ;  /* 0x00000000130b7211 */ /* 0x001fca00078408ff */
[----:B------:R4:W-:Y:S04]  /*cd50*/  STL [R1+0x7d4], R11 ;  /* 0x0007d40b01007387 */ /* 0x0009e80000100800 */
[----:B------:R-:W3:Y:S04]  /*cd60*/  LDL.LU R18, [R1+0x3c] ;  /* 0x00003c0001127983 */ /* 0x000ee80000300800 */
[----:B------:R0:W-:Y:S04]  /*cd70*/  STL [R1+0x7a8], R10 ;  /* 0x0007a80a01007387 */ /* 0x0001e80000100800 */
[----:B------:R-:W3:Y:S01]  /*cd80*/  LDL.LU R17, [R1+0x38] ;  /* 0x0000380001117983 */ /* 0x000ee20000300800 */
[----:B----4-:R-:W-:-:S02]  /*cd90*/  LEA R11, P1, R27, R0, 0x1 ;  /* 0x000000001b0b7211 */ /* 0x010fc400078208ff */
[----:B0-----:R-:W-:-:S03]  /*cda0*/  LEA.HI.X.SX32 R10, R9, R3, 0x1, P6 ;  /* 0x00000003090a7211 */ /* 0x001fc600030f0eff */
[----:B------:R0:W-:Y:S04]  /*cdb0*/  STL [R1+0x7dc], R11 ;  /* 0x0007dc0b01007387 */ /* 0x0001e80000100800 */
[----:B------:R-:W4:Y:S04]  /*cdc0*/  LDL.LU R16, [R1+0x34] ;  /* 0x0000340001107983 */ /* 0x000f280000300800 */
[----:B------:R1:W-:Y:S04]  /*cdd0*/  STL [R1+0x7b0], R10 ;  /* 0x0007b00a01007387 */ /* 0x0003e80000100800 */
[----:B------:R-:W4:Y:S01]  /*cde0*/  LDL.LU R12, [R1+0x14] ;  /* 0x00001400010c7983 */ /* 0x000f220000300800 */
[----:B------:R-:W-:-:S02]  /*cdf0*/  LEA.HI.X.SX32 R8, R8, R3, 0x1, P5 ;  /* 0x0000000308087211 */ /* 0x000fc400028f0eff */
[----:B------:R-:W-:-:S05]  /*ce00*/  LEA R9, P6, R26, R0, 0x1 ;  /* 0x000000001a097211 */ /* 0x000fca00078c08ff */
[----:B------:R-:W-:Y:S04]  /*ce10*/  STL [R1+0x7e4], R9 ;  /* 0x0007e40901007387 */ /* 0x000fe80000100800 */
[----:B0-----:R-:W4:Y:S04]  /*ce20*/  LDL.LU R11, [R1+0x10] ;  /* 0x00001000010b7983 */ /* 0x001f280000300800 */
[----:B------:R0:W-:Y:S04]  /*ce30*/  STL [R1+0x7b8], R8 ;  /* 0x0007b80801007387 */ /* 0x0001e80000100800 */
[----:B-1----:R-:W4:Y:S01]  /*ce40*/  LDL.LU R10, [R1+0xc] ;  /* 0x00000c00010a7983 */ /* 0x002f220000300800 */
[----:B------:R-:W-:-:S02]  /*ce50*/  LEA.HI.X.SX32 R4, R4, R3, 0x1, P3 ;  /* 0x0000000304047211 */ /* 0x000fc400018f0eff */
[----:B0-----:R-:W-:Y:S02]  /*ce60*/  LEA.HI.X.SX32 R8, R7, R3, 0x1, P4 ;  /* 0x0000000307087211 */ /* 0x001fe400020f0eff */
[----:B------:R-:W-:-:S05]  /*ce70*/  LEA R9, P5, R25, R0, 0x1 ;  /* 0x0000000019097211 */ /* 0x000fca00078a08ff */
[----:B------:R0:W-:Y:S01]  /*ce80*/  STL [R1+0x7ec], R9 ;  /* 0x0007ec0901007387 */ /* 0x0001e20000100800 */
[----:B------:R-:W-:-:S03]  /*ce90*/  LEA.HI.X.SX32 R19, R19, R3, 0x1, P2 ;  /* 0x0000000313137211 */ /* 0x000fc600010f0eff */
[----:B0-----:R-:W4:Y:S04]  /*cea0*/  LDL.LU R9, [R1+0x8] ;  /* 0x0000080001097983 */ /* 0x001f280000300800 */
[----:B------:R0:W-:Y:S01]  /*ceb0*/  STL [R1+0x7c0], R8 ;  /* 0x0007c00801007387 */ /* 0x0001e20000100800 */
[----:B------:R-:W-:-:S03]  /*cec0*/  LEA R7, P4, R24, R0, 0x1 ;  /* 0x0000000018077211 */ /* 0x000fc600078808ff */
[----:B0-----:R-:W4:Y:S04]  /*ced0*/  LDL.LU R8, [R1+0x4] ;  /* 0x0000040001087983 */ /* 0x001f280000300800 */
[----:B------:R0:W-:Y:S04]  /*cee0*/  STL [R1+0x7f4], R7 ;  /* 0x0007f40701007387 */ /* 0x0001e80000100800 */
[----:B0-----:R-:W4:Y:S04]  /*cef0*/  LDL.LU R7, [R1] ;  /* 0x0000000001077983 */ /* 0x001f280000300800 */
[----:B------:R0:W-:Y:S01]  /*cf00*/  STL [R1+0x7c8], R4 ;  /* 0x0007c80401007387 */ /* 0x0001e20000100800 */
[----:B------:R-:W-:-:S02]  /*cf10*/  LEA.HI.X.SX32 R27, R27, R3, 0x1, P1 ;  /* 0x000000031b1b7211 */ /* 0x000fc400008f0eff */
[----:B0-----:R-:W-:-:S05]  /*cf20*/  LEA R4, P3, R23, R0, 0x1 ;  /* 0x0000000017047211 */ /* 0x001fca00078608ff */
[----:B------:R0:W-:Y:S04]  /*cf30*/  STL [R1+0x7fc], R4 ;  /* 0x0007fc0401007387 */ /* 0x0001e80000100800 */
[----:B0-----:R-:W4:Y:S04]  /*cf40*/  LDL.LU R4, [R1+0x9c8] ;  /* 0x0009c80001047983 */ /* 0x001f280000300800 */
[----:B------:R2:W-:Y:S01]  /*cf50*/  STL [R1+0x7d0], R19 ;  /* 0x0007d01301007387 */ /* 0x0005e20000100800 */
[-C--:B------:R-:W-:Y:S02]  /*cf60*/  LEA.HI.X.SX32 R26, R26, R3.reuse, 0x1, P6 ;  /* 0x000000031a1a7211 */ /* 0x080fe400030f0eff */
[----:B------:R-:W-:-:S02]  /*cf70*/  LEA.HI.X.SX32 R25, R25, R3, 0x1, P5 ;  /* 0x0000000319197211 */ /* 0x000fc400028f0eff */
[-C--:B------:R-:W-:Y:S02]  /*cf80*/  LEA.HI.X.SX32 R24, R24, R3.reuse, 0x1, P4 ;  /* 0x0000000318187211 */ /* 0x080fe400020f0eff */
[----:B------:R-:W-:Y:S02]  /*cf90*/  LEA.HI.X.SX32 R23, R23, R3, 0x1, P3 ;  /* 0x0000000317177211 */ /* 0x000fe400018f0eff */
[----:B--2---:R-:W-:-:S05]  /*cfa0*/  LEA R19, P2, R22, R0, 0x1 ;  /* 0x0000000016137211 */ /* 0x004fca00078408ff */
[----:B------:R0:W-:Y:S04]  /*cfb0*/  STL [R1+0x804], R19 ;  /* 0x0008041301007387 */ /* 0x0001e80000100800 */
[----:B0-----:R-:W2:Y:S04]  /*cfc0*/  LDL.LU R19, [R1+0x9c4] ;  /* 0x0009c40001137983 */ /* 0x001ea80000300800 */
[----:B------:R3:W-:Y:S02]  /*cfd0*/  STL [R1+0x7d8], R27 ;  /* 0x0007d81b01007387 */ /* 0x0007e40000100800 */
[----:B---3--:R-:W-:-:S05]  /*cfe0*/  LEA R27, P1, R15, R0, 0x1 ;  /* 0x000000000f1b7211 */ /* 0x008fca00078208ff */
[----:B------:R0:W-:Y:S04]  /*cff0*/  STL [R1+0x80c], R27 ;  /* 0x00080c1b01007387 */ /* 0x0001e80000100800 */
[----:B0-----:R-:W3:Y:S04]  /*d000*/  LDL.LU R27, [R1+0x9c0] ;  /* 0x0009c000011b7983 */ /* 0x001ee80000300800 */
[----:B------:R0:W-:Y:S02]  /*d010*/  STL [R1+0x7e0], R26 ;  /* 0x0007e01a01007387 */ /* 0x0001e40000100800 */
[----:B0-----:R-:W-:-:S05]  /*d020*/  LEA R26, P6, R6, R0, 0x1 ;  /* 0x00000000061a7211 */ /* 0x001fca00078c08ff */
[----:B------:R0:W-:Y:S04]  /*d030*/  STL [R1+0x814], R26 ;  /* 0x0008141a01007387 */ /* 0x0001e80000100800 */
[----:B0-----:R-:W2:Y:S04]  /*d040*/  LDL.LU R26, [R1+0x9bc] ;  /* 0x0009bc00011a7983 */ /* 0x001ea80000300800 */
[----:B------:R0:W-:Y:S02]  /*d050*/  STL [R1+0x7e8], R25 ;  /* 0x0007e81901007387 */ /* 0x0001e40000100800 */
[----:B0-----:R-:W-:-:S05]  /*d060*/  LEA R25, P5, R5, R0, 0x1 ;  /* 0x0000000005197211 */ /* 0x001fca00078a08ff */
[----:B------:R0:W-:Y:S04]  /*d070*/  STL [R1+0x81c], R25 ;  /* 0x00081c1901007387 */ /* 0x0001e80000100800 */
[----:B0-----:R-:W2:Y:S04]  /*d080*/  LDL.LU R25, [R1+0x9b8] ;  /* 0x0009b80001197983 */ /* 0x001ea80000300800 */
[----:B------:R0:W-:Y:S02]  /*d090*/  STL [R1+0x7f0], R24 ;  /* 0x0007f01801007387 */ /* 0x0001e40000100800 */
[----:B0-----:R-:W-:-:S05]  /*d0a0*/  LEA R24, P4, R28, R0, 0x1 ;  /* 0x000000001c187211 */ /* 0x001fca00078808ff */
[----:B------:R0:W-:Y:S01]  /*d0b0*/  STL [R1+0x824], R24 ;  /* 0x0008241801007387 */ /* 0x0001e20000100800 */
[----:B------:R-:W-:-:S03]  /*d0c0*/  LEA.HI.X.SX32 R22, R22, R3, 0x1, P2 ;  /* 0x0000000316167211 */ /* 0x000fc600010f0eff */
        /* <DEDUP_REMOVED lines=17> */
[----:B----4-:R-:W-:-:S05]  /*d1e0*/  LEA R6, P6, R16, R0, 0x1 ;  /* 0x0000000010067211 */ /* 0x010fca00078c08ff */
[----:B------:R0:W-:Y:S01]  /*d1f0*/  STL [R1+0x844], R6 ;  /* 0x0008440601007387 */ /* 0x0001e20000100800 */
[----:B------:R-:W-:-:S03]  /*d200*/  LEA.HI.X.SX32 R28, R28, R3, 0x1, P4 ;  /* 0x000000031c1c7211 */ /* 0x000fc600020f0eff */
[----:B0-----:R-:W4:Y:S04]  /*d210*/  LDL.LU R6, [R1+0x9a4] ;  /* 0x0009a40001067983 */ /* 0x001f280000300800 */
[----:B------:R0:W-:Y:S02]  /*d220*/  STL [R1+0x818], R5 ;  /* 0x0008180501007387 */ /* 0x0001e40000100800 */
[----:B0-----:R-:W-:-:S05]  /*d230*/  LEA R5, P5, R12, R0, 0x1 ;  /* 0x000000000c057211 */ /* 0x001fca00078a08ff */
[----:B------:R0:W-:Y:S01]  /*d240*/  STL [R1+0x84c], R5 ;  /* 0x00084c0501007387 */ /* 0x0001e20000100800 */
[----:B------:R-:W-:-:S03]  /*d250*/  LEA.HI.X.SX32 R29, R29, R3, 0x1, P3 ;  /* 0x000000031d1d7211 */ /* 0x000fc600018f0eff */
[----:B0-----:R-:W2:Y:S04]  /*d260*/  LDL.LU R5, [R1+0x9a0] ;  /* 0x0009a00001057983 */ /* 0x001ea80000300800 */
[----:B------:R0:W-:Y:S02]  /*d270*/  STL [R1+0x820], R28 ;  /* 0x0008201c01007387 */ /* 0x0001e40000100800 */
[----:B0-----:R-:W-:-:S05]  /*d280*/  LEA R28, P4, R11, R0, 0x1 ;  /* 0x000000000b1c7211 */ /* 0x001fca00078808ff */
[----:B------:R0:W-:Y:S04]  /*d290*/  STL [R1+0x854], R28 ;  /* 0x0008541c01007387 */ /* 0x0001e80000100800 */
[----:B0-----:R-:W2:Y:S04]  /*d2a0*/  LDL.LU R28, [R1+0x99c] ;  /* 0x00099c00011c7983 */ /* 0x001ea80000300800 */
[----:B------:R0:W-:Y:S02]  /*d2b0*/  STL [R1+0x828], R29 ;  /* 0x0008281d01007387 */ /* 0x0001e40000100800 */
[----:B0-----:R-:W-:-:S05]  /*d2c0*/  LEA R29, P3, R10, R0, 0x1 ;  /* 0x000000000a1d7211 */ /* 0x001fca00078608ff */
[----:B------:R0:W-:Y:S04]  /*d2d0*/  STL [R1+0x85c], R29 ;  /* 0x00085c1d01007387 */ /* 0x0001e80000100800 */
[----:B0-----:R-:W3:Y:S01]  /*d2e0*/  LDL.LU R29, [R1+0x998] ;  /* 0x00099800011d7983 */ /* 0x001ee20000300800 */
[-C--:B------:R-:W-:Y:S02]  /*d2f0*/  LEA.HI.X.SX32 R18, R18, R3.reuse, 0x1, P2 ;  /* 0x0000000312127211 */ /* 0x080fe400010f0eff */
[----:B------:R-:W-:-:S03]  /*d300*/  LEA.HI.X.SX32 R17, R17, R3, 0x1, P1 ;  /* 0x0000000311117211 */ /* 0x000fc600008f0eff */
[----:B------:R0:W-:Y:S02]  /*d310*/  STL [R1+0x830], R18 ;  /* 0x0008301201007387 */ /* 0x0001e40000100800 */
[----:B0-----:R-:W-:-:S05]  /*d320*/  LEA R18, P2, R9, R0, 0x1 ;  /* 0x0000000009127211 */ /* 0x001fca00078408ff */
[----:B------:R0:W-:Y:S04]  /*d330*/  STL [R1+0x864], R18 ;  /* 0x0008641201007387 */ /* 0x0001e80000100800 */
[----:B------:R1:W-:Y:S01]  /*d340*/  STL [R1+0x838], R17 ;  /* 0x0008381101007387 */ /* 0x0003e20000100800 */
[----:B0-----:R-:W-:Y:S02]  /*d350*/  LEA R18, P1, R8, R0, 0x1 ;  /* 0x0000000008127211 */ /* 0x001fe400078208ff */
[----:B-1----:R-:W-:-:S03]  /*d360*/  LEA.HI.X.SX32 R17, R16, R3, 0x1, P6 ;  /* 0x0000000310117211 */ /* 0x002fc600030f0eff */
[----:B------:R0:W-:Y:S01]  /*d370*/  STL [R1+0x86c], R18 ;  /* 0x00086c1201007387 */ /* 0x0001e20000100800 */
[----:B------:R-:W-:-:S03]  /*d380*/  LEA.HI.X.SX32 R16, R12, R3, 0x1, P5 ;  /* 0x000000030c107211 */ /* 0x000fc600028f0eff */
[----:B------:R-:W-:Y:S01]  /*d390*/  STL [R1+0x840], R17 ;  /* 0x0008401101007387 */ /* 0x000fe20000100800 */
[-C--:B------:R-:W-:Y:S02]  /*d3a0*/  LEA.HI.X.SX32 R12, R11, R3.reuse, 0x1, P4 ;  /* 0x000000030b0c7211 */ /* 0x080fe400020f0eff */
[----:B0-----:R-:W-:Y:S02]  /*d3b0*/  LEA R18, P6, R7, R0, 0x1 ;  /* 0x0000000007127211 */ /* 0x001fe400078c08ff */
[----:B------:R-:W-:-:S03]  /*d3c0*/  LEA.HI.X.SX32 R11, R10, R3, 0x1, P3 ;  /* 0x000000030a0b7211 */ /* 0x000fc600018f0eff */
[----:B------:R-:W-:Y:S04]  /*d3d0*/  STL [R1+0x874], R18 ;  /* 0x0008741201007387 */ /* 0x000fe80000100800 */
[----:B------:R2:W-:Y:S01]  /*d3e0*/  STL [R1+0x848], R16 ;  /* 0x0008481001007387 */ /* 0x0005e20000100800 */
[-C--:B------:R-:W-:Y:S02]  /*d3f0*/  LEA.HI.X.SX32 R10, R9, R3.reuse, 0x1, P2 ;  /* 0x00000003090a7211 */ /* 0x080fe400010f0eff */
[-C--:B------:R-:W-:Y:S02]  /*d400*/  LEA.HI.X.SX32 R9, R8, R3.reuse, 0x1, P1 ;  /* 0x0000000308097211 */ /* 0x080fe400008f0eff */
[----:B------:R-:W-:Y:S02]  /*d410*/  LEA.HI.X.SX32 R8, R7, R3, 0x1, P6 ;  /* 0x0000000307087211 */ /* 0x000fe400030f0eff */
[----:B--2---:R-:W-:-:S02]  /*d420*/  LEA R16, P4, R28, R0, 0x1 ;  /* 0x000000001c107211 */ /* 0x004fc400078808ff */
[----:B---3--:R-:W-:-:S05]  /*d430*/  LEA R17, P5, R29, R0, 0x1 ;  /* 0x000000001d117211 */ /* 0x008fca00078a08ff */
[----:B------:R-:W-:Y:S04]  /*d440*/  STL [R1+0x87c], R17 ;  /* 0x00087c1101007387 */ /* 0x000fe80000100800 */
[----:B------:R0:W-:Y:S04]  /*d450*/  STL [R1+0x850], R12 ;  /* 0x0008500c01007387 */ /* 0x0001e80000100800 */
[----:B------:R-:W-:Y:S01]  /*d460*/  STL [R1+0x884], R16 ;  /* 0x0008841001007387 */ /* 0x000fe20000100800 */
[----:B0-----:R-:W-:-:S03]  /*d470*/  LEA R12, P3, R5, R0, 0x1 ;  /* 0x00000000050c7211 */ /* 0x001fc600078608ff */
[----:B------:R4:W-:Y:S04]  /*d480*/  STL [R1+0x858], R11 ;  /* 0x0008580b01007387 */ /* 0x0009e80000100800 */
[----:B------:R-:W-:Y:S04]  /*d490*/  STL [R1+0x88c], R12 ;  /* 0x00088c0c01007387 */ /* 0x000fe80000100800 */
[----:B------:R0:W-:Y:S01]  /*d4a0*/  STL [R1+0x860], R10 ;  /* 0x0008600a01007387 */ /* 0x0001e20000100800 */
[----:B----4-:R-:W-:-:S05]  /*d4b0*/  LEA R11, P2, R6, R0, 0x1 ;  /* 0x00000000060b7211 */ /* 0x010fca00078408ff */
[----:B------:R-:W-:Y:S01]  /*d4c0*/  STL [R1+0x894], R11 ;  /* 0x0008940b01007387 */ /* 0x000fe20000100800 */
[----:B0-----:R-:W-:-:S03]  /*d4d0*/  LEA R10, P1, R15, R0, 0x1 ;  /* 0x000000000f0a7211 */ /* 0x001fc600078208ff */
[----:B------:R-:W-:Y:S04]  /*d4e0*/  STL [R1+0x868], R9 ;  /* 0x0008680901007387 */ /* 0x000fe80000100800 */
[----:B------:R-:W-:Y:S04]  /*d4f0*/  STL [R1+0x89c], R10 ;  /* 0x00089c0a01007387 */ /* 0x000fe80000100800 */
[----:B------:R0:W-:Y:S04]  /*d500*/  STL [R1+0x870], R8 ;  /* 0x0008700801007387 */ /* 0x0001e80000100800 */
[----:B0-----:R-:W2:Y:S01]  /*d510*/  LDL.LU R8, [R1+0x1ec] ;  /* 0x0001ec0001087983 */ /* 0x001ea20000300800 */
[----:B------:R-:W-:-:S02]  /*d520*/  LEA R9, P6, R22, R0, 0x1 ;  /* 0x0000000016097211 */ /* 0x000fc400078c08ff */
[-C--:B------:R-:W-:Y:S02]  /*d530*/  LEA.HI.X.SX32 R7, R29, R3.reuse, 0x1, P5 ;  /* 0x000000031d077211 */ /* 0x080fe400028f0eff */
[----:B------:R-:W-:Y:S01]  /*d540*/  LEA R10, P5, R23, R0, 0x1 ;  /* 0x00000000170a7211 */ /* 0x000fe200078a08ff */
[----:B------:R0:W-:Y:S01]  /*d550*/  STL [R1+0x8a4], R9 ;  /* 0x0008a40901007387 */ /* 0x0001e20000100800 */
[----:B------:R-:W-:-:S03]  /*d560*/  LEA.HI.X.SX32 R5, R5, R3, 0x1, P3 ;  /* 0x0000000305057211 */ /* 0x000fc600018f0eff */
[----:B------:R1:W-:Y:S01]  /*d570*/  STL [R1+0x878], R7 ;  /* 0x0008780701007387 */ /* 0x0003e20000100800 */
[----:B0-----:R-:W-:-:S03]  /*d580*/  LEA.HI.X.SX32 R9, R28, R3, 0x1, P4 ;  /* 0x000000031c097211 */ /* 0x001fc600020f0eff */
[----:B------:R-:W-:Y:S01]  /*d590*/  STL [R1+0x8ac], R10 ;  /* 0x0008ac0a01007387 */ /* 0x000fe20000100800 */
[----:B-1----:R-:W-:-:S03]  /*d5a0*/  LEA R7, P4, R24, R0, 0x1 ;  /* 0x0000000018077211 */ /* 0x002fc600078808ff */
[----:B------:R0:W-:Y:S04]  /*d5b0*/  STL [R1+0x880], R9 ;  /* 0x0008800901007387 */ /* 0x0001e80000100800 */
[----:B------:R1:W-:Y:S04]  /*d5c0*/  STL [R1+0x8b4], R7 ;  /* 0x0008b40701007387 */ /* 0x0003e80000100800 */
[----:B------:R3:W-:Y:S01]  /*d5d0*/  STL [R1+0x888], R5 ;  /* 0x0008880501007387 */ /* 0x0007e20000100800 */
[----:B0-----:R-:W-:Y:S02]  /*d5e0*/  LEA R9, P3, R25, R0, 0x1 ;  /* 0x0000000019097211 */ /* 0x001fe400078608ff */
[----:B-1----:R-:W-:-:S02]  /*d5f0*/  LEA.HI.X.SX32 R7, R6, R3, 0x1, P2 ;  /* 0x0000000306077211 */ /* 0x002fc400010f0eff */
[----:B------:R-:W-:Y:S02]  /*d600*/  LEA.HI.X.SX32 R6, R15, R3, 0x1, P1 ;  /* 0x000000030f067211 */ /* 0x000fe400008f0eff */
[-C--:B---3--:R-:W-:Y:S01]  /*d610*/  LEA R5, P2, R26, R0.reuse, 0x1 ;  /* 0x000000001a057211 */ /* 0x088fe200078408ff */
[----:B------:R-:W-:Y:S04]  /*d620*/  STL [R1+0x8bc], R9 ;  /* 0x0008bc0901007387 */ /* 0x000fe80000100800 */
[----:B------:R0:W-:Y:S04]  /*d630*/  STL [R1+0x890], R7 ;  /* 0x0008900701007387 */ /* 0x0001e80000100800 */
[----:B------:R1:W-:Y:S04]  /*d640*/  STL [R1+0x8c4], R5 ;  /* 0x0008c40501007387 */ /* 0x0003e80000100800 */
[----:B------:R3:W-:Y:S01]  /*d650*/  STL [R1+0x898], R6 ;  /* 0x0008980601007387 */ /* 0x0007e20000100800 */
[----:B0-----:R-:W-:-:S02]  /*d660*/  LEA R7, P1, R27, R0, 0x1 ;  /* 0x000000001b077211 */ /* 0x001fc400078208ff */
[----:B-1----:R-:W-:-:S03]  /*d670*/  LEA.HI.X.SX32 R5, R22, R3, 0x1, P6 ;  /* 0x0000000316057211 */ /* 0x002fc600030f0eff */
[----:B------:R0:W-:Y:S01]  /*d680*/  STL [R1+0x8cc], R7 ;  /* 0x0008cc0701007387 */ /* 0x0001e20000100800 */
[----:B---3--:R-:W-:-:S03]  /*d690*/  LEA R6, P6, R19, R0, 0x1 ;  /* 0x0000000013067211 */ /* 0x008fc600078c08ff */
[----:B------:R1:W-:Y:S01]  /*d6a0*/  STL [R1+0x8a0], R5 ;  /* 0x0008a00501007387 */ /* 0x0003e20000100800 */
[----:B------:R-:W-:-:S03]  /*d6b0*/  IMAD R14, R14, UR10, RZ ;  /* 0x0000000a0e0e7c24 */ /* 0x000fc6000f8e02ff */
[----:B------:R3:W-:Y:S01]  /*d6c0*/  STL [R1+0x8d4], R6 ;  /* 0x0008d40601007387 */ /* 0x0007e20000100800 */
[----:B0-----:R-:W-:Y:S01]  /*d6d0*/  LEA.HI.X.SX32 R7, R23, R3, 0x1, P5 ;  /* 0x0000000317077211 */ /* 0x001fe200028f0eff */
[----:B------:R-:W-:Y:S01]  /*d6e0*/  IMAD R13, R13, UR10, RZ ;  /* 0x0000000a0d0d7c24 */ /* 0x000fe2000f8e02ff */
[----:B-1----:R-:W-:-:S03]  /*d6f0*/  LEA R5, P5, R4, R0, 0x1 ;  /* 0x0000000004057211 */ /* 0x002fc600078a08ff */
[----:B------:R0:W-:Y:S01]  /*d700*/  STL [R1+0x8a8], R7 ;  /* 0x0008a80701007387 */ /* 0x0001e20000100800 */
[----:B---3--:R-:W-:-:S03]  /*d710*/  LEA.HI.X.SX32 R6, R24, R3, 0x1, P4 ;  /* 0x0000000318067211 */ /* 0x008fc600020f0eff */
[----:B------:R1:W-:Y:S01]  /*d720*/  STL [R1+0x8d8], R5 ;  /* 0x0008d80501007387 */ /* 0x0003e20000100800 */
[----:B------:R-:W-:-:S03]  /*d730*/  IMAD R2, R2, UR10, RZ ;  /* 0x0000000a02027c24 */ /* 0x000fc6000f8e02ff */
[----:B------:R3:W-:Y:S01]  /*d740*/  STL [R1+0x8b0], R6 ;  /* 0x0008b00601007387 */ /* 0x0007e20000100800 */
[----:B0-----:R-:W-:Y:S02]  /*d750*/  LEA R7, P4, R14, R0, 0x1 ;  /* 0x000000000e077211 */ /* 0x001fe400078808ff */
        /* <DEDUP_REMOVED lines=11> */
[----:B------:R1:W-:Y:S04]  /*d810*/  STL [R1+0x8e4], R5 ;  /* 0x0008e40501007387 */ /* 0x0003e80000100800 */
[----:B------:R3:W-:Y:S01]  /*d820*/  STL [R1+0x8c8], R6 ;  /* 0x0008c80601007387 */ /* 0x0007e20000100800 */
[----:B0-----:R-:W-:Y:S02]  /*d830*/  LEA R7, P1, R20, R0, 0x1 ;  /* 0x0000000014077211 */ /* 0x001fe400078208ff */
[----:B-1----:R-:W-:-:S03]  /*d840*/  LEA.HI.X.SX32 R5, R19, R3, 0x1, P6 ;  /* 0x0000000313057211 */ /* 0x002fc600030f0eff */
[----:B------:R-:W-:Y:S01]  /*d850*/  STL [R1+0x8e8], R7 ;  /* 0x0008e80701007387 */ /* 0x000fe20000100800 */
[----:B---3--:R-:W-:Y:S02]  /*d860*/  LEA R6, P6, R21, R0, 0x1 ;  /* 0x0000000015067211 */ /* 0x008fe400078c08ff */
[-C--:B------:R-:W-:Y:S01]  /*d870*/  LEA.HI.X.SX32 R0, R4, R3.reuse, 0x1, P5 ;  /* 0x0000000304007211 */ /* 0x080fe200028f0eff */
[----:B------:R0:W-:Y:S01]  /*d880*/  STL [R1+0x8d0], R5 ;  /* 0x0008d00501007387 */ /* 0x0001e20000100800 */
[----:B------:R-:W-:-:S03]  /*d890*/  LEA.HI.X.SX32 R4, R13, R3, 0x1, P3 ;  /* 0x000000030d047211 */ /* 0x000fc600018f0eff */
[----:B------:R-:W-:Y:S04]  /*d8a0*/  STL [R1+0x55c], R6 ;  /* 0x00055c0601007387 */ /* 0x000fe80000100800 */
[----:B------:R1:W-:Y:S01]  /*d8b0*/  STL [R1+0x548], R0 ;  /* 0x0005480001007387 */ /* 0x0003e20000100800 */
[----:B0-----:R-:W-:-:S05]  /*d8c0*/  LEA.HI.X.SX32 R5, R14, R3, 0x1, P4 ;  /* 0x000000030e057211 */ /* 0x001fca00020f0eff */
[----:B------:R-:W-:Y:S01]  /*d8d0*/  STL [R1+0x54c], R5 ;  /* 0x00054c0501007387 */ /* 0x000fe20000100800 */
[-C--:B-1----:R-:W-:Y:S02]  /*d8e0*/  LEA.HI.X.SX32 R0, R2, R3.reuse, 0x1, P2 ;  /* 0x0000000302007211 */ /* 0x082fe400010f0eff */
[-C--:B------:R-:W-:Y:S01]  /*d8f0*/  LEA.HI.X.SX32 R2, R20, R3.reuse, 0x1, P1 ;  /* 0x0000000314027211 */ /* 0x080fe200008f0eff */
[----:B------:R-:W-:Y:S04]  /*d900*/  STL [R1+0x550], R4 ;  /* 0x0005500401007387 */ /* 0x000fe80000100800 */
[----:B------:R0:W-:Y:S04]  /*d910*/  STL [R1+0x554], R0 ;  /* 0x0005540001007387 */ /* 0x0001e80000100800 */
[----:B------:R2:W-:Y:S01]  /*d920*/  STL [R1+0x558], R2 ;  /* 0x0005580201007387 */ /* 0x0005e20000100800 */
[----:B0-----:R-:W-:-:S05]  /*d930*/  LEA.HI.X.SX32 R0, R21, R3, 0x1, P6 ;  /* 0x0000000315007211 */ /* 0x001fca00030f0eff */
[----:B------:R-:W-:Y:S01]  /*d940*/  STL [R1+0x34c], R0 ;  /* 0x00034c0001007387 */ /* 0x000fe20000100800 */
[----:B------:R-:W0:Y:S01]  /*d950*/  S2R R7, SR_TID.X ;  /* 0x0000000000077919 */ /* 0x000e220000002100 */
[----:B--2---:R-:W-:-:S05]  /*d960*/  LEA.HI.X.SX32 R2, R8, UR13, 0x1, P0 ;  /* 0x0000000d08027c11 */ /* 0x004fca00080f0eff */
[----:B------:R1:W-:Y:S04]  /*d970*/  STL [R1+0x338], R2 ;  /* 0x0003380201007387 */ /* 0x0003e80000100800 */
[----:B------:R-:W-:Y:S04]  /*d980*/  STL [R1+0x348], RZ ;  /* 0x000348ff01007387 */ /* 0x000fe80000100800 */
[----:B------:R-:W-:Y:S01]  /*d990*/  STL [R1+0x2d0], RZ ;  /* 0x0002d0ff01007387 */ /* 0x000fe20000100800 */
[----:B-1----:R-:W1:Y:S03]  /*d9a0*/  LDC R2, c[0x0][0x3a8] ;  /* 0x0000ea00ff027b82 */ /* 0x002e660000000800 */
[----:B------:R-:W-:Y:S04]  /*d9b0*/  STL [R1+0x2d4], RZ ;  /* 0x0002d4ff01007387 */ /* 0x000fe80000100800 */
        /* <DEDUP_REMOVED lines=90> */
[----:B------:R-:W-:Y:S01]  /*df60*/  STL [R1+0xe0], RZ ;  /* 0x0000e0ff01007387 */ /* 0x000fe20000100800 */
[----:B0-----:R-:W-:-:S03]  /*df70*/  IMAD.SHL.U32 R0, R7, 0x20, RZ ;  /* 0x0000002007007824 */ /* 0x001fc600078e00ff */
[----:B------:R-:W-:Y:S04]  /*df80*/  STL [R1+0xe4], RZ ;  /* 0x0000e4ff01007387 */ /* 0x000fe80000100800 */
[----:B------:R-:W-:Y:S04]  /*df90*/  STL [R1+0xe8], RZ ;  /* 0x0000e8ff01007387 */ /* 0x000fe80000100800 */
[----:B------:R-:W-:Y:S04]  /*dfa0*/  STL [R1+0xec], RZ ;  /* 0x0000ecff01007387 */ /* 0x000fe80000100800 */
[----:B------:R-:W-:Y:S04]  /*dfb0*/  STL [R1+0xd0], RZ ;  /* 0x0000d0ff01007387 */ /* 0x000fe80000100800 */
[----:B------:R-:W-:Y:S01]  /*dfc0*/  STL [R1+0xd4], RZ ;  /* 0x0000d4ff01007387 */ /* 0x000fe20000100800 */
[----:B------:R-:W-:-:S03]  /*dfd0*/  LOP3.LUT R0, R0, 0x400, RZ, 0xc0, !PT ;  /* 0x0000040000007812 */ /* 0x000fc600078ec0ff */
[----:B------:R-:W-:Y:S01]  /*dfe0*/  STL [R1+0xd8], RZ ;  /* 0x0000d8ff01007387 */ /* 0x000fe20000100800 */
[----:B-1----:R-:W-:-:S03]  /*dff0*/  IMAD R29, R2, 0x39, RZ ;  /* 0x00000039021d7824 */ /* 0x002fc600078e02ff */
[----:B------:R-:W-:Y:S04]  /*e000*/  STL [R1+0xdc], RZ ;  /* 0x0000dcff01007387 */ /* 0x000fe80000100800 */
[----:B------:R-:W-:Y:S01]  /*e010*/  STL [R1+0xc0], RZ ;  /* 0x0000c0ff01007387 */ /* 0x000fe20000100800 */
[----:B------:R-:W-:-:S03]  /*e020*/  IMAD R27, R2, 0x37, RZ ;  /* 0x00000037021b7824 */ /* 0x000fc600078e02ff */
[----:B------:R-:W-:Y:S01]  /*e030*/  STL [R1+0xc4], RZ ;  /* 0x0000c4ff01007387 */ /* 0x000fe20000100800 */
[----:B------:R-:W-:-:S03]  /*e040*/  IMAD R25, R2, 0x35, RZ ;  /* 0x0000003502197824 */ /* 0x000fc600078e02ff */
[----:B------:R-:W-:Y:S01]  /*e050*/  STL [R1+0xc8], RZ ;  /* 0x0000c8ff01007387 */ /* 0x000fe20000100800 */
[----:B------:R-:W-:-:S03]  /*e060*/  IMAD R23, R2, 0x33, RZ ;  /* 0x0000003302177824 */ /* 0x000fc600078e02ff */
[----:B------:R-:W-:Y:S01]  /*e070*/  STL [R1+0xcc], RZ ;  /* 0x0000ccff01007387 */ /* 0x000fe20000100800 */
[----:B------:R-:W-:-:S03]  /*e080*/  IMAD R21, R2, 0x31, RZ ;  /* 0x0000003102157824 */ /* 0x000fc600078e02ff */
[----:B------:R-:W-:Y:S04]  /*e090*/  STL [R1+0xb0], RZ ;  /* 0x0000b0ff01007387 */ /* 0x000fe80000100800 */
[----:B------:R-:W-:Y:S01]  /*e0a0*/  STL [R1+0xb4], RZ ;  /* 0x0000b4ff01007387 */ /* 0x000fe20000100800 */
[----:B------:R-:W-:-:S03]  /*e0b0*/  IMAD R19, R2, 0x2f, RZ ;  /* 0x0000002f02137824 */ /* 0x000fc600078e02ff */
[----:B------:R-:W-:Y:S04]  /*e0c0*/  STL [R1+0x960], R0 ;  /* 0x0009600001007387 */ /* 0x000fe80000100800 */
[----:B------:R0:W-:Y:S04]  /*e0d0*/  STL [R1+0x97c], R29 ;  /* 0x00097c1d01007387 */ /* 0x0001e80000100800 */
[----:B------:R-:W-:Y:S04]  /*e0e0*/  STL [R1+0x980], R27 ;  /* 0x0009801b01007387 */ /* 0x000fe80000100800 */
[----:B------:R-:W-:Y:S01]  /*e0f0*/  STL [R1+0x984], R25 ;  /* 0x0009841901007387 */ /* 0x000fe20000100800 */
[----:B0-----:R-:W-:-:S03]  /*e100*/  IMAD R29, R2, 0x62, RZ ;  /* 0x00000062021d7824 */ /* 0x001fc600078e02ff */
[----:B------:R-:W-:Y:S04]  /*e110*/  STL [R1+0x988], R23 ;  /* 0x0009881701007387 */ /* 0x000fe80000100800 */
[----:B------:R0:W-:Y:S04]  /*e120*/  STL [R1+0x98c], R21 ;  /* 0x00098c1501007387 */ /* 0x0001e80000100800 */
[----:B------:R1:W-:Y:S04]  /*e130*/  STL [R1+0x990], R29 ;  /* 0x0009901d01007387 */ /* 0x0003e80000100800 */
[----:B------:R2:W-:Y:S01]  /*e140*/  STL [R1+0x994], R19 ;  /* 0x0009941301007387 */ /* 0x0005e20000100800 */
[C---:B------:R-:W-:Y:S01]  /*e150*/  IMAD.SHL.U32 R3, R2.reuse, 0x40, RZ ;  /* 0x0000004002037824 */ /* 0x040fe200078e00ff */
[----:B0-----:R-:W0:Y:S02]  /*e160*/  LDC R21, c[0x0][0x3a8] ;  /* 0x0000ea00ff157b82 */ /* 0x001e240000000800 */
[----:B------:R-:W3:Y:S01]  /*e170*/  LDL R23, [R1+0x33c] ;  /* 0x00033c0001177983 */ /* 0x000ee20000100800 */
[----:B------:R-:W2:Y:S01]  /*e180*/  S2R R25, SR_TID.X ;  /* 0x0000000000197919 */ /* 0x000ea20000002100 */
[----:B------:R-:W-:-:S02]  /*e190*/  IMAD R27, R2, 0x5e, RZ ;  /* 0x0000005e021b7824 */ /* 0x000fc400078e02ff */
[C---:B------:R-:W-:Y:S02]  /*e1a0*/  IMAD R17, R2.reuse, 0x2d, RZ ;  /* 0x0000002d02117824 */ /* 0x040fe400078e02ff */
[C---:B------:R-:W-:Y:S02]  /*e1b0*/  IMAD R15, R2.reuse, 0x2b, RZ ;  /* 0x0000002b020f7824 */ /* 0x040fe400078e02ff */
[C---:B------:R-:W-:Y:S02]  /*e1c0*/  IMAD R28, R2.reuse, 0x56, RZ ;  /* 0x00000056021c7824 */ /* 0x040fe400078e02ff */
[C---:B------:R-:W-:Y:S02]  /*e1d0*/  IMAD R13, R2.reuse, 0x29, RZ ;  /* 0x00000029020d7824 */ /* 0x040fe400078e02ff */
[C---:B------:R-:W-:Y:S02]  /*e1e0*/  IMAD R26, R2.reuse, 0x52, RZ ;  /* 0x00000052021a7824 */ /* 0x040fe400078e02ff */
        /* <DEDUP_REMOVED lines=14> */
[----:B------:R-:W-:Y:S02]  /*e2d0*/  IMAD R7, R2, 0x4c, RZ ;  /* 0x0000004c02077824 */ /* 0x000fe400078e02ff */
[----:B-1----:R-:W-:Y:S01]  /*e2e0*/  IMAD.MOV.U32 R29, RZ, RZ, R0 ;  /* 0x000000ffff1d7224 */ /* 0x002fe200078e0000 */
[----:B------:R-:W-:Y:S01]  /*e2f0*/  SHF.R.S32.HI R0, RZ, 0x1f, R3 ;  /* 0x0000001fff007819 */ /* 0x000fe20000011403 */
[----:B------:R-:W1:Y:S01]  /*e300*/  LDC R2, c[0x0][0x3a8] ;  /* 0x0000ea00ff027b82 */ /* 0x000e620000000800 */
[----:B--2---:R-:W-:Y:S02]  /*e310*/  IMAD.SHL.U32 R19, R25, 0x2, RZ ;  /* 0x0000000219137824 */ /* 0x004fe400078e00ff */
[----:B------:R-:W-:Y:S02]  /*e320*/  SHF.L.U64.HI R0, R3, 0x1, R0 ;  /* 0x0000000103007819 */ /* 0x000fe40000010200 */
[----:B------:R-:W-:-:S03]  /*e330*/  LOP3.LUT R3, R25, 0x7, RZ, 0xc0, !PT ;  /* 0x0000000719037812 */ /* 0x000fc600078ec0ff */
[----:B------:R-:W2:Y:S02]  /*e340*/  LDC R25, c[0x0][0x3a8] ;  /* 0x0000ea00ff197b82 */ /* 0x000ea40000000800 */
[----:B------:R-:W-:Y:S01]  /*e350*/  IMAD R3, R3, 0x90, RZ ;  /* 0x0000009003037824 */ /* 0x000fe200078e02ff */
[----:B------:R4:W-:Y:S01]  /*e360*/  STL [R1+0x974], R0 ;  /* 0x0009740001007387 */ /* 0x0009e20000100800 */
[----:B0-----:R-:W-:-:S03]  /*e370*/  IMAD R21, R21, 0x7a, RZ ;  /* 0x0000007a15157824 */ /* 0x001fc600078e02ff */
[----:B------:R-:W-:Y:S01]  /*e380*/  LOP3.LUT R3, R3, 0x30, R19, 0x78, !PT ;  /* 0x0000003003037812 */ /* 0x000fe200078e7813 */
[----:B-1----:R-:W-:Y:S01]  /*e390*/  IMAD R2, R2, 0x7e, RZ ;  /* 0x0000007e02027824 */ /* 0x002fe200078e02ff */
[----:B----4-:R-:W4:Y:S02]  /*e3a0*/  LDL R0, [R1+0x338] ;  /* 0x0003380001007983 */ /* 0x010f240000100800 */
[----:B------:R-:W-:Y:S02]  /*e3b0*/  LOP3.LUT R3, R3, R29, RZ, 0xfc, !PT ;  /* 0x0000001d03037212 */ /* 0x000fe400078efcff */
[----:B------:R-:W4:Y:S01]  /*e3c0*/  LDL.LU R19, [R1+0x994] ;  /* 0x0009940001137983 */ /* 0x000f220000300800 */
[----:B--2---:R-:W-:-:S03]  /*e3d0*/  IMAD R25, R25, 0x76, RZ ;  /* 0x0000007619197824 */ /* 0x004fc600078e02ff */
[----:B------:R-:W2:Y:S01]  /*e3e0*/  LDL.LU R29, [R1+0x990] ;  /* 0x00099000011d7983 */ /* 0x000ea20000300800 */
[-C--:B---3--:R-:W-:Y:S02]  /*e3f0*/  IADD3 R2, P0, PT, R2, R23.reuse, RZ ;  /* 0x0000001702027210 */ /* 0x088fe40007f1e0ff */
[----:B------:R-:W-:-:S03]  /*e400*/  IADD3 R21, P5, PT, R21, R23, RZ ;  /* 0x0000001715157210 */ /* 0x000fc60007fbe0ff */
[----:B------:R0:W-:Y:S04]  /*e410*/  STL [R1+0x354], R2 ;  /* 0x0003540201007387 */ /* 0x0001e80000100800 */
[----:B------:R-:W-:Y:S01]  /*e420*/  STL [R1+0x364], R21 ;  /* 0x0003641501007387 */ /* 0x000fe20000100800 */
[----:B0-----:R-:W-:Y:S02]  /*e430*/  IADD3 R2, P1, PT, R25, R23, RZ ;  /* 0x0000001719027210 */ /* 0x001fe40007f3e0ff */
[----:B------:R-:W0:Y:S03]  /*e440*/  LDC R25, c[0x0][0x3a8] ;  /* 0x0000ea00ff197b82 */ /* 0x000e260000000800 */
[----:B------:R1:W-:Y:S04]  /*e450*/  STL [R1+0x374], R2 ;  /* 0x0003740201007387 */ /* 0x0003e80000100800 */
[----:B------:R-:W-:Y:S01]  /*e460*/  STL [R1+0x320], R3 ;  /* 0x0003200301007387 */ /* 0x000fe20000100800 */
[----:B------:R-:W3:Y:S03]  /*e470*/  LDC R23, c[0x0][0x3a8] ;  /* 0x0000ea00ff177b82 */ /* 0x000ee60000000800 */
[----:B------:R1:W-:Y:S05]  /*e480*/  STL [R1+0x978], R3 ;  /* 0x0009780301007387 */ /* 0x0003ea0000100800 */
[----:B-1----:R-:W1:Y:S01]  /*e490*/  LDC R2, c[0x0][0x3a8] ;  /* 0x0000ea00ff027b82 */ /* 0x002e620000000800 */
[----:B------:R-:W2:Y:S01]  /*e4a0*/  LDL R3, [R1+0x33c] ;  /* 0x00033c0001037983 */ /* 0x000ea20000100800 */
[----:B0-----:R-:W-:-:S02]  /*e4b0*/  IMAD R25, R25, 0x72, RZ ;  /* 0x0000007219197824 */ /* 0x001fc400078e02ff */
[----:B---3--:R-:W-:Y:S02]  /*e4c0*/  IMAD R23, R23, 0x6a, RZ ;  /* 0x0000006a17177824 */ /* 0x008fe400078e02ff */
[----:B-1----:R-:W-:Y:S01]  /*e4d0*/  IMAD R2, R2, 0x66, RZ ;  /* 0x0000006602027824 */ /* 0x002fe200078e02ff */
[-C--:B--2---:R-:W-:Y:S02]  /*e4e0*/  IADD3 R21, P2, PT, R25, R3.reuse, RZ ;  /* 0x0000000319157210 */ /* 0x084fe40007f5e0ff */
[----:B------:R-:W0:Y:S03]  /*e4f0*/  LDC R25, c[0x0][0x3a8] ;  /* 0x0000ea00ff197b82 */ /* 0x000e260000000800 */
[----:B------:R1:W-:Y:S05]  /*e500*/  STL [R1+0x384], R21 ;  /* 0x0003841501007387 */ /* 0x0003ea0000100800 */
[----:B-1----:R-:W1:Y:S01]  /*e510*/  LDC R21, c[0x0][0x3a8] ;  /* 0x0000ea00ff157b82 */ /* 0x002e620000000800 */
[----:B------:R-:W-:-:S02]  /*e520*/  IADD3 R23, P4, PT, R23, R3, RZ ;  /* 0x0000000317177210 */ /* 0x000fc40007f9e0ff */
[----:B------:R-:W-:Y:S01]  /*e530*/  IADD3 R2, P6, PT, R2, R3, RZ ;  /* 0x0000000302027210 */ /* 0x000fe20007fde0ff */
[----:B0-----:R-:W-:Y:S02]  /*e540*/  IMAD R25, R25, 0x3f, RZ ;  /* 0x0000003f19197824 */ /* 0x001fe400078e02ff */
[----:B-1----:R-:W-:-:S05]  /*e550*/  IMAD R21, R21, 0x6e, RZ ;  /* 0x0000006e15157824 */ /* 0x002fca00078e02ff */
[----:B------:R-:W-:Y:S02]  /*e560*/  IADD3 R21, P3, PT, R21, R3, RZ ;  /* 0x0000000315157210 */ /* 0x000fe40007f7e0ff */
[----:B----4-:R-:W-:-:S03]  /*e570*/  LEA.HI.X.SX32 R25, R25, R0, 0x1, P0 ;  /* 0x0000000019197211 */ /* 0x010fc600000f0eff */
[----:B------:R0:W-:Y:S01]  /*e580*/  STL [R1+0x394], R21 ;  /* 0x0003941501007387 */ /* 0x0001e20000100800 */
[----:B------:R-:W-:-:S03]  /*e590*/  IADD3 R29, P0, PT, R29, R3, RZ ;  /* 0x000000031d1d7210 */ /* 0x000fc60007f1e0ff */
[----:B0-----:R-:W2:Y:S04]  /*e5a0*/  LDL.LU R21, [R1+0x98c] ;  /* 0x00098c0001157983 */ /* 0x001ea80000300800 */
[----:B------:R0:W-:Y:S04]  /*e5b0*/  STL [R1+0x3a4], R23 ;  /* 0x0003a41701007387 */ /* 0x0001e80000100800 */
[----:B0-----:R-:W3:Y:S04]  /*e5c0*/  LDL.LU R23, [R1+0x988] ;  /* 0x0009880001177983 */ /* 0x001ee80000300800 */
[----:B------:R0:W-:Y:S04]  /*e5d0*/  STL [R1+0x3b4], R2 ;  /* 0x0003b40201007387 */ /* 0x0001e80000100800 */
[----:B------:R1:W-:Y:S04]  /*e5e0*/  STL [R1+0x350], R25 ;  /* 0x0003501901007387 */ /* 0x0003e80000100800 */
[----:B------:R4:W-:Y:S01]  /*e5f0*/  STL [R1+0x3c4], R29 ;  /* 0x0003c41d01007387 */ /* 0x0009e20000100800 */
[----:B0-----:R-:W0:Y:S08]  /*e600*/  LDC R2, c[0x0][0x3a8] ;  /* 0x0000ea00ff027b82 */ /* 0x001e300000000800 */
[----:B-1----:R-:W1:Y:S08]  /*e610*/  LDC R25, c[0x0][0x3a8] ;  /* 0x0000ea00ff197b82 */ /* 0x002e700000000800 */
[----:B----4-:R-:W4:Y:S01]  /*e620*/  LDC R29, c[0x0][0x3a8] ;  /* 0x0000ea00ff1d7b82 */ /* 0x010f220000000800 */
[----:B-1----:R-:W-:-:S05]  /*e630*/  IMAD R25, R25, 0x3d, RZ ;  /* 0x0000003d19197824 */ /* 0x002fca00078e02ff */
[----:B------:R-:W-:Y:S01]  /*e640*/  LEA.HI.X.SX32 R25, R25, R0, 0x1, P5 ;  /* 0x0000000019197211 */ /* 0x000fe200028f0eff */
[----:B----4-:R-:W-:Y:S01]  /*e650*/  IMAD R29, R29, 0x3b, RZ ;  /* 0x0000003b1d1d7824 */ /* 0x010fe200078e02ff */
[----:B------:R-:W-:-:S03]  /*e660*/  IADD3 R27, P5, PT, R27, R3, RZ ;  /* 0x000000031b1b7210 */ /* 0x000fc60007fbe0ff */
[----:B------:R1:W-:Y:S01]  /*e670*/  STL [R1+0x360], R25 ;  /* 0x0003601901007387 */ /* 0x0003e20000100800 */
[----:B------:R-:W-:-:S03]  /*e680*/  LEA.HI.X.SX32 R29, R29, R0, 0x1, P1 ;  /* 0x000000001d1d7211 */ /* 0x000fc600008f0eff */
[----:B-1----:R-:W4:Y:S04]  /*e690*/  LDL.LU R25, [R1+0x984] ;  /* 0x0009840001197983 */ /* 0x002f280000300800 */
[----:B------:R1:W-:Y:S04]  /*e6a0*/  STL [R1+0x3d4], R27 ;  /* 0x0003d41b01007387 */ /* 0x0003e80000100800 */
[----:B-1----:R-:W4:Y:S04]  /*e6b0*/  LDL.LU R27, [R1+0x980] ;  /* 0x00098000011b7983 */ /* 0x002f280000300800 */
[----:B------:R1:W-:Y:S04]  /*e6c0*/  STL [R1+0x370], R29 ;  /* 0x0003701d01007387 */ /* 0x0003e80000100800 */
[----:B-1----:R-:W4:Y:S01]  /*e6d0*/  LDL.LU R29, [R1+0x97c] ;  /* 0x00097c00011d7983 */ /* 0x002f220000300800 */
[----:B0-----:R-:W-:-:S05]  /*e6e0*/  IMAD R2, R2, 0x5a, RZ ;  /* 0x0000005a02027824 */ /* 0x001fca00078e02ff */
[----:B------:R-:W-:-:S05]  /*e6f0*/  IADD3 R2, P1, PT, R2, R3, RZ ;  /* 0x0000000302027210 */ /* 0x000fca0007f3e0ff */
[----:B------:R0:W-:Y:S01]  /*e700*/  STL [R1+0x3e4], R2 ;  /* 0x0003e40201007387 */ /* 0x0001e20000100800 */
[-C--:B------:R-:W-:Y:S01]  /*e710*/  LEA.HI.X.SX32 R19, R19, R0.reuse, 0x1, P5 ;  /* 0x0000000013137211 */ /* 0x080fe200028f0eff */
[----:B0-----:R-:W0:Y:S01]  /*e720*/  LDC R2, c[0x0][0x3a8] ;  /* 0x0000ea00ff027b82 */ /* 0x001e220000000800 */
[-C--:B------:R-:W-:Y:S02]  /*e730*/  IADD3 R18, P5, PT, R18, R3.reuse, RZ ;  /* 0x0000000312127210 */ /* 0x080fe40007fbe0ff */
[-C--:B------:R-:W-:Y:S02]  /*e740*/  LEA.HI.X.SX32 R17, R17, R0.reuse, 0x1, P1 ;  /* 0x0000000011117211 */ /* 0x080fe400008f0eff */
[-C--:B------:R-:W-:Y:S02]  /*e750*/  IADD3 R16, P1, PT, R16, R3.reuse, RZ ;  /* 0x0000000310107210 */ /* 0x080fe40007f3e0ff */
[----:B------:R-:W-:Y:S02]  /*e760*/  LEA.HI.X.SX32 R5, R5, R0, 0x1, P5 ;  /* 0x0000000005057211 */ /* 0x000fe400028f0eff */
[----:B------:R-:W-:-:S02]  /*e770*/  IADD3 R6, P5, PT, R6, R3, RZ ;  /* 0x0000000306067210 */ /* 0x000fc40007fbe0ff */
[-C--:B--2---:R-:W-:Y:S02]  /*e780*/  LEA.HI.X.SX32 R21, R21, R0.reuse, 0x1, P0 ;  /* 0x0000000015157211 */ /* 0x084fe400000f0eff */
[-C--:B------:R-:W-:Y:S02]  /*e790*/  IADD3 R20, P0, PT, R20, R3.reuse, RZ ;  /* 0x0000000314147210 */ /* 0x080fe40007f1e0ff */
[----:B---3--:R-:W-:Y:S02]  /*e7a0*/  LEA.HI.X.SX32 R23, R23, R0, 0x1, P6 ;  /* 0x0000000017177211 */ /* 0x008fe400030f0eff */
[----:B------:R-:W-:-:S04]  /*e7b0*/  IADD3 R22, P6, PT, R22, R3, RZ ;  /* 0x0000000316167210 */ /* 0x000fc80007fde0ff */
[-C--:B------:R-:W-:Y:S02]  /*e7c0*/  LEA.HI.X.SX32 R9, R9, R0.reuse, 0x1, P6 ;  /* 0x0000000009097211 */ /* 0x080fe400030f0eff */
[-C--:B------:R-:W-:Y:S02]  /*e7d0*/  IADD3 R4, P6, PT, R4, R3.reuse, RZ ;  /* 0x0000000304047210 */ /* 0x080fe40007fde0ff */
[-C--:B------:R-:W-:Y:S02]  /*e7e0*/  LEA.HI.X.SX32 R8, R8, R0.reuse, 0x1, P0 ;  /* 0x0000000008087211 */ /* 0x080fe400000f0eff */
[-C--:B----4-:R-:W-:Y:S02]  /*e7f0*/  LEA.HI.X.SX32 R25, R25, R0.reuse, 0x1, P4 ;  /* 0x0000000019197211 */ /* 0x090fe400020f0eff */
[----:B------:R-:W-:Y:S02]  /*e800*/  IADD3 R24, P4, PT, R24, R3, RZ ;  /* 0x0000000318187210 */ /* 0x000fe40007f9e0ff */
[----:B------:R-:W-:-:S02]  /*e810*/  LEA.HI.X.SX32 R27, R27, R0, 0x1, P3 ;  /* 0x000000001b1b7211 */ /* 0x000fc400018f0eff */
[-C--:B------:R-:W-:Y:S02]  /*e820*/  IADD3 R26, P3, PT, R26, R3.reuse, RZ ;  /* 0x000000031a1a7210 */ /* 0x080fe40007f7e0ff */
[----:B------:R-:W-:Y:S02]  /*e830*/  LEA.HI.X.SX32 R29, R29, R0, 0x1, P2 ;  /* 0x000000001d1d7211 */ /* 0x000fe400010f0eff */
[----:B------:R-:W-:-:S03]  /*e840*/  IADD3 R28, P2, PT, R28, R3, RZ ;  /* 0x000000031c1c7210 */ /* 0x000fc60007f5e0ff */
[----:B------:R-:W-:Y:S04]  /*e850*/  STL [R1+0x380], R29 ;  /* 0x0003801d01007387 */ /* 0x000fe80000100800 */
[----:B------:R-:W-:Y:S04]  /*e860*/  STL [R1+0x3f4], R28 ;  /* 0x0003f41c01007387 */ /* 0x000fe80000100800 */
[----:B------:R-:W-:Y:S04]  /*e870*/  STL [R1+0x390], R27 ;  /* 0x0003901b01007387 */ /* 0x000fe80000100800 */
[----:B------:R-:W-:Y:S04]  /*e880*/  STL [R1+0x404], R26 ;  /* 0x0004041a01007387 */ /* 0x000fe80000100800 */
[----:B------:R-:W-:Y:S04]  /*e890*/  STL [R1+0x3a0], R25 ;  /* 0x0003a01901007387 */ /* 0x000fe80000100800 */
[----:B------:R-:W-:Y:S01]  /*e8a0*/  STL [R1+0x414], R24 ;  /* 0x0004141801007387 */ /* 0x000fe20000100800 */
[----:B------:R-:W-:-:S03]  /*e8b0*/  LEA.HI.X.SX32 R15, R15, R0, 0x1, P2 ;  /* 0x000000000f0f7211 */ /* 0x000fc600010f0eff */
[----:B------:R-:W-:Y:S01]  /*e8c0*/  STL [R1+0x3b0], R23 ;  /* 0x0003b01701007387 */ /* 0x000fe20000100800 */
[----:B------:R-:W-:-:S03]  /*e8d0*/  IADD3 R14, P2, PT, R14, R3, RZ ;  /* 0x000000030e0e7210 */ /* 0x000fc60007f5e0ff */
        /* <DEDUP_REMOVED lines=8> */
[----:B------:R-:W-:Y:S04]  /*e960*/  STL [R1+0x444], R18 ;  /* 0x0004441201007387 */ /* 0x000fe80000100800 */
        /* <DEDUP_REMOVED lines=9> */
[----:B------:R0:W-:Y:S04]  /*ea00*/  STL [R1+0x3dc], R4 ;  /* 0x0003dc0401007387 */ /* 0x0001e80000100800 */
[----:B------:R1:W-:Y:S01]  /*ea10*/  STL [R1+0x430], R8 ;  /* 0x0004300801007387 */ /* 0x0003e20000100800 */
[----:B0-----:R-:W-:-:S05]  /*ea20*/  IMAD R4, R2, 0x3e, RZ ;  /* 0x0000003e02047824 */ /* 0x001fca00078e02ff */
[----:B-1----:R-:W-:-:S05]  /*ea30*/  IADD3 R8, P0, PT, R4, R3, RZ ;  /* 0x0000000304087210 */ /* 0x002fca0007f1e0ff */
[----:B------:R-:W-:Y:S04]  /*ea40*/  STL [R1+0x454], R8 ;  /* 0x0004540801007387 */ /* 0x000fe80000100800 */
[----:B------:R0:W-:Y:S04]  /*ea50*/  STL [R1+0x440], R5 ;  /* 0x0004400501007387 */ /* 0x0001e80000100800 */
[----:B------:R1:W-:Y:S01]  /*ea60*/  STL [R1+0x3fc], R6 ;  /* 0x0003fc0601007387 */ /* 0x0003e20000100800 */
[----:B0-----:R-:W-:Y:S01]  /*ea70*/  IMAD R5, R2, 0x3a, RZ ;  /* 0x0000003a02057824 */ /* 0x001fe200078e02ff */
[----:B-1----:R-:W-:Y:S01]  /*ea80*/  LEA.HI.X.SX32 R6, R4, R0, 0x1, P1 ;  /* 0x0000000004067211 */ /* 0x002fe200008f0eff */
[----:B------:R-:W-:-:S04]  /*ea90*/  IMAD R4, R2, 0x1f, RZ ;  /* 0x0000001f02047824 */ /* 0x000fc800078e02ff */
[----:B------:R0:W-:Y:S01]  /*eaa0*/  STL [R1+0x358], R6 ;  /* 0x0003580601007387 */ /* 0x0001e20000100800 */
[----:B------:R-:W-:Y:S02]  /*eab0*/  LEA.HI.X.SX32 R4, R4, R0, 0x1, P0 ;  /* 0x0000000004047211 */ /* 0x000fe400000f0eff */
[-C--:B------:R-:W-:Y:S02]  /*eac0*/  IADD3 R7, P0, PT, R7, R3.reuse, RZ ;  /* 0x0000000307077210 */ /* 0x080fe40007f1e0ff */
[----:B0-----:R-:W-:-:S05]  /*ead0*/  IADD3 R6, P1, PT, R5, R3, RZ ;  /* 0x0000000305067210 */ /* 0x001fca0007f3e0ff */
[----:B------:R0:W-:Y:S04]  /*eae0*/  STL [R1+0x464], R6 ;  /* 0x0004640601007387 */ /* 0x0001e80000100800 */
[----:B------:R-:W-:Y:S04]  /*eaf0*/  STL [R1+0x450], R4 ;  /* 0x0004500401007387 */ /* 0x000fe80000100800 */
[----:B------:R1:W-:Y:S01]  /*eb00*/  STL [R1+0x41c], R7 ;  /* 0x00041c0701007387 */ /* 0x0003e20000100800 */
[C---:B0-----:R-:W-:Y:S01]  /*eb10*/  IMAD R6, R2.reuse, 0x36, RZ ;  /* 0x0000003602067824 */ /* 0x041fe200078e02ff */
[----:B-1----:R-:W-:Y:S01]  /*eb20*/  LEA.HI.X.SX32 R7, R5, R0, 0x1, P2 ;  /* 0x0000000005077211 */ /* 0x002fe200010f0eff */
[----:B------:R-:W-:-:S02]  /*eb30*/  IMAD R5, R2, 0x1d, RZ ;  /* 0x0000001d02057824 */ /* 0x000fc400078e02ff */
[----:B------:R-:W-:Y:S02]  /*eb40*/  IMAD R4, R2, 0x44, RZ ;  /* 0x0000004402047824 */ /* 0x000fe400078e02ff */
[----:B------:R0:W-:Y:S01]  /*eb50*/  STL [R1+0x378], R7 ;  /* 0x0003780701007387 */ /* 0x0001e20000100800 */
[-C--:B------:R-:W-:Y:S02]  /*eb60*/  LEA.HI.X.SX32 R5, R5, R0.reuse, 0x1, P1 ;  /* 0x0000000005057211 */ /* 0x080fe400008f0eff */
[-C--:B------:R-:W-:Y:S02]  /*eb70*/  IADD3 R4, P1, PT, R4, R3.reuse, RZ ;  /* 0x0000000304047210 */ /* 0x080fe40007f3e0ff */
[C---:B0-----:R-:W-:Y:S02]  /*eb80*/  IADD3 R7, P2, PT, R6.reuse, R3, RZ ;  /* 0x0000000306077210 */ /* 0x041fe40007f5e0ff */
[----:B------:R-:W-:-:S03]  /*eb90*/  LEA.HI.X.SX32 R6, R6, R0, 0x1, P3 ;  /* 0x0000000006067211 */ /* 0x000fc600018f0eff */
[----:B------:R0:W-:Y:S04]  /*eba0*/  STL [R1+0x474], R7 ;  /* 0x0004740701007387 */ /* 0x0001e80000100800 */
[----:B------:R1:W-:Y:S01]  /*ebb0*/  STL [R1+0x460], R5 ;  /* 0x0004600501007387 */ /* 0x0003e20000100800 */
[----:B0-----:R-:W-:-:S03]  /*ebc0*/  IMAD R7, R2, 0x32, RZ ;  /* 0x0000003202077824 */ /* 0x001fc600078e02ff */
[----:B------:R0:W-:Y:S01]  /*ebd0*/  STL [R1+0x43c], R4 ;  /* 0x00043c0401007387 */ /* 0x0001e20000100800 */
[----:B-1----:R-:W-:-:S03]  /*ebe0*/  IMAD R5, R2, 0x1b, RZ ;  /* 0x0000001b02057824 */ /* 0x002fc600078e02ff */
[----:B------:R1:W-:Y:S01]  /*ebf0*/  STL [R1+0x398], R6 ;  /* 0x0003980601007387 */ /* 0x0003e20000100800 */
[C---:B0-----:R-:W-:Y:S01]  /*ec00*/  IMAD R4, R2.reuse, 0x78, RZ ;  /* 0x0000007802047824 */ /* 0x041fe200078e02ff */
[----:B-1----:R-:W-:Y:S02]  /*ec10*/  IADD3 R6, P3, PT, R7, R3, RZ ;  /* 0x0000000307067210 */ /* 0x002fe40007f7e0ff */
[-C--:B------:R-:W-:Y:S01]  /*ec20*/  LEA.HI.X.SX32 R5, R5, R0.reuse, 0x1, P2 ;  /* 0x0000000005057211 */ /* 0x080fe200010f0eff */
[----:B------:R-:W-:Y:S02]  /*ec30*/  IMAD R8, R2, 0x2e, RZ ;  /* 0x0000002e02087824 */ /* 0x000fe400078e02ff */
[----:B------:R0:W-:Y:S01]  /*ec40*/  STL [R1+0x484], R6 ;  /* 0x0004840601007387 */ /* 0x0001e20000100800 */
[----:B------:R-:W-:-:S03]  /*ec50*/  LEA.HI.X.SX32 R7, R7, R0, 0x1, P4 ;  /* 0x0000000007077211 */ /* 0x000fc600020f0eff */
[----:B------:R1:W-:Y:S01]  /*ec60*/  STL [R1+0x470], R5 ;  /* 0x0004700501007387 */ /* 0x0003e20000100800 */
[-C--:B0-----:R-:W-:Y:S01]  /*ec70*/  IADD3 R6, P2, PT, R4, R3.reuse, RZ ;  /* 0x0000000304067210 */ /* 0x081fe20007f5e0ff */
[C---:B------:R-:W-:Y:S02]  /*ec80*/  IMAD R4, R2.reuse, 0x68, RZ ;  /* 0x0000006802047824 */ /* 0x040fe400078e02ff */
[----:B-1----:R-:W-:Y:S02]  /*ec90*/  IMAD R5, R2, 0x19, RZ ;  /* 0x0000001902057824 */ /* 0x002fe400078e02ff */
[----:B------:R0:W-:Y:S04]  /*eca0*/  STL [R1+0x36c], R6 ;  /* 0x00036c0601007387 */ /* 0x0001e80000100800 */
[----:B------:R1:W-:Y:S01]  /*ecb0*/  STL [R1+0x3b8], R7 ;  /* 0x0003b80701007387 */ /* 0x0003e20000100800 */
[----:B0-----:R-:W-:-:S02]  /*ecc0*/  IADD3 R6, P4, PT, R8, R3, RZ ;  /* 0x0000000308067210 */ /* 0x001fc40007f9e0ff */
[----:B-1----:R-:W-:-:S03]  /*ecd0*/  LEA.HI.X.SX32 R7, R5, R0, 0x1, P3 ;  /* 0x0000000005077211 */ /* 0x002fc600018f0eff */
[----:B------:R0:W-:Y:S01]  /*ece0*/  STL [R1+0x494], R6 ;  /* 0x0004940601007387 */ /* 0x0001e20000100800 */
[----:B------:R-:W-:-:S03]  /*ecf0*/  IMAD R9, R2, 0x2a, RZ ;  /* 0x0000002a02097824 */ /* 0x000fc600078e02ff */
[----:B------:R1:W-:Y:S01]  /*ed00*/  STL [R1+0x480], R7 ;  /* 0x0004800701007387 */ /* 0x0003e20000100800 */
[-C--:B0-----:R-:W-:Y:S01]  /*ed10*/  IADD3 R6, P3, PT, R4, R3.reuse, RZ ;  /* 0x0000000304067210 */ /* 0x081fe20007f7e0ff */
[C---:B------:R-:W-:Y:S02]  /*ed20*/  IMAD R5, R2.reuse, 0x17, RZ ;  /* 0x0000001702057824 */ /* 0x040fe400078e02ff */
[C---:B------:R-:W-:Y:S02]  /*ed30*/  IMAD R4, R2.reuse, 0x58, RZ ;  /* 0x0000005802047824 */ /* 0x040fe400078e02ff */
[----:B------:R0:W-:Y:S01]  /*ed40*/  STL [R1+0x3ac], R6 ;  /* 0x0003ac0601007387 */ /* 0x0001e20000100800 */
[-C--:B-1----:R-:W-:Y:S01]  /*ed50*/  LEA.HI.X.SX32 R7, R5, R0.reuse, 0x1, P4 ;  /* 0x0000000005077211 */ /* 0x082fe200020f0eff */
[----:B------:R-:W-:Y:S01]  /*ed60*/  IMAD R10, R2, 0x26, RZ ;  /* 0x00000026020a7824 */ /* 0x000fe200078e02ff */
[----:B0-----:R-:W-:Y:S02]  /*ed70*/  LEA.HI.X.SX32 R6, R8, R0, 0x1, P6 ;  /* 0x0000000008067211 */ /* 0x001fe400030f0eff */
[----:B------:R-:W-:Y:S01]  /*ed80*/  IADD3 R8, P6, PT, R9, R3, RZ ;  /* 0x0000000309087210 */ /* 0x000fe20007fde0ff */
[----:B------:R-:W-:-:S02]  /*ed90*/  IMAD R5, R2, 0x15, RZ ;  /* 0x0000001502057824 */ /* 0x000fc400078e02ff */
[----:B------:R0:W-:Y:S04]  /*eda0*/  STL [R1+0x3d8], R6 ;  /* 0x0003d80601007387 */ /* 0x0001e80000100800 */
[----:B------:R1:W-:Y:S01]  /*edb0*/  STL [R1+0x4a4], R8 ;  /* 0x0004a40801007387 */ /* 0x0003e20000100800 */
[----:B0-----:R-:W-:-:S03]  /*edc0*/  IADD3 R6, P4, PT, R4, R3, RZ ;  /* 0x0000000304067210 */ /* 0x001fc60007f9e0ff */
[----:B------:R0:W-:Y:S01]  /*edd0*/  STL [R1+0x490], R7 ;  /* 0x0004900701007387 */ /* 0x0001e20000100800 */
[----:B------:R-:W-:Y:S01]  /*ede0*/  IMAD R4, R2, 0x48, RZ ;  /* 0x0000004802047824 */ /* 0x000fe200078e02ff */
[----:B-1----:R-:W-:Y:S02]  /*edf0*/  LEA.HI.X.SX32 R8, R9, R0, 0x1, P5 ;  /* 0x0000000009087211 */ /* 0x002fe400028f0eff */
[----:B------:R1:W-:Y:S01]  /*ee00*/  STL [R1+0x3ec], R6 ;  /* 0x0003ec0601007387 */ /* 0x0003e20000100800 */
[----:B0-----:R-:W-:-:S03]  /*ee10*/  IADD3 R7, P5, PT, R10, R3, RZ ;  /* 0x000000030a077210 */ /* 0x001fc60007fbe0ff */
[----:B------:R-:W-:Y:S01]  /*ee20*/  STL [R1+0x3f8], R8 ;  /* 0x0003f80801007387 */ /* 0x000fe20000100800 */
[----:B-1----:R-:W-:-:S03]  /*ee30*/  LEA.HI.X.SX32 R6, R5, R0, 0x1, P6 ;  /* 0x0000000005067211 */ /* 0x002fc600030f0eff */
[----:B------:R-:W-:Y:S01]  /*ee40*/  STL [R1+0x4b4], R7 ;  /* 0x0004b40701007387 */ /* 0x000fe20000100800 */
[----:B------:R-:W-:Y:S01]  /*ee50*/  IMAD R11, R2, 0x22, RZ ;  /* 0x00000022020b7824 */ /* 0x000fe200078e02ff */
[----:B------:R-:W-:Y:S02]  /*ee60*/  IADD3 R5, P6, PT, R4, R3, RZ ;  /* 0x0000000304057210 */ /* 0x000fe40007fde0ff */
[----:B------:R0:W-:Y:S01]  /*ee70*/  STL [R1+0x4a0], R6 ;  /* 0x0004a00601007387 */ /* 0x0001e20000100800 */
[----:B------:R-:W-:-:S03]  /*ee80*/  IMAD R4, R2, 0x13, RZ ;  /* 0x0000001302047824 */ /* 0x000fc600078e02ff */
[----:B------:R1:W-:Y:S01]  /*ee90*/  STL [R1+0x42c], R5 ;  /* 0x00042c0501007387 */ /* 0x0003e20000100800 */
[----:B0-----:R-:W-:Y:S02]  /*eea0*/  LEA.HI.X.SX32 R6, R10, R0, 0x1, P0 ;  /* 0x000000000a067211 */ /* 0x001fe400000f0eff */
[----:B------:R-:W-:Y:S01]  /*eeb0*/  IADD3 R7, P0, PT, R11, R3, RZ ;  /* 0x000000030b077210 */ /* 0x000fe20007f1e0ff */
[C---:B-1----:R-:W-:Y:S02]  /*eec0*/  IMAD R5, R2.reuse, 0x70, RZ ;  /* 0x0000007002057824 */ /* 0x042fe400078e02ff */
[----:B------:R0:W-:Y:S01]  /*eed0*/  STL [R1+0x418], R6 ;  /* 0x0004180601007387 */ /* 0x0001e20000100800 */
[----:B------:R-:W-:-:S03]  /*eee0*/  IMAD R12, R2, 0x3c, RZ ;  /* 0x0000003c020c7824 */ /* 0x000fc600078e02ff */
[----:B------:R1:W-:Y:S01]  /*eef0*/  STL [R1+0x4c4], R7 ;  /* 0x0004c40701007387 */ /* 0x0003e20000100800 */
[----:B------:R-:W-:Y:S01]  /*ef00*/  IMAD R13, R2, 0x1e, RZ ;  /* 0x0000001e020d7824 */ /* 0x000fe200078e02ff */
[----:B0-----:R-:W-:Y:S01]  /*ef10*/  LEA.HI.X.SX32 R6, R4, R0, 0x1, P5 ;  /* 0x0000000004067211 */ /* 0x001fe200028f0eff */
[----:B------:R-:W-:Y:S01]  /*ef20*/  IMAD R4, R2, 0x11, RZ ;  /* 0x0000001102047824 */ /* 0x000fe200078e02ff */
[----:B-1----:R-:W-:-:S03]  /*ef30*/  IADD3 R7, P5, PT, R5, R3, RZ ;  /* 0x0000000305077210 */ /* 0x002fc60007fbe0ff */
[----:B------:R0:W-:Y:S01]  /*ef40*/  STL [R1+0x4b0], R6 ;  /* 0x0004b00601007387 */ /* 0x0001e20000100800 */
[-C--:B------:R-:W-:Y:S02]  /*ef50*/  LEA.HI.X.SX32 R5, R11, R0.reuse, 0x1, P1 ;  /* 0x000000000b057211 */ /* 0x080fe400008f0eff */
[----:B------:R-:W-:Y:S01]  /*ef60*/  LEA.HI.X.SX32 R4, R4, R0, 0x1, P0 ;  /* 0x0000000004047211 */ /* 0x000fe200000f0eff */
[----:B------:R1:W-:Y:S01]  /*ef70*/  STL [R1+0x38c], R7 ;  /* 0x00038c0701007387 */ /* 0x0003e20000100800 */
[----:B0-----:R-:W-:-:S03]  /*ef80*/  IADD3 R6, P1, PT, R12, R3, RZ ;  /* 0x000000030c067210 */ /* 0x001fc60007f3e0ff */
[----:B------:R0:W-:Y:S01]  /*ef90*/  STL [R1+0x438], R5 ;  /* 0x0004380501007387 */ /* 0x0001e20000100800 */
[----:B-1----:R-:W-:-:S03]  /*efa0*/  IADD3 R7, P0, PT, R13, R3, RZ ;  /* 0x000000030d077210 */ /* 0x002fc60007f1e0ff */
[----:B------:R1:W-:Y:S01]  /*efb0*/  STL [R1+0x45c], R6 ;  /* 0x00045c0601007387 */ /* 0x0003e20000100800 */
[C---:B------:R-:W-:Y:S02]  /*efc0*/  IMAD R14, R2.reuse, 0x34, RZ ;  /* 0x00000034020e7824 */ /* 0x040fe400078e02ff */
[----:B0-----:R-:W-:Y:S01]  /*efd0*/  IMAD R5, R2, 0x50, RZ ;  /* 0x0000005002057824 */ /* 0x001fe200078e02ff */
[----:B------:R0:W-:Y:S01]  /*efe0*/  STL [R1+0x4c0], R4 ;  /* 0x0004c00401007387 */ /* 0x0001e20000100800 */
[----:B-1----:R-:W-:-:S03]  /*eff0*/  LEA.HI.X.SX32 R6, R12, R0, 0x1, P2 ;  /* 0x000000000c067211 */ /* 0x002fc600010f0eff */
[----:B------:R1:W-:Y:S01]  /*f000*/  STL [R1+0x4d4], R7 ;  /* 0x0004d40701007387 */ /* 0x0003e20000100800 */
[----:B------:R-:W-:-:S03]  /*f010*/  IMAD R15, R2, 0x1a, RZ ;  /* 0x0000001a020f7824 */ /* 0x000fc600078e02ff */
[----:B------:R2:W-:Y:S01]  /*f020*/  STL [R1+0x368], R6 ;  /* 0x0003680601007387 */ /* 0x0005e20000100800 */
[----:B0-----:R-:W-:Y:S01]  /*f030*/  IMAD R4, R2, 0xf, RZ ;  /* 0x0000000f02047824 */ /* 0x001fe200078e02ff */
[-C--:B-1----:R-:W-:Y:S02]  /*f040*/  IADD3 R7, P2, PT, R5, R3.reuse, RZ ;  /* 0x0000000305077210 */ /* 0x082fe40007f5e0ff */
[-C--:B------:R-:W-:Y:S02]  /*f050*/  LEA.HI.X.SX32 R5, R13, R0.reuse, 0x1, P1 ;  /* 0x000000000d057211 */ /* 0x080fe400008f0eff */
[----:B--2---:R-:W-:Y:S01]  /*f060*/  IADD3 R6, P1, PT, R14, R3, RZ ;  /* 0x000000030e067210 */ /* 0x004fe20007f3e0ff */
[----:B------:R0:W-:Y:S01]  /*f070*/  STL [R1+0x40c], R7 ;  /* 0x00040c0701007387 */ /* 0x0001e20000100800 */
[----:B------:R-:W-:-:S03]  /*f080*/  LEA.HI.X.SX32 R4, R4, R0, 0x1, P0 ;  /* 0x0000000004047211 */ /* 0x000fc600000f0eff */
[----:B------:R1:W-:Y:S04]  /*f090*/  STL [R1+0x458], R5 ;  /* 0x0004580501007387 */ /* 0x0003e80000100800 */
[----:B------:R2:W-:Y:S01]  /*f0a0*/  STL [R1+0x47c], R6 ;  /* 0x00047c0601007387 */ /* 0x0005e20000100800 */
[----:B0-----:R-:W-:Y:S01]  /*f0b0*/  IADD3 R7, P0, PT, R15, R3, RZ ;  /* 0x000000030f077210 */ /* 0x001fe20007f1e0ff */
[----:B-1----:R-:W-:Y:S02]  /*f0c0*/  IMAD R5, R2, 0x60, RZ ;  /* 0x0000006002057824 */ /* 0x002fe400078e02ff */
[----:B------:R0:W-:Y:S01]  /*f0d0*/  STL [R1+0x4d0], R4 ;  /* 0x0004d00401007387 */ /* 0x0001e20000100800 */
[----:B--2---:R-:W-:-:S03]  /*f0e0*/  LEA.HI.X.SX32 R6, R14, R0, 0x1, P3 ;  /* 0x000000000e067211 */ /* 0x004fc600018f0eff */
[----:B------:R1:W-:Y:S01]  /*f0f0*/  STL [R1+0x4e4], R7 ;  /* 0x0004e40701007387 */ /* 0x0003e20000100800 */
[----:B------:R-:W-:-:S03]  /*f100*/  IMAD R16, R2, 0x2c, RZ ;  /* 0x0000002c02107824 */ /* 0x000fc600078e02ff */
[----:B------:R2:W-:Y:S01]  /*f110*/  STL [R1+0x3a8], R6 ;  /* 0x0003a80601007387 */ /* 0x0005e20000100800 */
[C---:B------:R-:W-:Y:S02]  /*f120*/  IMAD R17, R2.reuse, 0x16, RZ ;  /* 0x0000001602117824 */ /* 0x040fe400078e02ff */
[----:B0-----:R-:W-:Y:S01]  /*f130*/  IMAD R4, R2, 0xd, RZ ;  /* 0x0000000d02047824 */ /* 0x001fe200078e02ff */
[----:B-1----:R-:W-:Y:S02]  /*f140*/  IADD3 R7, P3, PT, R5, R3, RZ ;  /* 0x0000000305077210 */ /* 0x002fe40007f7e0ff */
[----:B--2---:R-:W-:-:S03]  /*f150*/  LEA.HI.X.SX32 R6, R15, R0, 0x1, P1 ;  /* 0x000000000f067211 */ /* 0x004fc600008f0eff */
[----:B------:R-:W-:Y:S01]  /*f160*/  STL [R1+0x3cc], R7 ;  /* 0x0003cc0701007387 */ /* 0x000fe20000100800 */
[----:B------:R-:W-:Y:S01]  /*f170*/  IADD3 R5, P1, PT, R16, R3, RZ ;  /* 0x0000000310057210 */ /* 0x000fe20007f3e0ff */
[----:B------:R-:W-:Y:S01]  /*f180*/  IMAD R18, R2, 0x24, RZ ;  /* 0x0000002402127824 */ /* 0x000fe200078e02ff */
[----:B------:R-:W-:Y:S01]  /*f190*/  LEA.HI.X.SX32 R4, R4, R0, 0x1, P0 ;  /* 0x0000000004047211 */ /* 0x000fe200000f0eff */
[----:B------:R0:W-:Y:S01]  /*f1a0*/  STL [R1+0x478], R6 ;  /* 0x0004780601007387 */ /* 0x0001e20000100800 */
[----:B------:R-:W-:-:S03]  /*f1b0*/  IMAD R19, R2, 0x12, RZ ;  /* 0x0000001202137824 */ /* 0x000fc600078e02ff */
[----:B------:R1:W-:Y:S01]  /*f1c0*/  STL [R1+0x49c], R5 ;  /* 0x00049c0501007387 */ /* 0x0003e20000100800 */
[----:B0-----:R-:W-:-:S03]  /*f1d0*/  IADD3 R6, P0, PT, R17, R3, RZ ;  /* 0x0000000311067210 */ /* 0x001fc60007f1e0ff */
[----:B------:R0:W-:Y:S01]  /*f1e0*/  STL [R1+0x4e0], R4 ;  /* 0x0004e00401007387 */ /* 0x0001e20000100800 */
[----:B-1----:R-:W-:-:S03]  /*f1f0*/  LEA.HI.X.SX32 R5, R16, R0, 0x1, P4 ;  /* 0x0000000010057211 */ /* 0x002fc600020f0eff */
[----:B------:R1:W-:Y:S01]  /*f200*/  STL [R1+0x4f4], R6 ;  /* 0x0004f40601007387 */ /* 0x0003e20000100800 */
[----:B------:R-:W-:Y:S01]  /*f210*/  IADD3 R7, P4, PT, R18, R3, RZ ;  /* 0x0000000312077210 */ /* 0x000fe20007f9e0ff */
[C---:B------:R-:W-:Y:S02]  /*f220*/  IMAD R20, R2.reuse, 0x38, RZ ;  /* 0x0000003802147824 */ /* 0x040fe400078e02ff */
[----:B0-----:R-:W-:Y:S01]  /*f230*/  IMAD R4, R2, 0xb, RZ ;  /* 0x0000000b02047824 */ /* 0x001fe200078e02ff */
[----:B------:R0:W-:Y:S01]  /*f240*/  STL [R1+0x3e8], R5 ;  /* 0x0003e80501007387 */ /* 0x0001e20000100800 */
[----:B-1----:R-:W-:-:S03]  /*f250*/  LEA.HI.X.SX32 R6, R17, R0, 0x1, P1 ;  /* 0x0000000011067211 */ /* 0x002fc600008f0eff */
[----:B------:R-:W-:Y:S01]  /*f260*/  STL [R1+0x4bc], R7 ;  /* 0x0004bc0701007387 */ /* 0x000fe20000100800 */
[----:B------:R-:W-:Y:S01]  /*f270*/  LEA.HI.X.SX32 R4, R4, R0, 0x1, P0 ;  /* 0x0000000004047211 */ /* 0x000fe200000f0eff */
[C---:B------:R-:W-:Y:S02]  /*f280*/  IMAD R21, R2.reuse, 0x1c, RZ ;  /* 0x0000001c02157824 */ /* 0x040fe400078e02ff */
[----:B------:R1:W-:Y:S01]  /*f290*/  STL [R1+0x498], R6 ;  /* 0x0004980601007387 */ /* 0x0003e20000100800 */
[----:B0-----:R-:W-:Y:S01]  /*f2a0*/  IADD3 R5, P1, PT, R19, R3, RZ ;  /* 0x0000000313057210 */ /* 0x001fe20007f3e0ff */
[----:B------:R-:W-:-:S04]  /*f2b0*/  IMAD R22, R2, 0xe, RZ ;  /* 0x0000000e02167824 */ /* 0x000fc800078e02ff */
[----:B------:R0:W-:Y:S01]  /*f2c0*/  STL [R1+0x504], R5 ;  /* 0x0005040501007387 */ /* 0x0001e20000100800 */
[----:B-1----:R-:W-:-:S03]  /*f2d0*/  IADD3 R6, P0, PT, R20, R3, RZ ;  /* 0x0000000314067210 */ /* 0x002fc60007f1e0ff */
[----:B------:R1:W-:Y:S04]  /*f2e0*/  STL [R1+0x4f0], R4 ;  /* 0x0004f00401007387 */ /* 0x0003e80000100800 */
[----:B------:R2:W-:Y:S01]  /*f2f0*/  STL [R1+0x46c], R6 ;  /* 0x00046c0601007387 */ /* 0x0005e20000100800 */
[----:B0-----:R-:W-:Y:S01]  /*f300*/  LEA.HI.X.SX32 R5, R18, R0, 0x1, P6 ;  /* 0x0000000012057211 */ /* 0x001fe200030f0eff */
[----:B-1----:R-:W-:-:S04]  /*f310*/  IMAD R4, R2, 0x9, RZ ;  /* 0x0000000902047824 */ /* 0x002fc800078e02ff */
[----:B------:R0:W-:Y:S01]  /*f320*/  STL [R1+0x428], R5 ;  /* 0x0004280501007387 */ /* 0x0001e20000100800 */
[-C--:B--2---:R-:W-:Y:S01]  /*f330*/  IADD3 R6, P6, PT, R21, R3.reuse, RZ ;  /* 0x0000000315067210 */ /* 0x084fe20007fde0ff */
[C---:B------:R-:W-:Y:S02]  /*f340*/  IMAD R23, R2.reuse, 0x28, RZ ;  /* 0x0000002802177824 */ /* 0x040fe400078e02ff */
[----:B------:R-:W-:Y:S02]  /*f350*/  IMAD R24, R2, 0x14, RZ ;  /* 0x0000001402187824 */ /* 0x000fe400078e02ff */
[----:B------:R1:W-:Y:S01]  /*f360*/  STL [R1+0x4dc], R6 ;  /* 0x0004dc0601007387 */ /* 0x0003e20000100800 */
[----:B0-----:R-:W-:Y:S02]  /*f370*/  LEA.HI.X.SX32 R5, R19, R0, 0x1, P4 ;  /* 0x0000000013057211 */ /* 0x001fe400020f0eff */
[----:B------:R-:W-:-:S03]  /*f380*/  IADD3 R7, P4, PT, R22, R3, RZ ;  /* 0x0000000316077210 */ /* 0x000fc60007f9e0ff */
        /* <DEDUP_REMOVED lines=25> */
[----:B------:R-:W-:Y:S02]  /*f520*/  IMAD R29, R2, 0x6, RZ ;  /* 0x00000006021d7824 */ /* 0x000fe400078e02ff */
[----:B------:R1:W-:Y:S01]  /*f530*/  STL [R1+0x510], R6 ;  /* 0x0005100601007387 */ /* 0x0003e20000100800 */
[----:B0-----:R-:W-:-:S05]  /*f540*/  IADD3 R5, P4, PT, R27, R3, RZ ;  /* 0x000000031b057210 */ /* 0x001fca0007f9e0ff */
[----:B------:R0:W-:Y:S01]  /*f550*/  STL [R1+0x4ec], R5 ;  /* 0x0004ec0501007387 */ /* 0x0001e20000100800 */
[----:B-1----:R-:W-:-:S03]  /*f560*/  IADD3 R6, P2, PT, R28, R3, RZ ;  /* 0x000000031c067210 */ /* 0x002fc60007f5e0ff */
[----:B------:R1:W-:Y:S04]  /*f570*/  STL [R1+0x408], R4 ;  /* 0x0004080401007387 */ /* 0x0003e80000100800 */
[----:B------:R2:W-:Y:S01]  /*f580*/  STL [R1+0x51c], R6 ;  /* 0x00051c0601007387 */ /* 0x0005e20000100800 */
[-C--:B0-----:R-:W-:Y:S02]  /*f590*/  LEA.HI.X.SX32 R5, R24, R0.reuse, 0x1, P1 ;  /* 0x0000000018057211 */ /* 0x081fe400008f0eff */
[----:B------:R-:W-:Y:S01]  /*f5a0*/  IADD3 R7, P1, PT, R29, R3, RZ ;  /* 0x000000031d077210 */ /* 0x000fe20007f3e0ff */
[----:B-1----:R-:W-:Y:S02]  /*f5b0*/  IMAD R4, R2, 0x5, RZ ;  /* 0x0000000502047824 */ /* 0x002fe400078e02ff */
[----:B------:R0:W-:Y:S01]  /*f5c0*/  STL [R1+0x4a8], R5 ;  /* 0x0004a80501007387 */ /* 0x0001e20000100800 */
[----:B--2---:R-:W-:-:S03]  /*f5d0*/  LEA.HI.X.SX32 R6, R25, R0, 0x1, P5 ;  /* 0x0000000019067211 */ /* 0x004fc600028f0eff */
[----:B------:R-:W-:Y:S01]  /*f5e0*/  STL [R1+0x534], R7 ;  /* 0x0005340701007387 */ /* 0x000fe20000100800 */
[----:B------:R-:W-:-:S03]  /*f5f0*/  LEA.HI.X.SX32 R4, R4, R0, 0x1, P0 ;  /* 0x0000000004047211 */ /* 0x000fc600000f0eff */
[----:B------:R1:W-:Y:S01]  /*f600*/  STL [R1+0x4f8], R6 ;  /* 0x0004f80601007387 */ /* 0x0003e20000100800 */
[----:B0-----:R-:W-:-:S05]  /*f610*/  LEA R5, P5, R2, R3, 0x6 ;  /* 0x0000000302057211 */ /* 0x001fca00078a30ff */
[----:B------:R0:W-:Y:S01]  /*f620*/  STL [R1+0x44c], R5 ;  /* 0x00044c0501007387 */ /* 0x0001e20000100800 */
[----:B-1----:R-:W-:-:S03]  /*f630*/  LEA R6, P0, R2, R3, 0x5 ;  /* 0x0000000302067211 */ /* 0x002fc600078028ff */
[----:B------:R1:W-:Y:S04]  /*f640*/  STL [R1+0x520], R4 ;  /* 0x0005200401007387 */ /* 0x0003e80000100800 */
[----:B------:R2:W-:Y:S01]  /*f650*/  STL [R1+0x4cc], R6 ;  /* 0x0004cc0601007387 */ /* 0x0005e20000100800 */
[----:B0-----:R-:W-:Y:S02]  /*f660*/  LEA.HI.X.SX32 R5, R26, R0, 0x1, P3 ;  /* 0x000000001a057211 */ /* 0x001fe400018f0eff */
[----:B-1----:R-:W-:-:S03]  /*f670*/  LEA R4, P3, R2, R3, 0x4 ;  /* 0x0000000302047211 */ /* 0x002fc600078620ff */
[----:B------:R0:W-:Y:S01]  /*f680*/  STL [R1+0x3c8], R5 ;  /* 0x0003c80501007387 */ /* 0x0001e20000100800 */
[----:B--2---:R-:W-:-:S03]  /*f690*/  LEA.HI.X.SX32 R6, R27, R0, 0x1, P6 ;  /* 0x000000001b067211 */ /* 0x004fc600030f0eff */
[----:B------:R1:W-:Y:S04]  /*f6a0*/  STL [R1+0x50c], R4 ;  /* 0x00050c0401007387 */ /* 0x0003e80000100800 */
[----:B------:R2:W-:Y:S01]  /*f6b0*/  STL [R1+0x488], R6 ;  /* 0x0004880601007387 */ /* 0x0005e20000100800 */
[CC--:B0-----:R-:W-:Y:S01]  /*f6c0*/  LEA R5, P6, R2.reuse, R3.reuse, 0x3 ;  /* 0x0000000302057211 */ /* 0x0c1fe200078c18ff */
[----:B-1----:R-:W-:Y:S01]  /*f6d0*/  IMAD.SHL.U32 R4, R2, 0x2, RZ ;  /* 0x0000000202047824 */ /* 0x002fe200078e00ff */
[-C--:B--2---:R-:W-:Y:S02]  /*f6e0*/  LEA.HI.X.SX32 R6, R28, R0.reuse, 0x1, P4 ;  /* 0x000000001c067211 */ /* 0x084fe400020f0eff */
[----:B------:R-:W-:Y:S01]  /*f6f0*/  LEA R8, P4, R2, R3, 0x2 ;  /* 0x0000000302087211 */ /* 0x000fe200078810ff */
[----:B------:R-:W-:Y:S01]  /*f700*/  STL [R1+0x52c], R5 ;  /* 0x00052c0501007387 */ /* 0x000fe20000100800 */
[----:B------:R-:W-:-:S03]  /*f710*/  LEA.HI.X.SX32 R7, R29, R0, 0x1, P2 ;  /* 0x000000001d077211 */ /* 0x000fc600010f0eff */
[----:B------:R0:W-:Y:S04]  /*f720*/  STL [R1+0x4e8], R6 ;  /* 0x0004e80601007387 */ /* 0x0001e80000100800 */
[----:B------:R1:W-:Y:S01]  /*f730*/  STL [R1+0x53c], R8 ;  /* 0x00053c0801007387 */ /* 0x0003e20000100800 */
[----:B0-----:R-:W-:-:S03]  /*f740*/  IADD3 R6, P2, PT, R4, R3, RZ ;  /* 0x0000000304067210 */ /* 0x001fc60007f5e0ff */
[----:B------:R-:W2:Y:S01]  /*f750*/  LDL.LU R3, [R1+0x978] ;  /* 0x0009780001037983 */ /* 0x000ea20000300800 */
[C---:B------:R-:W-:Y:S02]  /*f760*/  IMAD R5, R2.reuse, 0x3, RZ ;  /* 0x0000000302057824 */ /* 0x040fe400078e02ff */
[----:B-1----:R-:W-:-:S03]  /*f770*/  IMAD.SHL.U32 R8, R2, 0x20, RZ ;  /* 0x0000002002087824 */ /* 0x002fc600078e00ff */
[-C--:B------:R-:W-:Y:S01]  /*f780*/  LEA.HI.X.SX32 R5, R5, R0.reuse, 0x1, P1 ;  /* 0x0000000005057211 */ /* 0x080fe200008f0eff */
[----:B------:R0:W-:Y:S04]  /*f790*/  STL [R1+0x518], R7 ;  /* 0x0005180701007387 */ /* 0x0001e80000100800 */
[----:B------:R1:W-:Y:S01]  /*f7a0*/  STL [R1+0x544], R6 ;  /* 0x0005440601007387 */ /* 0x0003e20000100800 */
[----:B------:R-:W-:-:S03]  /*f7b0*/  LEA.HI.X.SX32 R8, R8, R0, 0x1, P5 ;  /* 0x0000000008087211 */ /* 0x000fc600028f0eff */
[----:B------:R3:W-:Y:S01]  /*f7c0*/  STL [R1+0x530], R5 ;  /* 0x0005300501007387 */ /* 0x0007e20000100800 */
[C---:B0-----:R-:W-:Y:S02]  /*f7d0*/  IMAD.SHL.U32 R7, R2.reuse, 0x10, RZ ;  /* 0x0000001002077824 */ /* 0x041fe400078e00ff */
[----:B-1----:R-:W-:-:S03]  /*f7e0*/  IMAD.SHL.U32 R6, R2, 0x8, RZ ;  /* 0x0000000802067824 */ /* 0x002fc600078e00ff */
[-C--:B------:R-:W-:Y:S01]  /*f7f0*/  LEA.HI.X.SX32 R7, R7, R0.reuse, 0x1, P0 ;  /* 0x0000000007077211 */ /* 0x080fe200000f0eff */
[----:B---3--:R-:W-:Y:S01]  /*f800*/  IMAD.SHL.U32 R5, R2, 0x4, RZ ;  /* 0x0000000402057824 */ /* 0x008fe200078e00ff */
[-C--:B------:R-:W-:Y:S01]  /*f810*/  LEA.HI.X.SX32 R6, R6, R0.reuse, 0x1, P3 ;  /* 0x0000000006067211 */ /* 0x080fe200018f0eff */
[----:B------:R-:W-:Y:S01]  /*f820*/  STL [R1+0x448], R8 ;  /* 0x0004480801007387 */ /* 0x000fe20000100800 */
[-C--:B------:R-:W-:Y:S02]  /*f830*/  LEA.HI.X.SX32 R4, R4, R0.reuse, 0x1, P4 ;  /* 0x0000000004047211 */ /* 0x080fe400020f0eff */
[-C--:B------:R-:W-:Y:S01]  /*f840*/  LEA.HI.X.SX32 R5, R5, R0.reuse, 0x1, P6 ;  /* 0x0000000005057211 */ /* 0x080fe200030f0eff */
[----:B------:R-:W-:Y:S01]  /*f850*/  STL [R1+0x4c8], R7 ;  /* 0x0004c80701007387 */ /* 0x000fe20000100800 */
[----:B------:R-:W-:-:S03]  /*f860*/  LEA.HI.X.SX32 R2, R2, R0, 0x1, P2 ;  /* 0x0000000002027211 */ /* 0x000fc600010f0eff */
[----:B------:R0:W-:Y:S04]  /*f870*/  STL [R1+0x508], R6 ;  /* 0x0005080601007387 */ /* 0x0001e80000100800 */
[----:B------:R-:W-:Y:S04]  /*f880*/  STL [R1+0x528], R5 ;  /* 0x0005280501007387 */ /* 0x000fe80000100800 */
[----:B------:R1:W5:Y:S04]  /*f890*/  LDL.LU R0, [R1+0x974] ;  /* 0x0009740001007983 */ /* 0x0003680000300800 */
[----:B------:R3:W-:Y:S01]  /*f8a0*/  STL [R1+0x538], R4 ;  /* 0x0005380401007387 */ /* 0x0007e20000100800 */
[----:B0-----:R-:W0:Y:S01]  /*f8b0*/  S2R R6, SR_TID.X ;  /* 0x0000000000067919 */ /* 0x001e220000002100 */
[----:B---3--:R-:W3:Y:S02]  /*f8c0*/  S2R R4, SR_TID.X ;  /* 0x0000000000047919 */ /* 0x008ee40000002100 */
[----:B------:R-:W-:Y:S04]  /*f8d0*/  STL [R1+0xb8], RZ ;  /* 0x0000b8ff01007387 */ /* 0x000fe80000100800 */
[----:B------:R4:W-:Y:S04]  /*f8e0*/  STL [R1+0x540], R2 ;  /* 0x0005400201007387 */ /* 0x0009e80000100800 */
[----:B------:R1:W-:Y:S04]  /*f8f0*/  STL [R1+0xbc], RZ ;  /* 0x0000bcff01007387 */ /* 0x0003e80000100800 */
[----:B------:R1:W-:Y:S04]  /*f900*/  STL [R1+0xa0], RZ ;  /* 0x0000a0ff01007387 */ /* 0x0003e80000100800 */
[----:B------:R1:W-:Y:S01]  /*f910*/  STL [R1+0xa4], RZ ;  /* 0x0000a4ff01007387 */ /* 0x0003e20000100800 */
[----:B---3--:R-:W-:-:S05]  /*f920*/  LOP3.LUT R4, R4, 0x3f, RZ, 0xc0, !PT ;  /* 0x0000003f04047812 */ /* 0x008fca00078ec0ff */
[----:B------:R-:W-:Y:S01]  /*f930*/  IMAD.SHL.U32 R5, R4, 0x2, RZ ;  /* 0x0000000204057824 */ /* 0x000fe200078e00ff */
[----:B0-----:R-:W-:Y:S01]  /*f940*/  LOP3.LUT R4, R6, 0x7, RZ, 0xc0, !PT ;  /* 0x0000000706047812 */ /* 0x001fe200078ec0ff */
[----:B------:R1:W-:Y:S03]  /*f950*/  STL [R1+0xa8], RZ ;  /* 0x0000a8ff01007387 */ /* 0x0003e60000100800 */
[----:B------:R-:W-:Y:S01]  /*f960*/  LOP3.LUT R7, R5, 0x10, RZ, 0x3c, !PT ;  /* 0x0000001005077812 */ /* 0x000fe200078e3cff */
[----:B------:R-:W-:Y:S02]  /*f970*/  IMAD R4, R4, 0x90, RZ ;  /* 0x0000009004047824 */ /* 0x000fe400078e02ff */
[C---:B------:R-:W-:Y:S01]  /*f980*/  IMAD.SHL.U32 R7, R6.reuse, 0x2, RZ ;  /* 0x0000000206077824 */ /* 0x040fe200078e00ff */
[----:B------:R1:W-:Y:S01]  /*f990*/  STL [R1+0xac], RZ ;  /* 0x0000acff01007387 */ /* 0x0003e20000100800 */
[----:B------:R-:W-:-:S03]  /*f9a0*/  IMAD.SHL.U32 R6, R6, 0x40, RZ ;  /* 0x0000004006067824 */ /* 0x000fc600078e00ff */
[----:B------:R1:W-:Y:S01]  /*f9b0*/  STL [R1+0x90], RZ ;  /* 0x000090ff01007387 */ /* 0x0003e20000100800 */
[----:B------:R-:W-:-:S03]  /*f9c0*/  LOP3.LUT R4, R4, 0x10, R7, 0x78, !PT ;  /* 0x0000001004047812 */ /* 0x000fc600078e7807 */
[----:B------:R1:W-:Y:S04]  /*f9d0*/  STL [R1+0x94], RZ ;  /* 0x000094ff01007387 */ /* 0x0003e80000100800 */
[----:B------:R1:W-:Y:S01]  /*f9e0*/  STL [R1+0x98], RZ ;  /* 0x000098ff01007387 */ /* 0x0003e20000100800 */
[----:B------:R-:W-:-:S03]  /*f9f0*/  LOP3.LUT R4, R4, 0x400, R6, 0xf8, !PT ;  /* 0x0000040004047812 */ /* 0x000fc600078ef806 */
[----:B------:R1:W-:Y:S01]  /*fa00*/  STL [R1+0x9c], RZ ;  /* 0x00009cff01007387 */ /* 0x0003e20000100800 */
[----:B----4-:R-:W-:-:S03]  /*fa10*/  LOP3.LUT R2, R5, 0x20, RZ, 0x3c, !PT ;  /* 0x0000002005027812 */ /* 0x010fc600078e3cff */
[----:B------:R1:W-:Y:S01]  /*fa20*/  STL [R1+0x80], RZ ;  /* 0x000080ff01007387 */ /* 0x0003e20000100800 */
[----:B------:R-:W-:-:S03]  /*fa30*/  LOP3.LUT R2, R5, 0x40, RZ, 0x3c, !PT ;  /* 0x0000004005027812 */ /* 0x000fc600078e3cff */
[----:B------:R1:W-:Y:S01]  /*fa40*/  STL [R1+0x84], RZ ;  /* 0x000084ff01007387 */ /* 0x0003e20000100800 */
[----:B------:R-:W-:-:S03]  /*fa50*/  LOP3.LUT R2, R5, 0x50, RZ, 0x3c, !PT ;  /* 0x0000005005027812 */ /* 0x000fc600078e3cff */
[----:B------:R1:W-:Y:S01]  /*fa60*/  STL [R1+0x88], RZ ;  /* 0x000088ff01007387 */ /* 0x0003e20000100800 */
[----:B------:R-:W-:-:S03]  /*fa70*/  LOP3.LUT R2, R4, 0x20, RZ, 0x3c, !PT ;  /* 0x0000002004027812 */ /* 0x000fc600078e3cff */
        /* <DEDUP_REMOVED lines=8> */
[----:B------:R1:W-:Y:S01]  /*fb00*/  STL [R1+0x26c], RZ ;  /* 0x00026cff01007387 */ /* 0x0003e20000100800 */
[----:B------:R-:W-:-:S02]  /*fb10*/  USHF.R.S32.HI UR7, URZ, 0x1f, UR4 ;  /* 0x0000001fff077899 */ /* 0x000fc40008011404 */
[----:B------:R-:W-:Y:S01]  /*fb20*/  USHF.L.U32 UR6, UR6, 0x6, URZ ;  /* 0x0000000606067899 */ /* 0x000fe200080006ff */
[C---:B------:R-:W-:Y:S01]  /*fb30*/  LOP3.LUT R8, R5.reuse, 0x30, RZ, 0x3c, !PT ;  /* 0x0000003005087812 */ /* 0x040fe200078e3cff */
[----:B------:R-:W-:Y:S01]  /*fb40*/  ULEA.HI UR7, UR7, UR4, URZ, 0x6 ;  /* 0x0000000407077291 */ /* 0x000fe2000f8f30ff */
[C---:B------:R-:W-:Y:S01]  /*fb50*/  LOP3.LUT R7, R5.reuse, 0x60, RZ, 0x3c, !PT ;  /* 0x0000006005077812 */ /* 0x040fe200078e3cff */
[----:B------:R-:W-:Y:S01]  /*fb60*/  USHF.R.S32.HI UR4, URZ, 0x1f, UR6 ;  /* 0x0000001fff047899 */ /* 0x000fe20008011406 */
[----:B------:R-:W-:Y:S02]  /*fb70*/  LOP3.LUT R6, R5, 0x70, RZ, 0x3c, !PT ;  /* 0x0000007005067812 */ /* 0x000fe400078e3cff */
[C---:B------:R-:W-:Y:S02]  /*fb80*/  LOP3.LUT R5, R4.reuse, 0x40, RZ, 0x3c, !PT ;  /* 0x0000004004057812 */ /* 0x040fe400078e3cff */
[----:B------:R-:W-:Y:S01]  /*fb90*/  LOP3.LUT R4, R4, 0x60, RZ, 0x3c, !PT ;  /* 0x0000006004047812 */ /* 0x000fe200078e3cff */
[----:B------:R-:W-:-:S02]  /*fba0*/  USHF.L.U32 UR10, UR6, 0x1, URZ ;  /* 0x00000001060a7899 */ /* 0x000fc400080006ff */
[----:B------:R-:W-:Y:S02]  /*fbb0*/  USHF.R.S32.HI UR7, URZ, 0x6, UR7 ;  /* 0x00000006ff077899 */ /* 0x000fe40008011407 */
[----:B------:R-:W-:Y:S01]  /*fbc0*/  USHF.L.U64.HI UR4, UR6, 0x1, UR4 ;  /* 0x0000000106047899 */ /* 0x000fe20008010204 */
[----:B--2---:R-:W-:-:S05]  /*fbd0*/  LOP3.LUT R2, R3, 0x40, RZ, 0x3c, !PT ;  /* 0x0000004003027812 */ /* 0x004fca00078e3cff */
[----:B------:R1:W-:Y:S06]  /*fbe0*/  STL [R1+0x324], R2 ;  /* 0x0003240201007387 */ /* 0x0003ec0000100800 */
.L_x_2:
[----:B-----5:R-:W2:Y:S01]  /*fbf0*/  LDL R5, [R1+0x338] ;  /* 0x0003380001057983 */ /* 0x020ea20000100800 */
[----:B01----:R-:W0:Y:S03]  /*fc00*/  LDC R2, c[0x0][0x3a0] ;  /* 0x0000e800ff027b82 */ /* 0x003e260000000800 */
[----:B--2---:R1:W-:Y:S04]  /*fc10*/  STL [R1+0x1438], R5 ;  /* 0x0014380501007387 */ /* 0x0043e80000100800 */
[----:B------:R-:W2:Y:S04]  /*fc20*/  LDL R4, [R1+0x33c] ;  /* 0x00033c0001047983 */ /* 0x000ea80000100800 */
[----:B-1----:R-:W0:Y:S04]  /*fc30*/  LDL R5, [R1+0x348] ;  /* 0x0003480001057983 */ /* 0x002e280000100800 */
        /* <DEDUP_REMOVED lines=35> */
[----:B-----5:R-:W-:Y:S04]  /*fe70*/  STL [R1+0xae0], R0 ;  /* 0x000ae00001007387 */ /* 0x020fe80000100800 */
[----:B------:R-:W-:Y:S04]  /*fe80*/  STL [R1+0x1398], R0 ;  /* 0x0013980001007387 */ /* 0x000fe80000100800 */
[----:B------:R-:W-:Y:S04]  /*fe90*/  STL [R1+0x139c], R0 ;  /* 0x00139c0001007387 */ /* 0x000fe80000100800 */
[----:B------:R-:W-:Y:S04]  /*fea0*/  STL [R1+0x13a0], R0 ;  /* 0x0013a00001007387 */ /* 0x000fe80000100800 */
[----:B------:R-:W-:Y:S04]  /*feb0*/  STL [R1+0x13a4], R0 ;  /* 0x0013a40001007387 */ /* 0x000fe80000100800 */
[----:B------:R-:W-:Y:S01]  /*fec0*/  STL [R1+0x13a8], R0 ;  /* 0x0013a80001007387 */ /* 0x000fe20000100800 */
[----:B0-----:R-:W-:-:S03]  /*fed0*/  IMAD R2, R5, -0x40, R2 ;  /* 0xffffffc005027824 */ /* 0x001fc600078e0202 */
[----:B------:R-:W2:Y:S02]  /*fee0*/  LDL.LU R5, [R1+0x1438] ;  /* 0x0014380001057983 */ /* 0x000ea40000300800 */
[----:B------:R-:W-:Y:S02]  /*fef0*/  ISETP.GT.AND P0, PT, R2, RZ, PT ;  /* 0x000000ff0200720c */ /* 0x000fe40003f04270 */
[----:B-1----:R-:W-:-:S11]  /*ff00*/  PRMT R15, RZ, 0x7610, R15 ;  /* 0x00007610ff0f7816 */ /* 0x002fd6000000000f */
[----:B--2---:R-:W2:Y:S01]  /*ff10*/  @P0 LDG.E.U16 R15, desc[UR8][R4.64] ;  /* 0x00000008040f0981 */ /* 0x004ea2000c1e1500 */
[----:B------:R-:W-:-:S03]  /*ff20*/  ISETP.GT.AND P1, PT, R2, 0x1, PT ;  /* 0x000000010200780c */ /* 0x000fc60003f24270 */
[----:B--2---:R0:W-:Y:S04]  /*ff30*/  STL [R1+0x20], R15 ;  /* 0x0000200f01007387 */ /* 0x0041e80000100800 */
[----:B0-----:R-:W2:Y:S04]  /*ff40*/  LDL.LU R15, [R1+0x1434] ;  /* 0x00143400010f7983 */ /* 0x001ea80000300800 */
[----:B------:R-:W3:Y:S04]  /*ff50*/  LDL R4, [R1+0x540] ;  /* 0x0005400001047983 */ /* 0x000ee80000100800 */
[----:B------:R-:W3:Y:S01]  /*ff60*/  LDL R5, [R1+0x544] ;  /* 0x0005440001057983 */ /* 0x000ee20000100800 */
[----:B------:R-:W-:-:S02]  /*ff70*/  PRMT R25, RZ, 0x7610, R25 ;  /* 0x00007610ff197816 */ /* 0x000fc40000000019 */
[----:B---3--:R-:W-:-:S04]  /*ff80*/  @P1 LOP3.LUT R5, R5, R4, RZ, 0x3c, !PT ;  /* 0x0000000405051212 */ /* 0x008fc800078e3cff */
[----:B------:R-:W-:-:S04]  /*ff90*/  @P1 LOP3.LUT R4, R5, R4, RZ, 0x3c, !PT ;  /* 0x0000000405041212 */ /* 0x000fc800078e3cff */
[----:B------:R-:W-:-:S05]  /*ffa0*/  @P1 LOP3.LUT R5, R5, R4, RZ, 0x3c, !PT ;  /* 0x0000000405051212 */ /* 0x000fca00078e3cff */
[----:B------:R-:W3:Y:S01]  /*ffb0*/  @P1 LDG.E.U16 R25, desc[UR8][R4.64] ;  /* 0x0000000804191981 */ /* 0x000ee2000c1e1500 */
[----:B------:R-:W-:-:S03]  /*ffc0*/  ISETP.GT.AND P2, PT, R2, 0x2, PT ;  /* 0x000000020200780c */ /* 0x000fc60003f44270 */
[----:B---3--:R0:W-:Y:S04]  /*ffd0*/  STL [R1+0x54], R25 ;  /* 0x0000541901007387 */ /* 0x0081e80000100800 */
[----:B0-----:R-:W3:Y:S04]  /*ffe0*/  LDL.LU R25, [R1+0x1430] ;  /* 0x0014300001197983 */ /* 0x001ee80000300800 */
[----:B------:R-:W4:Y:S04]  /*fff0*/  LDL R4, [R1+0x538] ;  /* 0x0005380001047983 */ /* 0x000f280000100800 */
[----:B------:R-:W4:Y:S01]  /*10000*/  LDL R5, [R1+0x53c] ;  /* 0x00053c0001057983 */ /* 0x000f220000100800 */
[----:B--2---:R-:W-:-:S02]  /*10010*/  PRMT R15, RZ, 0x7610, R15 ;  /* 0x00007610ff0f7816 */ /* 0x004fc4000000000f */
[----:B----4-:R-:W-:-:S04]  /*10020*/  @P2 LOP3.LUT R5, R5, R4, RZ, 0x3c, !PT ;  /* 0x0000000405052212 */ /* 0x010fc800078e3cff */
[----:B------:R-:W-:-:S04]  /*10030*/  @P2 LOP3.LUT R4, R5, R4, RZ, 0x3c, !PT ;  /* 0x0000000405042212 */ /* 0x000fc800078e3cff */
[----:B------:R-:W-:-:S05]  /*10040*/  @P2 LOP3.LUT R5, R5, R4, RZ, 0x3c, !PT ;  /* 0x0000000405052212 */ /* 0x000fca00078e3cff */
[----:B------:R-:W2:Y:S01]  /*10050*/  @P2 LDG.E.U16 R15, desc[UR8][R4.64] ;  /* 0x00000008040f2981 */ /* 0x000ea2000c1e1500 */
[----:B------:R-:W-:-:S03]  /*10060*/  ISETP.GT.AND P3, PT, R2, 0x3, PT ;  /* 0x000000030200780c */ /* 0x000fc60003f64270 */
[----:B--2---:R0:W-:Y:S04]  /*10070*/  STL [R1+0x64], R15 ;  /* 0x0000640f01007387 */ /* 0x0041e80000100800 */
[----:B0-----:R-:W2:Y:S04]  /*10080*/  LDL.LU R15, [R1+0x142c] ;  /* 0x00142c00010f7983 */ /* 0x001ea80000300800 */
[----:B------:R-:W4:Y:S04]  /*10090*/  LDL R4, [R1+0x530] ;  /* 0x0005300001047983 */ /* 0x000f280000100800 */
[----:B------:R-:W4:Y:S01]  /*100a0*/  LDL R5, [R1+0x534] ;  /* 0x0005340001057983 */ /* 0x000f220000100800 */
[----:B---3--:R-:W-:-:S02]  /*100b0*/  PRMT R25, RZ, 0x7610, R25 ;  /* 0x00007610ff197816 */ /* 0x008fc40000000019 */
[----:B----4-:R-:W-:-:S04]  /*100c0*/  @P3 LOP3.LUT R5, R5, R4, RZ, 0x3c, !PT ;  /* 0x0000000405053212 */ /* 0x010fc800078e3cff */
        /* <DEDUP_REMOVED lines=8> */
[----:B------:R-:W-:-:S02]  /*10150*/  PRMT R18, RZ, 0x7610, R18 ;  /* 0x00007610ff127816 */ /* 0x000fc40000000012 */
[----:B----4-:R-:W-:-:S04]  /*10160*/  @P4 LOP3.LUT R5, R5, R4, RZ, 0x3c, !PT ;  /* 0x0000000405054212 */ /* 0x010fc800078e3cff */
[----:B------:R-:W-:-:S04]  /*10170*/  @P4 LOP3.LUT R4, R5, R4, RZ, 0x3c, !PT ;  /* 0x0000000405044212 */ /* 0x000fc800078e3cff */
[----:B------:R-:W-:-:S05]  /*10180*/  @P4 LOP3.LUT R5, R5, R4, RZ, 0x3c, !PT ;  /* 0x0000000405054212 */ /* 0x000fca00078e3cff */
[----:B------:R-:W4:Y:S01]  /*10190*/  @P4 LDG.E.U16 R18, desc[UR8][R4.64] ;  /* 0x0000000804124981 */ /* 0x000f22000c1e1500 */
[----:B------:R-:W-:-:S03]  /*101a0*/  ISETP.GT.AND P5, PT, R2, 0x5, PT ;  /* 0x000000050200780c */ /* 0x000fc60003fa4270 */
[----:B----4-:R0:W-:Y:S04]  /*101b0*/  STL [R1+0x218], R18 ;  /* 0x0002181201007387 */ /* 0x0101e80000100800 */
[----:B0-----:R-:W4:Y:S04]  /*101c0*/  LDL.LU R18, [R1+0x1424] ;  /* 0x0014240001127983 */ /* 0x001f280000300800 */
[----:B------:R-:W3:Y:S04]  /*101d0*/  LDL R4, [R1+0x520] ;  /* 0x0005200001047983 */ /* 0x000ee80000100800 */
[----:B------:R-:W3:Y:S01]  /*101e0*/  LDL R5, [R1+0x524] ;  /* 0x0005240001057983 */ /* 0x000ee20000100800 */
[----:B--2---:R-:W-:-:S02]  /*101f0*/  PRMT R15, RZ, 0x7610, R15 ;  /* 0x00007610ff0f7816 */ /* 0x004fc4000000000f */
[----:B---3--:R-:W-:-:S04]  /*10200*/  @P5 LOP3.LUT R5, R5, R4, RZ, 0x3c, !PT ;  /* 0x0000000405055212 */ /* 0x008fc800078e3cff */
[----:B------:R-:W-:-:S04]  /*10210*/  @P5 LOP3.LUT R4, R5, R4, RZ, 0x3c, !PT ;  /* 0x0000000405045212 */ /* 0x000fc800078e3cff */
[----:B------:R-:W-:-:S05]  /*10220*/  @P5 LOP3.LUT R5, R5, R4, RZ, 0x3c, !PT ;  /* 0x0000000405055212 */ /* 0x000fca00078e3cff */
[----:B------:R-:W2:Y:S01]  /*10230*/  @P5 LDG.E.U16 R15, desc[UR8][R4.64] ;  /* 0x00000008040f5981 */ /* 0x000ea2000c1e1500 */
        /* <DEDUP_REMOVED lines=33> */
[----:B------:R-:W2:Y:S04]  /*10450*/  LDL R4, [R1+0x500] ;  /* 0x0005000001047983 */ /* 0x000ea80000100800 */
[----:B------:R-:W2:Y:S01]  /*10460*/  LDL R5, [R1+0x504] ;  /* 0x0005040001057983 */ /* 0x000ea20000100800 */
[----:B----4-:R-:W-:-:S02]  /*10470*/  PRMT R18, RZ, 0x7610, R18 ;  /* 0x00007610ff127816 */ /* 0x010fc40000000012 */
[----:B--2---:R-:W-:-:S04]  /*10480*/  @P2 LOP3.LUT R5, R5, R4, RZ, 0x3c, !PT ;  /* 0x0000000405052212 */ /* 0x004fc800078e3cff */
        /* <DEDUP_REMOVED lines=48> */
[----:B------:R-:W-:-:S02]  /*10790*/  PRMT R14, RZ, 0x7610, R14 ;  /* 0x00007610ff0e7816 */ /* 0x000fc4000000000e */
[----:B--2---:R-:W-:-:S04]  /*107a0*/  @P2 LOP3.LUT R5, R5, R4, RZ, 0x3c, !PT ;  /* 0x0000000405052212 */ /* 0x004fc800078e3cff */
[----:B------:R-:W-:-:S04]  /*107b0*/  @P2 LOP3.LUT R4, R5, R4, RZ, 0x3c, !PT ;  /* 0x0000000405042212 */ /* 0x000fc800078e3cff */
[----:B------:R-:W-:-:S05]  /*107c0*/  @P2 LOP3.LUT R5, R5, R4, RZ, 0x3c, !PT ;  /* 0x0000000405052212 */ /* 0x000fca00078e3cff */
[----:B------:R-:W2:Y:S01]  /*107d0*/  @P2 LDG.E.U16 R14, desc[UR8][R4.64] ;  /* 0x00000008040e2981 */ /* 0x000ea2000c1e1500 */
[----:B------:R-:W-:-:S03]  /*107e0*/  ISETP.GT.AND P3, PT, R2, 0xf, PT ;  /* 0x0000000f0200780c */ /* 0x000fc60003f64270 */
[----:B--2---:R0:W-:Y:S04]  /*107f0*/  STL [R1+0x244], R14 ;  /* 0x0002440e01007387 */ /* 0x0041e80000100800 */
[----:B0-----:R-:W2:Y:S04]  /*10800*/  LDL.LU R14, [R1+0x13fc] ;  /* 0x0013fc00010e7983 */ /* 0x001ea80000300800 */
        /* <DEDUP_REMOVED lines=16> */
[----:B------:R0:W2:Y:S04]  /*10910*/  @P4 LDG.E.U16 R25, desc[UR8][R4.64] ;  /* 0x0000000804194981 */ /* 0x0000a8000c1e1500 */
[----:B------:R-:W0:Y:S04]  /*10920*/  LDL R4, [R1+0x4c0] ;  /* 0x0004c00001047983 */ /* 0x000e280000100800 */
[----:B------:R-:W0:Y:S01]  /*10930*/  LDL R5, [R1+0x4c4] ;  /* 0x0004c40001057983 */ /* 0x000e220000100800 */
[----:B------:R-:W-:Y:S02]  /*10940*/  ISETP.GT.AND P1, PT, R2, 0x11, PT ;  /* 0x000000110200780c */ /* 0x000fe40003f24270 */
[----:B------:R-:W-:-:S11]  /*10950*/  PRMT R19, RZ, 0x7610, R19 ;  /* 0x00007610ff137816 */ /* 0x000fd60000000013 */
[----:B0-----:R-:W-:-:S04]  /*10960*/  @P1 LOP3.LUT R5, R5, R4, RZ, 0x3c, !PT ;  /* 0x0000000405051212 */ /* 0x001fc800078e3cff */
[----:B------:R-:W-:-:S04]  /*10970*/  @P1 LOP3.LUT R4, R5, R4, RZ, 0x3c, !PT ;  /* 0x0000000405041212 */ /* 0x000fc800078e3cff */
[----:B------:R-:W-:-:S05]  /*10980*/  @P1 LOP3.LUT R5, R5, R4, RZ, 0x3c, !PT ;  /* 0x0000000405051212 */ /* 0x000fca00078e3cff */
[----:B------:R-:W3:Y:S04]  /*10990*/  @P1 LDG.E.U16 R19, desc[UR8][R4.64] ;  /* 0x0000000804131981 */ /* 0x000ee8000c1e1500 */
[----:B--2---:R-:W-:Y:S04]  /*109a0*/  STL [R1+0x1390], R25 ;  /* 0x0013901901007387 */ /* 0x004fe80000100800 */
[----:B------:R-:W-:Y:S01]  /*109b0*/  STL [R1+0x1394], R25 ;  /* 0x0013941901007387 */ /* 0x000fe20000100800 */
[----:B------:R-:W-:-:S03]  /*109c0*/  ISETP.GT.AND P0, PT, R2, 0x12, PT ;  /* 0x000000120200780c */ /* 0x000fc60003f04270 */
[----:B---3--:R0:W-:Y:S04]  /*109d0*/  STL [R1], R19 ;  /* 0x0000001301007387 */ /* 0x0081e80000100800 */
        /* <DEDUP_REMOVED lines=53> */
[----:B----4-:R-:W-:-:S02]  /*10d30*/  PRMT R15, RZ, 0x7610, R15 ;  /* 0x00007610ff0f7816 */ /* 0x010fc4000000000f */
[----:B--2---:R-:W-:-:S04]  /*10d40*/  @P0 LOP3.LUT R5, R5, R4, RZ, 0x3c, !PT ;  /* 0x0000000405050212 */ /* 0x004fc800078e3cff */
[----:B------:R-:W-:-:S04]  /*10d50*/  @P0 LOP3.LUT R4, R5, R4, RZ, 0x3c, !PT ;  /* 0x0000000405040212 */ /* 0x000fc800078e3cff */
[----:B------:R-:W-:-:S05]  /*10d60*/  @P0 LOP3.LUT R5, R5, R4, RZ, 0x3c, !PT ;  /* 0x0000000405050212 */ /* 0x000fca00078e3cff */
[----:B------:R-:W2:Y:S04]  /*10d70*/  @P0 LDG.E.U16 R15, desc[UR8][R4.64] ;  /* 0x00000008040f0981 */ /* 0x000ea8000c1e1500 */
[----:B------:R-:W4:Y:S04]  /*10d80*/  LDL R4, [R1+0x488] ;  /* 0x0004880001047983 */ /* 0x000f280000100800 */
[----:B------:R-:W4:Y:S01]  /*10d90*/  LDL R5, [R1+0x48c] ;  /* 0x00048c0001057983 */ /* 0x000f220000100800 */
[C---:B------:R-:W-:Y:S02]  /*10da0*/  ISETP.GT.AND P2, PT, R2.reuse, 0x18, PT ;  /* 0x000000180200780c */ /* 0x040fe40003f44270 */
[----:B------:R-:W-:Y:S01]  /*10db0*/  PRMT R18, RZ, 0x7610, R18 ;  /* 0x00007610ff127816 */ /* 0x000fe20000000012 */
[----:B--2---:R0:W-:Y:S01]  /*10dc0*/  STL [R1+0x32c], R15 ;  /* 0x00032c0f01007387 */ /* 0x0041e20000100800 */
[----:B------:R-:W-:-:S02]  /*10dd0*/  ISETP.GT.AND P3, PT, R2, 0x19, PT ;  /* 0x000000190200780c */ /* 0x000fc40003f64270 */
[----:B------:R-:W-:Y:S02]  /*10de0*/  PRMT R24, RZ, 0x7610, R24 ;  /* 0x00007610ff187816 */ /* 0x000fe40000000018 */
[----:B------:R-:W-:Y:S02]  /*10df0*/  ISETP.GT.AND P4, PT, R2, 0x1a, PT ;  /* 0x0000001a0200780c */ /* 0x000fe40003f84270 */
[----:B------:R-:W-:Y:S01]  /*10e00*/  PRMT R9, RZ, 0x7610, R9 ;  /* 0x00007610ff097816 */ /* 0x000fe20000000009 */
[----:B0-----:R-:W2:Y:S02]  /*10e10*/  LDL R15, [R1+0x46c] ;  /* 0x00046c00010f7983 */ /* 0x001ea40000100800 */
[----:B----4-:R-:W-:-:S04]  /*10e20*/  @P2 LOP3.LUT R5, R5, R4, RZ, 0x3c, !PT ;  /* 0x0000000405052212 */ /* 0x010fc800078e3cff */
[----:B------:R-:W-:-:S04]  /*10e30*/  @P2 LOP3.LUT R4, R5, R4, RZ, 0x3c, !PT ;  /* 0x0000000405042212 */ /* 0x000fc800078e3cff */
[----:B------:R-:W-:-:S05]  /*10e40*/  @P2 LOP3.LUT R5, R5, R4, RZ, 0x3c, !PT ;  /* 0x0000000405052212 */ /* 0x000fca00078e3cff */
[----:B------:R0:W4:Y:S04]  /*10e50*/  @P2 LDG.E.U16 R18, desc[UR8][R4.64] ;  /* 0x0000000804122981 */ /* 0x000128000c1e1500 */
[----:B------:R-:W0:Y:S04]  /*10e60*/  LDL R4, [R1+0x480] ;  /* 0x0004800001047983 */ /* 0x000e280000100800 */
[----:B------:R-:W0:Y:S02]  /*10e70*/  LDL R5, [R1+0x484] ;  /* 0x0004840001057983 */ /* 0x000e240000100800 */
[----:B0-----:R-:W-:-:S04]  /*10e80*/  @P3 LOP3.LUT R5, R5, R4, RZ, 0x3c, !PT ;  /* 0x0000000405053212 */ /* 0x001fc800078e3cff */
[----:B------:R-:W-:-:S04]  /*10e90*/  @P3 LOP3.LUT R4, R5, R4, RZ, 0x3c, !PT ;  /* 0x0000000405043212 */ /* 0x000fc800078e3cff */
[----:B------:R-:W-:-:S05]  /*10ea0*/  @P3 LOP3.LUT R5, R5, R4, RZ, 0x3c, !PT ;  /* 0x0000000405053212 */ /* 0x000fca00078e3cff */
[----:B------:R0:W2:Y:S04]  /*10eb0*/  @P3 LDG.E.U16 R24, desc[UR8][R4.64] ;  /* 0x0000000804183981 */ /* 0x0000a8000c1e1500 */
[----:B------:R-:W0:Y:S04]  /*10ec0*/  LDL R4, [R1+0x478] ;  /* 0x0004780001047983 */ /* 0x000e280000100800 */
[----:B------:R-:W0:Y:S02]  /*10ed0*/  LDL R5, [R1+0x47c] ;  /* 0x00047c0001057983 */ /* 0x000e240000100800 */
[----:B0-----:R-:W-:-:S04]  /*10ee0*/  @P4 LOP3.LUT R5, R5, R4, RZ, 0x3c, !PT ;  /* 0x0000000405054212 */ /* 0x001fc800078e3cff */
[----:B------:R-:W-:-:S04]  /*10ef0*/  @P4 LOP3.LUT R4, R5, R4, RZ, 0x3c, !PT ;  /* 0x0000000405044212 */ /* 0x000fc800078e3cff */
[----:B------:R-:W-:-:S05]  /*10f00*/  @P4 LOP3.LUT R5, R5, R4, RZ, 0x3c, !PT ;  /* 0x0000000405054212 */ /* 0x000fca00078e3cff */
[----:B------:R-:W3:Y:S04]  /*10f10*/  @P4 LDG.E.U16 R9, desc[UR8][R4.64] ;  /* 0x0000000804094981 */ /* 0x000ee8000c1e1500 */
[----:B--2---:R-:W-:Y:S04]  /*10f20*/  STL [R1+0x1380], R24 ;  /* 0x0013801801007387 */ /* 0x004fe80000100800 */
[----:B------:R-:W-:Y:S01]  /*10f30*/  STL [R1+0x1384], R24 ;  /* 0x0013841801007387 */ /* 0x000fe20000100800 */
[----:B------:R-:W-:-:S03]  /*10f40*/  ISETP.GT.AND P1, PT, R2, 0x1b, PT ;  /* 0x0000001b0200780c */ /* 0x000fc60003f24270 */
[----:B---3--:R0:W-:Y:S04]  /*10f50*/  STL [R1+0x8], R9 ;  /* 0x0000080901007387 */ /* 0x0081e80000100800 */
        /* <DEDUP_REMOVED lines=8> */
[C---:B------:R-:W-:Y:S02]  /*10fe0*/  ISETP.GT.AND P0, PT, R2.reuse, 0x1c, PT ;  /* 0x0000001c0200780c */ /* 0x040fe40003f04270 */
[----:B------:R-:W-:Y:S01]  /*10ff0*/  PRMT R14, RZ, 0x7610, R14 ;  /* 0x00007610ff0e7816 */ /* 0x000fe2000000000e */
[----:B---3--:R0:W-:Y:S04]  /*11000*/  STL [R1+0x18], R8 ;  /* 0x0000180801007387 */ /* 0x0081e80000100800 */
[----:B0-----:R-:W3:Y:S04]  /*11010*/  LDL.LU R8, [R1+0x13d8] ;  /* 0x0013d80001087983 */ /* 0x001ee80000300800 */
[----:B------:R-:W2:Y:S02]  /*11020*/  LDL R5, [R1+0x468] ;  /* 0x0004680001057983 */ /* 0x000ea40000100800 */
[----:B------:R-:W-:Y:S01]  /*11030*/  @P0 IMAD.MOV.U32 R4, RZ, RZ, R15 ;  /* 0x000000ffff040224 */ /* 0x000fe200078e000f */
[----:B------:R-:W-:-:S02]  /*11040*/  ISETP.GT.AND P2, PT, R2, 0x1d, PT ;  /* 0x0000001d0200780c */ /* 0x000fc40003f44270 */
[----:B------:R-:W-:Y:S01]  /*11050*/  PRMT R7, RZ, 0x7610, R7 ;  /* 0x00007610ff077816 */ /* 0x000fe20000000007 */
[----:B------:R-:W3:Y:S04]  /*11060*/  LDL R15, [R1+0x440] ;  /* 0x00044000010f7983 */ /* 0x000ee80000100800 */
[----:B--2---:R0:W2:Y:S04]  /*11070*/  @P0 LDG.E.U16 R14, desc[UR8][R4.64] ;  /* 0x00000008040e0981 */ /* 0x0040a8000c1e1500 */
[----:B------:R-:W0:Y:S04]  /*11080*/  LDL R4, [R1+0x460] ;  /* 0x0004600001047983 */ /* 0x000e280000100800 */
[----:B------:R-:W0:Y:S02]  /*11090*/  LDL R5, [R1+0x464] ;  /* 0x0004640001057983 */ /* 0x000e240000100800 */
[----:B0-----:R-:W-:-:S04]  /*110a0*/  @P2 LOP3.LUT R5, R5, R4, RZ, 0x3c, !PT ;  /* 0x0000000405052212 */ /* 0x001fc800078e3cff */
[----:B------:R-:W-:-:S04]  /*110b0*/  @P2 LOP3.LUT R4, R5, R4, RZ, 0x3c, !PT ;  /* 0x0000000405042212 */ /* 0x000fc800078e3cff */
[----:B------:R-:W-:-:S05]  /*110c0*/  @P2 LOP3.LUT R5, R5, R4, RZ, 0x3c, !PT ;  /* 0x0000000405052212 */ /* 0x000fca00078e3cff */
[----:B------:R-:W3:Y:S04]  /*110d0*/  @P2 LDG.E.U16 R7, desc[UR8][R4.64] ;  /* 0x0000000804072981 */ /* 0x000ee8000c1e1500 */
[----:B--2---:R0:W-:Y:S04]  /*110e0*/  STL [R1+0x6c], R14 ;  /* 0x00006c0e01007387 */ /* 0x0041e80000100800 */
[----:B0-----:R-:W2:Y:S04]  /*110f0*/  LDL R14, [R1+0x444] ;  /* 0x00044400010e7983 */ /* 0x001ea80000100800 */
[----:B---3--:R0:W-:Y:S04]  /*11100*/  STL [R1+0x20c], R7 ;  /* 0x00020c0701007387 */ /* 0x0081e80000100800 */
[----:B0-----:R-:W3:Y:S04]  /*11110*/  LDL.LU R7, [R1+0x13d4] ;  /* 0x0013d40001077983 */ /* 0x001ee80000300800 */
[----:B------:R-:W2:Y:S04]  /*11120*/  LDL R4, [R1+0x458] ;  /* 0x0004580001047983 */ /* 0x000ea80000100800 */
[----:B------:R-:W2:Y:S01]  /*11130*/  LDL R5, [R1+0x45c] ;  /* 0x00045c0001057983 */ /* 0x000ea20000100800 */
[----:B------:R-:W-:-:S02]  /*11140*/  ISETP.GT.AND P3, PT, R2, 0x1e, PT ;  /* 0x0000001e0200780c */ /* 0x000fc40003f64270 */
[----:B------:R-:W-:-:S11]  /*11150*/  PRMT R6, RZ, 0x7610, R6 ;  /* 0x00007610ff067816 */ /* 0x000fd60000000006 */
        /* <DEDUP_REMOVED lines=19> */
[----:B------:R-:W-:-:S02]  /*11290*/  ISETP.GT.AND P1, PT, R2, 0x21, PT ;  /* 0x000000210200780c */ /* 0x000fc40003f24270 */
[----:B------:R-:W-:Y:S02]  /*112a0*/  PRMT R13, RZ, 0x7610, R13 ;  /* 0x00007610ff0d7816 */ /* 0x000fe4000000000d */
[----:B------:R-:W-:Y:S02]  /*112b0*/  PRMT R19, RZ, 0x7610, R19 ;  /* 0x00007610ff137816 */ /* 0x000fe40000000013 */
[----:B--2---:R-:W-:-:S04]  /*112c0*/  @P0 LOP3.LUT R5, R5, R4, RZ, 0x3c, !PT ;  /* 0x0000000405050212 */ /* 0x004fc800078e3cff */
[----:B------:R-:W-:-:S04]  /*112d0*/  @P0 LOP3.LUT R4, R5, R4, RZ, 0x3c, !PT ;  /* 0x0000000405040212 */ /* 0x000fc800078e3cff */
[----:B------:R-:W-:-:S05]  /*112e0*/  @P0 LOP3.LUT R5, R5, R4, RZ, 0x3c, !PT ;  /* 0x0000000405050212 */ /* 0x000fca00078e3cff */
[----:B------:R0:W2:Y:S02]  /*112f0*/  @P0 LDG.E.U16 R13, desc[UR8][R4.64] ;  /* 0x00000008040d0981 */ /* 0x0000a4000c1e1500 */
[----:B0-----:R-:W-:Y:S02]  /*11300*/  @P1 IMAD.MOV.U32 R4, RZ, RZ, R14 ;  /* 0x000000ffff041224 */ /* 0x001fe400078e000e */
[----:B------:R-:W-:Y:S01]  /*11310*/  @P1 IMAD.MOV.U32 R5, RZ, RZ, R15 ;  /* 0x000000ffff051224 */ /* 0x000fe200078e000f */
[----:B------:R-:W-:Y:S01]  /*11320*/  ISETP.GT.AND P2, PT, R2, 0x28, PT ;  /* 0x000000280200780c */ /* 0x000fe20003f44270 */
[----:B------:R-:W2:Y:S04]  /*11330*/  LDL R15, [R1+0x438] ;  /* 0x00043800010f7983 */ /* 0x000ea80000100800 */
[----:B------:R-:W2:Y:S01]  /*11340*/  @P1 LDG.E.U16 R19, desc[UR8][R4.64] ;  /* 0x0000000804131981 */ /* 0x000ea2000c1e1500 */
[----:B------:R-:W-:-:S03]  /*11350*/  PRMT R12, RZ, 0x7610, R12 ;  /* 0x00007610ff0c7816 */ /* 0x000fc6000000000c */
[----:B------:R-:W3:Y:S04]  /*11360*/  LDL R14, [R1+0x43c] ;  /* 0x00043c00010e7983 */ /* 0x000ee80000100800 */
[----:B------:R-:W3:Y:S04]  /*11370*/  LDL R4, [R1+0x408] ;  /* 0x0004080001047983 */ /* 0x000ee80000100800 */
[----:B------:R-:W3:Y:S04]  /*11380*/  LDL R5, [R1+0x40c] ;  /* 0x00040c0001057983 */ /* 0x000ee80000100800 */
[----:B--2---:R-:W-:Y:S01]  /*11390*/  STL [R1+0x1388], R19 ;  /* 0x0013881301007387 */ /* 0x004fe20000100800 */
[----:B---3--:R-:W-:-:S04]  /*113a0*/  @P2 LOP3.LUT R5, R5, R4, RZ, 0x3c, !PT ;  /* 0x0000000405052212 */ /* 0x008fc800078e3cff */
[----:B------:R-:W-:-:S04]  /*113b0*/  @P2 LOP3.LUT R4, R5, R4, RZ, 0x3c, !PT ;  /* 0x0000000405042212 */ /* 0x000fc800078e3cff */
[----:B------:R-:W-:Y:S01]  /*113c0*/  @P2 LOP3.LUT R5, R5, R4, RZ, 0x3c, !PT ;  /* 0x0000000405052212 */ /* 0x000fe200078e3cff */
[----:B------:R-:W-:Y:S04]  /*113d0*/  STL [R1+0x138c], R19 ;  /* 0x00138c1301007387 */ /* 0x000fe80000100800 */
[----:B------:R0:W2:Y:S04]  /*113e0*/  @P2 LDG.E.U16 R12, desc[UR8][R4.64] ;  /* 0x00000008040c2981 */ /* 0x0000a8000c1e1500 */
[----:B------:R-:W0:Y:S04]  /*113f0*/  LDL R4, [R1+0x3c8] ;  /* 0x0003c80001047983 */ /* 0x000e280000100800 */
[----:B------:R-:W0:Y:S01]  /*11400*/  LDL R5, [R1+0x3cc] ;  /* 0x0003cc0001057983 */ /* 0x000e220000100800 */
[----:B------:R-:W-:-:S02]  /*11410*/  ISETP.GT.AND P0, PT, R2, 0x30, PT ;  /* 0x000000300200780c */ /* 0x000fc40003f04270 */
[----:B------:R-:W-:-:S11]  /*11420*/  PRMT R11, RZ, 0x7610, R11 ;  /* 0x00007610ff0b7816 */ /* 0x000fd6000000000b */
[----:B0-----:R-:W-:-:S04]  /*11430*/  @P0 LOP3.LUT R5, R5, R4, RZ, 0x3c, !PT ;  /* 0x0000000405050212 */ /* 0x001fc800078e3cff */
[----:B------:R-:W-:-:S04]  /*11440*/  @P0 LOP3.LUT R4, R5, R4, RZ, 0x3c, !PT ;  /* 0x0000000405040212 */ /* 0x000fc800078e3cff */
[----:B------:R-:W-:-:S05]  /*11450*/  @P0 LOP3.LUT R5, R5, R4, RZ, 0x3c, !PT ;  /* 0x0000000405050212 */ /* 0x000fca00078e3cff */
[----:B------:R0:W3:Y:S04]  /*11460*/  @P0 LDG.E.U16 R11, desc[UR8][R4.64] ;  /* 0x00000008040b0981 */ /* 0x0000e8000c1e1500 */
[----:B------:R-:W0:Y:S04]  /*11470*/  LDL R4, [R1+0x388] ;  /* 0x0003880001047983 */ /* 0x000e280000100800 */
[----:B------:R-:W0:Y:S01]  /*11480*/  LDL R5, [R1+0x38c] ;  /* 0x00038c0001057983 */ /* 0x000e220000100800 */
[C---:B------:R-:W-:Y:S02]  /*11490*/  ISETP.GT.AND P1, PT, R2.reuse, 0x38, PT ;  /* 0x000000380200780c */ /* 0x040fe40003f24270 */
[----:B------:R-:W-:-:S02]  /*114a0*/  ISETP.GT.AND P0, PT, R2, 0x22, PT ;  /* 0x000000220200780c */ /* 0x000fc40003f04270 */
[----:B------:R-:W-:Y:S02]  /*114b0*/  PRMT R10, RZ, 0x7610, R10 ;  /* 0x00007610ff0a7816 */ /* 0x000fe4000000000a */
[----:B------:R-:W-:-:S07]  /*114c0*/  PRMT R22, RZ, 0x7610, R22 ;  /* 0x00007610ff167816 */ /* 0x000fce0000000016 */
[----:B0-----:R-:W-:-:S04]  /*114d0*/  @P1 LOP3.LUT R5, R5, R4, RZ, 0x3c, !PT ;  /* 0x0000000405051212 */ /* 0x001fc800078e3cff */
        /* <DEDUP_REMOVED lines=35> */
[----:B------:R-:W-:Y:S02]  /*11710*/  ISETP.GT.AND P0, PT, R2, 0x29, PT ;  /* 0x000000290200780c */ /* 0x000fe40003f04270 */
[----:B---3--:R-:W-:-:S04]  /*11720*/  @P1 LOP3.LUT R5, R5, R4, RZ, 0x3c, !PT ;  /* 0x0000000405051212 */ /* 0x008fc800078e3cff */
[----:B------:R-:W-:-:S04]  /*11730*/  @P1 LOP3.LUT R4, R5, R4, RZ, 0x3c, !PT ;  /* 0x0000000405041212 */ /* 0x000fc800078e3cff */
[----:B------:R-:W-:-:S05]  /*11740*/  @P1 LOP3.LUT R5, R5, R4, RZ, 0x3c, !PT ;  /* 0x0000000405051212 */ /* 0x000fca00078e3cff */
[----:B------:R0:W3:Y:S01]  /*11750*/  @P1 LDG.E.U16 R3, desc[UR8][R4.64] ;  /* 0x0000000804031981 */ /* 0x0000e2000c1e1500 */
[----:B------:R-:W-:Y:S01]  /*11760*/  PRMT R9, RZ, 0x7610, R9 ;  /* 0x00007610ff097816 */ /* 0x000fe20000000009 */
[----:B0-----:R-:W-:Y:S02]  /*11770*/  @P0 IMAD.MOV.U32 R4, RZ, RZ, R14 ;  /* 0x000000ffff040224 */ /* 0x001fe400078e000e */
[----:B------:R-:W-:-:S05]  /*11780*/  @P0 IMAD.MOV.U32 R5, RZ, RZ, R15 ;  /* 0x000000ffff050224 */ /* 0x000fca00078e000f */
[----:B------:R0:W2:Y:S04]  /*11790*/  @P0 LDG.E.U16 R9, desc[UR8][R4.64] ;  /* 0x0000000804090981 */ /* 0x0000a8000c1e1500 */
[----:B---3--:R1:W-:Y:S04]  /*117a0*/  STL [R1+0x44], R3 ;  /* 0x0000440301007387 */ /* 0x0083e80000100800 */
[----:B-1----:R-:W3:Y:S04]  /*117b0*/  LDL.LU R3, [R1+0x13c4] ;  /* 0x0013c40001037983 */ /* 0x002ee80000300800 */
[----:B------:R-:W0:Y:S04]  /*117c0*/  LDL R4, [R1+0x3c0] ;  /* 0x0003c00001047983 */ /* 0x000e280000100800 */
[----:B------:R-:W0:Y:S01]  /*117d0*/  LDL R5, [R1+0x3c4] ;  /* 0x0003c40001057983 */ /* 0x000e220000100800 */
[----:B------:R-:W-:-:S02]  /*117e0*/  ISETP.GT.AND P1, PT, R2, 0x31, PT ;  /* 0x000000310200780c */ /* 0x000fc40003f24270 */
[----:B------:R-:W-:Y:S01]  /*117f0*/  PRMT R8, RZ, 0x7610, R8 ;  /* 0x00007610ff087816 */ /* 0x000fe20000000008 */
[----:B------:R-:W2:Y:S01]  /*11800*/  LDL R15, [R1+0x3f8] ;  /* 0x0003f800010f7983 */ /* 0x000ea20000100800 */
[----:B------:R-:W-:Y:S02]  /*11810*/  ISETP.GT.AND P2, PT, R2, 0x39, PT ;  /* 0x000000390200780c */ /* 0x000fe40003f44270 */
[----:B------:R-:W-:Y:S01]  /*11820*/  PRMT R7, RZ, 0x7610, R7 ;  /* 0x00007610ff077816 */ /* 0x000fe20000000007 */
[----:B------:R-:W2:Y:S06]  /*11830*/  LDL R14, [R1+0x3fc] ;  /* 0x0003fc00010e7983 */ /* 0x000eac0000100800 */
        /* <DEDUP_REMOVED lines=24> */
[----:B------:R-:W-:Y:S02]  /*119c0*/  ISETP.GT.AND P0, PT, R2, 0x2a, PT ;  /* 0x0000002a0200780c */ /* 0x000fe40003f04270 */
[----:B--2---:R-:W-:-:S04]  /*119d0*/  @P1 LOP3.LUT R5, R5, R4, RZ, 0x3c, !PT ;  /* 0x0000000405051212 */ /* 0x004fc800078e3cff */
[----:B------:R-:W-:-:S04]  /*119e0*/  @P1 LOP3.LUT R4, R5, R4, RZ, 0x3c, !PT ;  /* 0x0000000405041212 */ /* 0x000fc800078e3cff */
[----:B------:R-:W-:-:S05]  /*119f0*/  @P1 LOP3.LUT R5, R5, R4, RZ, 0x3c, !PT ;  /* 0x0000000405051212 */ /* 0x000fca00078e3cff */
[----:B------:R0:W2:Y:S01]  /*11a00*/  @P1 LDG.E.U16 R27, desc[UR8][R4.64] ;  /* 0x00000008041b1981 */ /* 0x0000a2000c1e1500 */
[----:B------:R-:W-:Y:S01]  /*11a10*/  PRMT R6, RZ, 0x7610, R6 ;  /* 0x00007610ff067816 */ /* 0x000fe20000000006 */
[----:B0-----:R-:W-:Y:S02]  /*11a20*/  @P0 IMAD.MOV.U32 R4, RZ, RZ, R14 ;  /* 0x000000ffff040224 */ /* 0x001fe400078e000e */
[----:B------:R-:W-:-:S05]  /*11a30*/  @P0 IMAD.MOV.U32 R5, RZ, RZ, R15 ;  /* 0x000000ffff050224 */ /* 0x000fca00078e000f */
[----:B------:R0:W3:Y:S04]  /*11a40*/  @P0 LDG.E.U16 R6, desc[UR8][R4.64] ;  /* 0x0000000804060981 */ /* 0x0000e8000c1e1500 */
[----:B--2---:R1:W-:Y:S04]  /*11a50*/  STL [R1+0x318], R27 ;  /* 0x0003181b01007387 */ /* 0x0043e80000100800 */
[----:B-1----:R-:W2:Y:S04]  /*11a60*/  LDL.LU R27, [R1+0x13bc] ;  /* 0x0013bc00011b7983 */ /* 0x002ea80000300800 */
        /* <DEDUP_REMOVED lines=11> */
[----:B------:R-:W2:Y:S04]  /*11b20*/  @P1 LDG.E.U16 R20, desc[UR8][R4.64] ;  /* 0x0000000804141981 */ /* 0x000ea8000c1e1500 */
[----:B------:R-:W3:Y:S04]  /*11b30*/  LDL R4, [R1+0x3e8] ;  /* 0x0003e80001047983 */ /* 0x000ee80000100800 */
[----:B------:R-:W3:Y:S04]  /*11b40*/  LDL R5, [R1+0x3ec] ;  /* 0x0003ec0001057983 */ /* 0x000ee80000100800 */
[----:B--2---:R0:W-:Y:S01]  /*11b50*/  STL [R1+0x136c], R20 ;  /* 0x00136c1401007387 */ /* 0x0041e20000100800 */
[----:B------:R-:W-:-:S02]  /*11b60*/  ISETP.GT.AND P1, PT, R2, 0x2d, PT ;  /* 0x0000002d0200780c */ /* 0x000fc40003f24270 */
[----:B------:R-:W-:Y:S01]  /*11b70*/  PRMT R16, RZ, 0x7610, R16 ;  /* 0x00007610ff107816 */ /* 0x000fe20000000010 */
[----:B0-----:R-:W2:Y:S01]  /*11b80*/  LDL R20, [R1+0x3dc] ;  /* 0x0003dc0001147983 */ /* 0x001ea20000100800 */
[----:B---3--:R-:W-:-:S04]  /*11b90*/  @P0 LOP3.LUT R5, R5, R4, RZ, 0x3c, !PT ;  /* 0x0000000405050212 */ /* 0x008fc800078e3cff */
[----:B------:R-:W-:-:S04]  /*11ba0*/  @P0 LOP3.LUT R4, R5, R4, RZ, 0x3c, !PT ;  /* 0x0000000405040212 */ /* 0x000fc800078e3cff */
[----:B------:R-:W-:-:S05]  /*11bb0*/  @P0 LOP3.LUT R5, R5, R4, RZ, 0x3c, !PT ;  /* 0x0000000405050212 */ /* 0x000fca00078e3cff */
[----:B------:R0:W3:Y:S04]  /*11bc0*/  @P0 LDG.E.U16 R26, desc[UR8][R4.64] ;  /* 0x00000008041a0981 */ /* 0x0000e8000c1e1500 */
[----:B------:R-:W0:Y:S04]  /*11bd0*/  LDL R4, [R1+0x3e0] ;  /* 0x0003e00001047983 */ /* 0x000e280000100800 */
[----:B------:R-:W0:Y:S02]  /*11be0*/  LDL R5, [R1+0x3e4] ;  /* 0x0003e40001057983 */ /* 0x000e240000100800 */
[----:B0-----:R-:W-:-:S04]  /*11bf0*/  @P1 LOP3.LUT R5, R5, R4, RZ, 0x3c, !PT ;  /* 0x0000000405051212 */ /* 0x001fc800078e3cff */
[----:B------:R-:W-:-:S04]  /*11c00*/  @P1 LOP3.LUT R4, R5, R4, RZ, 0x3c, !PT ;  /* 0x0000000405041212 */ /* 0x000fc800078e3cff */
[----:B------:R-:W-:-:S05]  /*11c10*/  @P1 LOP3.LUT R5, R5, R4, RZ, 0x3c, !PT ;  /* 0x0000000405051212 */ /* 0x000fca00078e3cff */
[----:B------:R0:W2:Y:S01]  /*11c20*/  @P1 LDG.E.U16 R16, desc[UR8][R4.64] ;  /* 0x0000000804101981 */ /* 0x0000a2000c1e1500 */
[----:B------:R-:W-:-:S03]  /*11c30*/  ISETP.GT.AND P0, PT, R2, 0x32, PT ;  /* 0x000000320200780c */ /* 0x000fc60003f04270 */
[----:B---3--:R-:W-:Y:S01]  /*11c40*/  STL [R1+0x1354], R26 ;  /* 0x0013541a01007387 */ /* 0x008fe20000100800 */
[----:B0-----:R-:W-:-:S03]  /*11c50*/  PRMT R5, RZ, 0x7610, R5 ;  /* 0x00007610ff057816 */ /* 0x001fc60000000005 */
[----:B------:R-:W-:Y:S06]  /*11c60*/  STL [R1+0x1358], R26 ;  /* 0x0013581a01007387 */ /* 0x000fec0000100800 */
[----:B------:R-:W3:Y:S04]  /*11c70*/  @P0 LDG.E.U16 R5, desc[UR8][R14.64] ;  /* 0x000000080e050981 */ /* 0x000ee8000c1e1500 */
[----:B--2---:R0:W-:Y:S04]  /*11c80*/  STL [R1+0xc], R16 ;  /* 0x00000c1001007387 */ /* 0x0041e80000100800 */
[----:B0-----:R-:W2:Y:S04]  /*11c90*/  LDL.LU R16, [R1+0x13b8] ;  /* 0x0013b80001107983 */ /* 0x001ea80000300800 */
[----:B------:R-:W2:Y:S04]  /*11ca0*/  LDL R14, [R1+0x378] ;  /* 0x00037800010e7983 */ /* 0x000ea80000100800 */
[----:B------:R-:W2:Y:S01]  /*11cb0*/  LDL R15, [R1+0x37c] ;  /* 0x00037c00010f7983 */ /* 0x000ea20000100800 */
[----:B------:R-:W-:-:S02]  /*11cc0*/  ISETP.GT.AND P1, PT, R2, 0x3a, PT ;  /* 0x0000003a0200780c */ /* 0x000fc40003f24270 */
[----:B------:R-:W-:Y:S01]  /*11cd0*/  PRMT R4, RZ, 0x7610, R4 ;  /* 0x00007610ff047816 */ /* 0x000fe20000000004 */
[----:B---3--:R-:W-:Y:S10]  /*11ce0*/  STL [R1+0x1370], R5 ;  /* 0x0013700501007387 */ /* 0x008ff40000100800 */
[----:B--2---:R-:W-:-:S04]  /*11cf0*/  @P1 LOP3.LUT R15, R15, R14, RZ, 0x3c, !PT ;  /* 0x0000000e0f0f1212 */ /* 0x004fc800078e3cff */
[----:B------:R-:W-:-:S04]  /*11d00*/  @P1 LOP3.LUT R14, R15, R14, RZ, 0x3c, !PT ;  /* 0x0000000e0f0e1212 */ /* 0x000fc800078e3cff */
[----:B------:R-:W-:-:S05]  /*11d10*/  @P1 LOP3.LUT R15, R15, R14, RZ, 0x3c, !PT ;  /* 0x0000000e0f0f1212 */ /* 0x000fca00078e3cff */
[----:B------:R0:W2:Y:S04]  /*11d20*/  @P1 LDG.E.U16 R4, desc[UR8][R14.64] ;  /* 0x000000080e041981 */ /* 0x0000a8000c1e1500 */
[----:B------:R-:W3:Y:S01]  /*11d30*/  LDL R15, [R1+0x3d8] ;  /* 0x0003d800010f7983 */ /* 0x000ee20000100800 */
[----:B------:R-:W-:Y:S02]  /*11d40*/  ISETP.GT.AND P0, PT, R2, 0x2e, PT ;  /* 0x0000002e0200780c */ /* 0x000fe40003f04270 */
[----:B------:R-:W-:-:S11]  /*11d50*/  PRMT R17, RZ, 0x7610, R17 ;  /* 0x00007610ff117816 */ /* 0x000fd60000000011 */
[----:B0-----:R-:W-:Y:S02]  /*11d60*/  @P0 IMAD.MOV.U32 R14, RZ, RZ, R20 ;  /* 0x000000ffff0e0224 */ /* 0x001fe400078e0014 */
[----:B------:R-:W2:Y:S04]  /*11d70*/  LDL R20, [R1+0x3a4] ;  /* 0x0003a40001147983 */ /* 0x000ea80000100800 */
[----:B---3--:R-:W3:Y:S01]  /*11d80*/  @P0 LDG.E.U16 R17, desc[UR8][R14.64] ;  /* 0x000000080e110981 */ /* 0x008ee2000c1e1500 */
        /* <DEDUP_REMOVED lines=27> */
[----:B------:R0:W2:Y:S04]  /*11f40*/  @P1 LDG.E.U16 R21, desc[UR8][R14.64] ;  /* 0x000000080e151981 */ /* 0x0000a8000c1e1500 */
[----:B------:R-:W3:Y:S01]  /*11f50*/  LDL R15, [R1+0x3a0] ;  /* 0x0003a000010f7983 */ /* 0x000ee20000100800 */
[----:B------:R-:W-:Y:S02]  /*11f60*/  ISETP.GT.AND P0, PT, R2, 0x35, PT ;  /* 0x000000350200780c */ /* 0x000fe40003f04270 */
[----:B------:R-:W-:-:S11]  /*11f70*/  PRMT R27, RZ, 0x7610, R27 ;  /* 0x00007610ff1b7816 */ /* 0x000fd6000000001b */
[----:B0-----:R-:W-:Y:S01]  /*11f80*/  @P0 IMAD.MOV.U32 R14, RZ, RZ, R20 ;  /* 0x000000ffff0e0224 */ /* 0x001fe200078e0014 */
[----:B--2---:R-:W-:Y:S01]  /*11f90*/  STL [R1+0x135c], R21 ;  /* 0x00135c1501007387 */ /* 0x004fe20000100800 */
[----:B------:R-:W-:Y:S02]  /*11fa0*/  ISETP.GT.AND P1, PT, R2, 0x36, PT ;  /* 0x000000360200780c */ /* 0x000fe40003f24270 */
[----:B------:R-:W-:Y:S01]  /*11fb0*/  PRMT R22, RZ, 0x7610, R22 ;  /* 0x00007610ff167816 */ /* 0x000fe20000000016 */
[----:B------:R-:W2:Y:S04]  /*11fc0*/  LDL R20, [R1+0x36c] ;  /* 0x00036c0001147983 */ /* 0x000ea80000100800 */
[----:B---3--:R-:W3:Y:S04]  /*11fd0*/  @P0 LDG.E.U16 R27, desc[UR8][R14.64] ;  /* 0x000000080e1b0981 */ /* 0x008ee8000c1e1500 */
[----:B------:R-:W2:Y:S04]  /*11fe0*/  LDL R14, [R1+0x398] ;  /* 0x00039800010e7983 */ /* 0x000ea80000100800 */
[----:B------:R-:W2:Y:S04]  /*11ff0*/  LDL R15, [R1+0x39c] ;  /* 0x00039c00010f7983 */ /* 0x000ea80000100800 */
[----:B---3--:R-:W-:Y:S01]  /*12000*/  STL [R1+0x1330], R27 ;  /* 0x0013301b01007387 */ /* 0x008fe20000100800 */
[----:B--2---:R-:W-:-:S04]  /*12010*/  @P1 LOP3.LUT R15, R15, R14, RZ, 0x3c, !PT ;  /* 0x0000000e0f0f1212 */ /* 0x004fc800078e3cff */
[----:B------:R-:W-:-:S04]  /*12020*/  @P1 LOP3.LUT R14, R15, R14, RZ, 0x3c, !PT ;  /* 0x0000000e0f0e1212 */ /* 0x000fc800078e3cff */
[----:B------:R-:W-:Y:S01]  /*12030*/  @P1 LOP3.LUT R15, R15, R14, RZ, 0x3c, !PT ;  /* 0x0000000e0f0f1212 */ /* 0x000fe200078e3cff */
[----:B------:R-:W-:Y:S04]  /*12040*/  STL [R1+0x1334], R27 ;  /* 0x0013341b01007387 */ /* 0x000fe80000100800 */
[----:B------:R-:W-:Y:S04]  /*12050*/  STL [R1+0x1338], R27 ;  /* 0x0013381b01007387 */ /* 0x000fe80000100800 */
[----:B------:R-:W2:Y:S04]  /*12060*/  @P1 LDG.E.U16 R22, desc[UR8][R14.64] ;  /* 0x000000080e161981 */ /* 0x000ea8000c1e1500 */
[----:B------:R-:W3:Y:S04]  /*12070*/  LDL R14, [R1+0x370] ;  /* 0x00037000010e7983 */ /* 0x000ee80000100800 */
[----:B------:R-:W3:Y:S01]  /*12080*/  LDL R15, [R1+0x374] ;  /* 0x00037400010f7983 */ /* 0x000ee20000100800 */
[----:B------:R-:W-:-:S02]  /*12090*/  ISETP.GT.AND P2, PT, R2, 0x3b, PT ;  /* 0x0000003b0200780c */ /* 0x000fc40003f44270 */
[----:B------:R-:W-:Y:S01]  /*120a0*/  PRMT R16, RZ, 0x7610, R16 ;  /* 0x00007610ff107816 */ /* 0x000fe20000000010 */
[----:B--2---:R0:W-:Y:S01]  /*120b0*/  STL [R1+0x10], R22 ;  /* 0x0000101601007387 */ /* 0x0041e20000100800 */
[----:B------:R-:W-:Y:S02]  /*120c0*/  ISETP.GT.AND P0, PT, R2, 0x37, PT ;  /* 0x000000370200780c */ /* 0x000fe40003f04270 */
[----:B------:R-:W-:Y:S01]  /*120d0*/  PRMT R29, RZ, 0x7610, R29 ;  /* 0x00007610ff1d7816 */ /* 0x000fe2000000001d */
[----:B0-----:R-:W2:Y:S06]  /*120e0*/  LDL R22, [R1+0x364] ;  /* 0x0003640001167983 */ /* 0x001eac0000100800 */
        /* <DEDUP_REMOVED lines=9> */
[----:B------:R-:W2:Y:S01]  /*12180*/  @P0 LDG.E.U16 R29, desc[UR8][R14.64] ;  /* 0x000000080e1d0981 */ /* 0x000ea2000c1e1500 */
[C---:B------:R-:W-:Y:S02]  /*12190*/  ISETP.GT.AND P1, PT, R2.reuse, 0x3c, PT ;  /* 0x0000003c0200780c */ /* 0x040fe40003f24270 */
[----:B------:R-:W-:Y:S01]  /*121a0*/  PRMT R17, RZ, 0x7610, R17 ;  /* 0x00007610ff117816 */ /* 0x000fe20000000011 */
[----:B--2---:R0:W-:Y:S04]  /*121b0*/  STL [R1+0x5c], R29 ;  /* 0x00005c1d01007387 */ /* 0x0041e80000100800 */
[----:B0-----:R-:W2:Y:S04]  /*121c0*/  LDL.LU R29, [R1+0x13ac] ;  /* 0x0013ac00011d7983 */ /* 0x001ea80000300800 */
[----:B------:R-:W2:Y:S02]  /*121d0*/  LDL R15, [R1+0x368] ;  /* 0x00036800010f7983 */ /* 0x000ea40000100800 */
[----:B------:R-:W-:Y:S01]  /*121e0*/  @P1 IMAD.MOV.U32 R14, RZ, RZ, R20 ;  /* 0x000000ffff0e1224 */ /* 0x000fe200078e0014 */
[----:B------:R-:W-:-:S02]  /*121f0*/  ISETP.GT.AND P0, PT, R2, 0x3d, PT ;  /* 0x0000003d0200780c */ /* 0x000fc40003f04270 */
[----:B------:R-:W-:Y:S02]  /*12200*/  PRMT R23, RZ, 0x7610, R23 ;  /* 0x00007610ff177816 */ /* 0x000fe40000000017 */
[----:B--2---:R0:W2:Y:S04]  /*12210*/  @P1 LDG.E.U16 R17, desc[UR8][R14.64] ;  /* 0x000000080e111981 */ /* 0x0040a8000c1e1500 */
[----:B------:R-:W3:Y:S05]  /*12220*/  LDL R15, [R1+0x360] ;  /* 0x00036000010f7983 */ /* 0x000eea0000100800 */
[----:B0-----:R-:W-:Y:S01]  /*12230*/  @P0 IMAD.MOV.U32 R14, RZ, RZ, R22 ;  /* 0x000000ffff0e0224 */ /* 0x001fe200078e0016 */
[----:B------:R-:W-:Y:S01]  /*12240*/  ISETP.GT.AND P1, PT, R2, 0x3e, PT ;  /* 0x0000003e0200780c */ /* 0x000fe20003f24270 */
[----:B--2---:R0:W-:Y:S01]  /*12250*/  STL [R1+0x1360], R17 ;  /* 0x0013601101007387 */ /* 0x0041e20000100800 */
[----:B------:R-:W-:-:S03]  /*12260*/  PRMT R29, RZ, 0x7610, R29 ;  /* 0x00007610ff1d7816 */ /* 0x000fc6000000001d */
        /* <DEDUP_REMOVED lines=9> */
[----:B------:R-:W2:Y:S04]  /*12300*/  @P1 LDG.E.U16 R29, desc[UR8][R14.64] ;  /* 0x000000080e1d1981 */ /* 0x000ea8000c1e1500 */
[----:B------:R-:W3:Y:S04]  /*12310*/  LDL R14, [R1+0x350] ;  /* 0x00035000010e7983 */ /* 0x000ee80000100800 */
[----:B------:R-:W3:Y:S01]  /*12320*/  LDL R15, [R1+0x354] ;  /* 0x00035400010f7983 */ /* 0x000ee20000100800 */
[----:B------:R-:W-:-:S02]  /*12330*/  ISETP.GT.AND P2, PT, R2, 0x3f, PT ;  /* 0x0000003f0200780c */ /* 0x000fc40003f44270 */
[----:B------:R-:W-:Y:S01]  /*12340*/  PRMT R24, RZ, 0x7610, R24 ;  /* 0x00007610ff187816 */ /* 0x000fe20000000018 */
[----:B------:R-:W0:Y:S01]  /*12350*/  S2R R20, SR_TID.X ;  /* 0x0000000000147919 */ /* 0x000e220000002100 */
[----:B--2---:R-:W-:Y:S09]  /*12360*/  STL [R1+0x131c], R29 ;  /* 0x00131c1d01007387 */ /* 0x004ff20000100800 */
[----:B---3--:R-:W-:-:S04]  /*12370*/  @P2 LOP3.LUT R15, R15, R14, RZ, 0x3c, !PT ;  /* 0x0000000e0f0f2212 */ /* 0x008fc800078e3cff */
[----:B------:R-:W-:-:S04]  /*12380*/  @P2 LOP3.LUT R14, R15, R14, RZ, 0x3c, !PT ;  /* 0x0000000e0f0e2212 */ /* 0x000fc800078e3cff */
[----:B------:R-:W-:-:S05]  /*12390*/  @P2 LOP3.LUT R15, R15, R14, RZ, 0x3c, !PT ;  /* 0x0000000e0f0f2212 */ /* 0x000fca00078e3cff */
[----:B------:R1:W2:Y:S04]  /*123a0*/  @P2 LDG.E.U16 R24, desc[UR8][R14.64] ;  /* 0x000000080e182981 */ /* 0x0002a8000c1e1500 */
[----:B------:R-:W3:Y:S01]  /*123b0*/  LDL R15, [R1+0x91c] ;  /* 0x00091c00010f7983 */ /* 0x000ee20000100800 */
[----:B0-----:R-:W-:-:S04]  /*123c0*/  LOP3.LUT R17, R20, 0x3f, RZ, 0xc0, !PT ;  /* 0x0000003f14117812 */ /* 0x001fc800078ec0ff */
[----:B------:R-:W-:Y:S02]  /*123d0*/  ISETP.GE.AND P0, PT, R17, R2, PT ;  /* 0x000000021100720c */ /* 0x000fe40003f06270 */
[----:B------:R-:W-:-:S11]  /*123e0*/  PRMT R21, RZ, 0x7610, R21 ;  /* 0x00007610ff157816 */ /* 0x000fd60000000015 */
[----:B-1----:R-:W-:Y:S01]  /*123f0*/  @!P0 IMAD.MOV.U32 R14, RZ, RZ, R22 ;  /* 0x000000ffff0e8224 */ /* 0x002fe200078e0016 */
[----:B------:R-:W-:Y:S06]  /*12400*/  BAR.SYNC.DEFER_BLOCKING 0x0 ;  /* 0x0000000000007b1d */ /* 0x000fec0000010000 */
[----:B--2---:R0:W-:Y:S04]  /*12410*/  STL [R1+0x34], R24 ;  /* 0x0000341801007387 */ /* 0x0041e80000100800 */
[----:B0-----:R-:W2:Y:S04]  /*12420*/  LDL.LU R24, [R1+0x20] ;  /* 0x0000200001187983 */ /* 0x001ea80000300800 */
[----:B---3--:R0:W3:Y:S01]  /*12430*/  @!P0 LDG.E.U16 R21, desc[UR8][R14.64] ;  /* 0x000000080e158981 */ /* 0x0080e2000c1e1500 */
[----:B------:R-:W-:-:S03]  /*12440*/  PRMT R0, RZ, 0x7610, R0 ;  /* 0x00007610ff007816 */ /* 0x000fc60000000000 */
[----:B------:R-:W2:Y:S04]  /*12450*/  LDL R22, [R1+0x7cc] ;  /* 0x0007cc0001167983 */ /* 0x000ea80000100800 */
[----:B------:R-:W0:Y:S04]  /*12460*/  LDL R14, [R1+0x928] ;  /* 0x00092800010e7983 */ /* 0x000e280000100800 */
[----:B------:R-:W0:Y:S02]  /*12470*/  LDL R15, [R1+0x940] ;  /* 0x00094000010f7983 */ /* 0x000e240000100800 */
[----:B0-----:R-:W-:-:S04]  /*12480*/  @!P0 LOP3.LUT R15, R15, R14, RZ, 0x3c, !PT ;  /* 0x0000000e0f0f8212 */ /* 0x001fc800078e3cff */
[----:B------:R-:W-:-:S04]  /*12490*/  @!P0 LOP3.LUT R14, R15, R14, RZ, 0x3c, !PT ;  /* 0x0000000e0f0e8212 */ /* 0x000fc800078e3cff */
[----:B------:R-:W-:-:S05]  /*124a0*/  @!P0 LOP3.LUT R15, R15, R14, RZ, 0x3c, !PT ;  /* 0x0000000e0f0f8212 */ /* 0x000fca00078e3cff */
[----:B------:R-:W2:Y:S04]  /*124b0*/  @!P0 LDG.E.U16 R0, desc[UR8][R14.64] ;  /* 0x000000080e008981 */ /* 0x000ea8000c1e1500 */
[----:B---3--:R0:W-:Y:S04]  /*124c0*/  STL [R1+0x344], R21 ;  /* 0x0003441501007387 */ /* 0x0081e80000100800 */
[----:B0-----:R-:W3:Y:S04]  /*124d0*/  LDL.LU R21, [R1+0x4] ;  /* 0x0000040001157983 */ /* 0x001ee80000300800 */
[----:B--2---:R0:W-:Y:S04]  /*124e0*/  STL [R1+0x24], R0 ;  /* 0x0000240001007387 */ /* 0x0041e80000100800 */
[----:B0-----:R-:W2:Y:S04]  /*124f0*/  LDL.LU R0, [R1+0x13a8] ;  /* 0x0013a80001007983 */ /* 0x001ea80000300800 */
[----:B------:R-:W3:Y:S04]  /*12500*/  LDL R14, [R1+0x8c8] ;  /* 0x0008c800010e7983 */ /* 0x000ee80000100800 */
[----:B------:R-:W3:Y:S01]  /*12510*/  LDL R15, [R1+0x8cc] ;  /* 0x0008cc00010f7983 */ /* 0x000ee20000100800 */
[----:B--2---:R-:W-:-:S02]  /*12520*/  PRMT R0, RZ, 0x7610, R0 ;  /* 0x00007610ff007816 */ /* 0x004fc40000000000 */
[----:B---3--:R-:W-:-:S04]  /*12530*/  @!P0 LOP3.LUT R15, R15, R14, RZ, 0x3c, !PT ;  /* 0x0000000e0f0f8212 */ /* 0x008fc800078e3cff */
[----:B------:R-:W-:-:S04]  /*12540*/  @!P0 LOP3.LUT R14, R15, R14, RZ, 0x3c, !PT ;  /* 0x0000000e0f0e8212 */ /* 0x000fc800078e3cff */
[----:B------:R-:W-:-:S05]  /*12550*/  @!P0 LOP3.LUT R15, R15, R14, RZ, 0x3c, !PT ;  /* 0x0000000e0f0f8212 */ /* 0x000fca00078e3cff */
[----:B------:R-:W2:Y:S04]  /*12560*/  @!P0 LDG.E.U16 R0, desc[UR8][R14.64] ;  /* 0x000000080e008981 */ /* 0x000ea8000c1e1500 */
        /* <DEDUP_REMOVED lines=29> */
[----:B------:R-:W3:Y:S01]  /*12740*/  LDL R15, [R1+0x7c8] ;  /* 0x0007c800010f7983 */ /* 0x000ee20000100800 */
[----:B------:R-:W-:Y:S01]  /*12750*/  @!P0 IMAD.MOV.U32 R14, RZ, RZ, R22 ;  /* 0x000000ffff0e8224 */ /* 0x000fe200078e0016 */
[----:B------:R-:W-:-:S02]  /*12760*/  PRMT R25, RZ, 0x7610, R25 ;  /* 0x00007610ff197816 */ /* 0x000fc40000000019 */
[----:B------:R-:W4:Y:S01]  /*12770*/  LDL R22, [R1+0x6cc] ;  /* 0x0006cc0001167983 */ /* 0x000f220000100800 */
[----:B--2---:R-:W-:-:S06]  /*12780*/  PRMT R0, RZ, 0x7610, R0 ;  /* 0x00007610ff007816 */ /* 0x004fcc0000000000 */
[----:B---3--:R0:W2:Y:S04]  /*12790*/  @!P0 LDG.E.U16 R0, desc[UR8][R14.64] ;  /* 0x000000080e008981 */ /* 0x0080a8000c1e1500 */
[----:B------:R-:W0:Y:S04]  /*127a0*/  LDL R14, [R1+0x788] ;  /* 0x00078800010e7983 */ /* 0x000e280000100800 */
[----:B------:R-:W0:Y:S02]  /*127b0*/  LDL R15, [R1+0x78c] ;  /* 0x00078c00010f7983 */ /* 0x000e240000100800 */
[----:B0-----:R-:W-:-:S04]  /*127c0*/  @!P0 LOP3.LUT R15, R15, R14, RZ, 0x3c, !PT ;  /* 0x0000000e0f0f8212 */ /* 0x001fc800078e3cff */
[----:B------:R-:W-:-:S04]  /*127d0*/  @!P0 LOP3.LUT R14, R15, R14, RZ, 0x3c, !PT ;  /* 0x0000000e0f0e8212 */ /* 0x000fc800078e3cff */
[----:B------:R-:W-:-:S05]  /*127e0*/  @!P0 LOP3.LUT R15, R15, R14, RZ, 0x3c, !PT ;  /* 0x0000000e0f0f8212 */ /* 0x000fca00078e3cff */
[----:B------:R-:W3:Y:S04]  /*127f0*/  @!P0 LDG.E.U16 R25, desc[UR8][R14.64] ;  /* 0x000000080e198981 */ /* 0x000ee8000c1e1500 */
[----:B--2---:R-:W-:Y:S04]  /*12800*/  STL [R1+0x48], R0 ;  /* 0x0000480001007387 */ /* 0x004fe80000100800 */
[----:B---3--:R0:W-:Y:S04]  /*12810*/  STL [R1+0x50], R25 ;  /* 0x0000501901007387 */ /* 0x0081e80000100800 */
[----:B0-----:R-:W2:Y:S04]  /*12820*/  LDL.LU R25, [R1+0x1394] ;  /* 0x0013940001197983 */ /* 0x001ea80000300800 */
[----:B------:R-:W3:Y:S04]  /*12830*/  LDL R14, [R1+0x748] ;  /* 0x00074800010e7983 */ /* 0x000ee80000100800 */
[----:B------:R-:W3:Y:S01]  /*12840*/  LDL R15, [R1+0x74c] ;  /* 0x00074c00010f7983 */ /* 0x000ee20000100800 */
[----:B------:R-:W-:-:S02]  /*12850*/  PRMT R2, RZ, 0x7610, R2 ;  /* 0x00007610ff027816 */ /* 0x000fc40000000002 */
[----:B---3--:R-:W-:-:S04]  /*12860*/  @!P0 LOP3.LUT R15, R15, R14, RZ, 0x3c, !PT ;  /* 0x0000000e0f0f8212 */ /* 0x008fc800078e3cff */
[----:B------:R-:W-:-:S04]  /*12870*/  @!P0 LOP3.LUT R14, R15, R14, RZ, 0x3c, !PT ;  /* 0x0000000e0f0e8212 */ /* 0x000fc800078e3cff */
[----:B------:R-:W-:-:S05]  /*12880*/  @!P0 LOP3.LUT R15, R15, R14, RZ, 0x3c, !PT ;  /* 0x0000000e0f0f8212 */ /* 0x000fca00078e3cff */
[----:B------:R0:W3:Y:S04]  /*12890*/  @!P0 LDG.E.U16 R2, desc[UR8][R14.64] ;  /* 0x000000080e028981 */ /* 0x0000e8000c1e1500 */
[----:B------:R-:W0:Y:S04]  /*128a0*/  LDL R14, [R1+0x708] ;  /* 0x00070800010e7983 */ /* 0x000e280000100800 */
[----:B------:R-:W0:Y:S01]  /*128b0*/  LDL R15, [R1+0x70c] ;  /* 0x00070c00010f7983 */ /* 0x000e220000100800 */
[----:B--2---:R-:W-:Y:S02]  /*128c0*/  PRMT R25, RZ, 0x7610, R25 ;  /* 0x00007610ff197816 */ /* 0x004fe40000000019 */
[----:B0-----:R-:W-:-:S04]  /*128d0*/  @!P0 LOP3.LUT R15, R15, R14, RZ, 0x3c, !PT ;  /* 0x0000000e0f0f8212 */ /* 0x001fc800078e3cff */
[----:B------:R-:W-:-:S04]  /*128e0*/  @!P0 LOP3.LUT R14, R15, R14, RZ, 0x3c, !PT ;  /* 0x0000000e0f0e8212 */ /* 0x000fc800078e3cff */
[----:B------:R-:W-:-:S05]  /*128f0*/  @!P0 LOP3.LUT R15, R15, R14, RZ, 0x3c, !PT ;  /* 0x0000000e0f0f8212 */ /* 0x000fca00078e3cff */
[----:B------:R-:W2:Y:S01]  /*12900*/  @!P0 LDG.E.U16 R25, desc[UR8][R14.64] ;  /* 0x000000080e198981 */ /* 0x000ea2000c1e1500 */
[----:B------:R-:W-:-:S05]  /*12910*/  IMAD.SHL.U32 R0, R17, 0x2, RZ ;  /* 0x0000000211007824 */ /* 0x000fca00078e00ff */
[----:B------:R0:W-:Y:S04]  /*12920*/  STS.U16 [R0+UR5+0x4000], R24 ;  /* 0x0040001800007988 */ /* 0x0001e80008000405 */
[----:B------:R1:W-:Y:S04]  /*12930*/  STS.U16 [R0+UR5+0x4400], R21 ;  /* 0x0044001500007988 */ /* 0x0003e80008000405 */
[----:B0-----:R-:W4:Y:S04]  /*12940*/  LDL R24, [R1+0x68c] ;  /* 0x00068c0001187983 */ /* 0x001f280000100800 */
[----:B-1----:R-:W4:Y:S04]  /*12950*/  LDL R21, [R1+0x648] ;  /* 0x0006480001157983 */ /* 0x002f280000100800 */
[----:B---3--:R0:W-:Y:S04]  /*12960*/  STL [R1+0x4c], R2 ;  /* 0x00004c0201007387 */ /* 0x0081e80000100800 */
[----:B0-----:R-:W3:Y:S04]  /*12970*/  LDL R2, [R1+0x64c] ;  /* 0x00064c0001027983 */ /* 0x001ee80000100800 */
[----:B--2---:R0:W-:Y:S04]  /*12980*/  STL [R1+0x20], R25 ;  /* 0x0000201901007387 */ /* 0x0041e80000100800 */
[----:B0-----:R-:W2:Y:S04]  /*12990*/  LDL.LU R25, [R1+0x1390] ;  /* 0x0013900001197983 */ /* 0x001ea80000300800 */
[----:B------:R-:W2:Y:S01]  /*129a0*/  LDL R15, [R1+0x6c8] ;  /* 0x0006c800010f7983 */ /* 0x000ea20000100800 */
[----:B------:R-:W-:Y:S01]  /*129b0*/  PRMT R19, RZ, 0x7610, R19 ;  /* 0x00007610ff137816 */ /* 0x000fe20000000013 */
[----:B----4-:R-:W-:-:S02]  /*129c0*/  @!P0 IMAD.MOV.U32 R14, RZ, RZ, R22 ;  /* 0x000000ffff0e8224 */ /* 0x010fc400078e0016 */
[----:B------:R-:W4:Y:S04]  /*129d0*/  LDL R22, [R1+0x608] ;  /* 0x0006080001167983 */ /* 0x000f280000100800 */
[----:B--2---:R0:W2:Y:S04]  /*129e0*/  @!P0 LDG.E.U16 R19, desc[UR8][R14.64] ;  /* 0x000000080e138981 */ /* 0x0040a8000c1e1500 */
[----:B------:R-:W2:Y:S01]  /*129f0*/  LDL R15, [R1+0x688] ;  /* 0x00068800010f7983 */ /* 0x000ea20000100800 */
[----:B0-----:R-:W-:-:S03]  /*12a00*/  @!P0 IMAD.MOV.U32 R14, RZ, RZ, R24 ;  /* 0x000000ffff0e8224 */ /* 0x001fc600078e0018 */
[----:B------:R0:W-:Y:S02]  /*12a10*/  STS.U16 [R0+UR5+0x4800], R25 ;  /* 0x0048001900007988 */ /* 0x0001e40008000405 */
[----:B0-----:R-:W-:-:S06]  /*12a20*/  PRMT R25, RZ, 0x7610, R25 ;  /* 0x00007610ff197816 */ /* 0x001fcc0000000019 */
[----:B--2---:R3:W2:Y:S04]  /*12a30*/  @!P0 LDG.E.U16 R25, desc[UR8][R14.64] ;  /* 0x000000080e198981 */ /* 0x0046a8000c1e1500 */
[----:B------:R0:W-:Y:S04]  /*12a40*/  STL [R1+0x4], R19 ;  /* 0x0000041301007387 */ /* 0x0001e80000100800 */
[----:B0-----:R-:W4:Y:S01]  /*12a50*/  LDL R19, [R1+0x60c] ;  /* 0x00060c0001137983 */ /* 0x001f220000100800 */
[----:B---3--:R-:W-:Y:S02]  /*12a60*/  @!P0 IMAD.MOV.U32 R14, RZ, RZ, R2 ;  /* 0x000000ffff0e8224 */ /* 0x008fe400078e0002 */
[----:B------:R-:W-:Y:S01]  /*12a70*/  @!P0 IMAD.MOV.U32 R15, RZ, RZ, R21 ;  /* 0x000000ffff0f8224 */ /* 0x000fe200078e0015 */
[----:B--2---:R-:W-:Y:S04]  /*12a80*/  STL [R1+0x12c0], R25 ;  /* 0x0012c01901007387 */ /* 0x004fe80000100800 */
[----:B------:R-:W-:Y:S04]  /*12a90*/  STL [R1+0x1344], R25 ;  /* 0x0013441901007387 */ /* 0x000fe80000100800 */
[----:B------:R-:W2:Y:S04]  /*12aa0*/  LDL R21, [R1+0x5c8] ;  /* 0x0005c80001157983 */ /* 0x000ea80000100800 */
[----:B------:R-:W3:Y:S04]  /*12ab0*/  LDL R2, [R1+0x5cc] ;  /* 0x0005cc0001027983 */ /* 0x000ee80000100800 */
[----:B------:R0:W-:Y:S04]  /*12ac0*/  STS.U16 [R0+UR5+0x4c00], R18 ;  /* 0x004c001200007988 */ /* 0x0001e80008000405 */
[----:B------:R4:W-:Y:S01]  /*12ad0*/  STS.U16 [R0+UR5+0x5000], R13 ;  /* 0x0050000d00007988 */ /* 0x0009e20008000405 */
[----:B0-----:R-:W-:-:S03]  /*12ae0*/  PRMT R18, RZ, 0x7610, R18 ;  /* 0x00007610ff127816 */ /* 0x001fc60000000012 */
[----:B------:R0:W-:Y:S01]  /*12af0*/  STS.U16 [R0+UR5+0x5400], R12 ;  /* 0x0054000c00007988 */ /* 0x0001e20008000405 */
[----:B----4-:R-:W-:-:S03]  /*12b00*/  @!P0 IMAD.MOV.U32 R13, RZ, RZ, R22 ;  /* 0x000000ffff0d8224 */ /* 0x010fc600078e0016 */
[----:B------:R1:W4:Y:S01]  /*12b10*/  @!P0 LDG.E.U16 R18, desc[UR8][R14.64] ;  /* 0x000000080e128981 */ /* 0x000322000c1e1500 */
[----:B0-----:R-:W-:Y:S01]  /*12b20*/  @!P0 IMAD.MOV.U32 R12, RZ, RZ, R19 ;  /* 0x000000ffff0c8224 */ /* 0x001fe200078e0013 */
[----:B-1----:R-:W-:Y:S02]  /*12b30*/  PRMT R15, RZ, 0x7610, R15 ;  /* 0x00007610ff0f7816 */ /* 0x002fe4000000000f */
[----:B------:R-:W-:-:S04]  /*12b40*/  PRMT R14, RZ, 0x7610, R14 ;  /* 0x00007610ff0e7816 */ /* 0x000fc8000000000e */
[----:B------:R2:W4:Y:S02]  /*12b50*/  @!P0 LDG.E.U16 R15, desc[UR8][R12.64] ;  /* 0x000000080c0f8981 */ /* 0x000524000c1e1500 */
[----:B--2---:R-:W-:Y:S02]  /*12b60*/  @!P0 IMAD.MOV.U32 R13, RZ, RZ, R21 ;  /* 0x000000ffff0d8224 */ /* 0x004fe400078e0015 */
[----:B---3--:R-:W-:-:S05]  /*12b70*/  @!P0 IMAD.MOV.U32 R12, RZ, RZ, R2 ;  /* 0x000000ffff0c8224 */ /* 0x008fca00078e0002 */
[----:B------:R-:W2:Y:S04]  /*12b80*/  @!P0 LDG.E.U16 R14, desc[UR8][R12.64] ;  /* 0x000000080c0e8981 */ /* 0x000ea8000c1e1500 */
[----:B------:R0:W-:Y:S04]  /*12b90*/  STS.U16 [R0+UR5+0x5800], R11 ;  /* 0x0058000b00007988 */ /* 0x0001e80008000405 */
[----:B----4-:R-:W-:Y:S04]  /*12ba0*/  STL [R1+0x12c4], R18 ;  /* 0x0012c41201007387 */ /* 0x010fe80000100800 */
[----:B------:R-:W-:Y:S04]  /*12bb0*/  STL [R1+0x12c8], R18 ;  /* 0x0012c81201007387 */ /* 0x000fe80000100800 */
[----:B------:R-:W-:Y:S04]  /*12bc0*/  STL [R1+0x1340], R18 ;  /* 0x0013401201007387 */ /* 0x000fe80000100800 */
[----:B------:R-:W3:Y:S04]  /*12bd0*/  LDL.LU R19, [R1+0x1c] ;  /* 0x00001c0001137983 */ /* 0x000ee80000300800 */
[----:B------:R-:W-:Y:S04]  /*12be0*/  STL [R1+0x12bc], R15 ;  /* 0x0012bc0f01007387 */ /* 0x000fe80000100800 */
[----:B------:R-:W-:Y:S04]  /*12bf0*/  STL [R1+0x12cc], R15 ;  /* 0x0012cc0f01007387 */ /* 0x000fe80000100800 */
[----:B------:R-:W-:Y:S04]  /*12c00*/  STL [R1+0x12d0], R15 ;  /* 0x0012d00f01007387 */ /* 0x000fe80000100800 */
[----:B------:R-:W-:Y:S04]  /*12c10*/  STL [R1+0x1320], R15 ;  /* 0x0013200f01007387 */ /* 0x000fe80000100800 */
[----:B------:R-:W-:Y:S04]  /*12c20*/  STL [R1+0x1324], R15 ;  /* 0x0013240f01007387 */ /* 0x000fe80000100800 */
[----:B------:R-:W-:Y:S04]  /*12c30*/  STL [R1+0x1328], R15 ;  /* 0x0013280f01007387 */ /* 0x000fe80000100800 */
[----:B0-----:R-:W4:Y:S04]  /*12c40*/  LDL R11, [R1+0x58c] ;  /* 0x00058c00010b7983 */ /* 0x001f280000100800 */
[----:B------:R-:W3:Y:S04]  /*12c50*/  LDL R21, [R1+0x560] ;  /* 0x0005600001157983 */ /* 0x000ee80000100800 */
[----:B------:R-:W3:Y:S04]  /*12c60*/  LDL R2, [R1+0x918] ;  /* 0x0009180001027983 */ /* 0x000ee80000100800 */
[----:B------:R-:W3:Y:S04]  /*12c70*/  LDL.LU R24, [R1] ;  /* 0x0000000001187983 */ /* 0x000ee80000300800 */
[----:B------:R0:W-:Y:S04]  /*12c80*/  STS.U16 [R0+UR5+0x5c00], R10 ;  /* 0x005c000a00007988 */ /* 0x0001e80008000405 */
[----:B--2---:R-:W-:Y:S04]  /*12c90*/  STL [R1+0x12b8], R14 ;  /* 0x0012b80e01007387 */ /* 0x004fe80000100800 */
[----:B------:R-:W-:Y:S04]  /*12ca0*/  STL [R1+0x12d4], R14 ;  /* 0x0012d40e01007387 */ /* 0x000fe80000100800 */
[----:B------:R-:W-:Y:S04]  /*12cb0*/  STL [R1+0x12d8], R14 ;  /* 0x0012d80e01007387 */ /* 0x000fe80000100800 */
[----:B------:R-:W-:Y:S04]  /*12cc0*/  STL [R1+0x12dc], R14 ;  /* 0x0012dc0e01007387 */ /* 0x000fe80000100800 */
[----:B------:R-:W-:Y:S04]  /*12cd0*/  STL [R1+0x1348], R14 ;  /* 0x0013480e01007387 */ /* 0x000fe80000100800 */
[----:B------:R-:W-:Y:S04]  /*12ce0*/  STL [R1+0x134c], R14 ;  /* 0x00134c0e01007387 */ /* 0x000fe80000100800 */
[----:B0-----:R-:W4:Y:S01]  /*12cf0*/  LDL R10, [R1+0x588] ;  /* 0x00058800010a7983 */ /* 0x001f220000100800 */
[----:B------:R-:W-:Y:S01]  /*12d00*/  PRMT R12, RZ, 0x7610, R12 ;  /* 0x00007610ff0c7816 */ /* 0x000fe2000000000c */
[----:B------:R-:W0:Y:S01]  /*12d10*/  S2R R22, SR_TID.X ;  /* 0x0000000000167919 */ /* 0x000e220000002100 */
[----:B----4-:R-:W-:-:S04]  /*12d20*/  @!P0 LOP3.LUT R11, R11, R10, RZ, 0x3c, !PT ;  /* 0x0000000a0b0b8212 */ /* 0x010fc800078e3cff */
[----:B------:R-:W-:-:S04]  /*12d30*/  @!P0 LOP3.LUT R10, R11, R10, RZ, 0x3c, !PT ;  /* 0x0000000a0b0a8212 */ /* 0x000fc800078e3cff */
[----:B------:R-:W-:-:S05]  /*12d40*/  @!P0 LOP3.LUT R11, R11, R10, RZ, 0x3c, !PT ;  /* 0x0000000a0b0b8212 */ /* 0x000fca00078e3cff */
[----:B------:R3:W2:Y:S04]  /*12d50*/  @!P0 LDG.E.U16 R12, desc[UR8][R10.64] ;  /* 0x000000080a0c8981 */ /* 0x0006a8000c1e1500 */
[----:B------:R-:W4:Y:S01]  /*12d60*/  LDL.LU R11, [R1+0x54] ;  /* 0x00005400010b7983 */ /* 0x000f220000300800 */
[----:B0-----:R-:W-:-:S05]  /*12d70*/  LOP3.LUT R22, R22, 0x3f, RZ, 0xc0, !PT ;  /* 0x0000003f16167812 */ /* 0x001fca00078ec0ff */
[----:B------:R-:W-:-:S05]  /*12d80*/  IMAD.SHL.U32 R22, R22, 0x2, RZ ;  /* 0x0000000216167824 */ /* 0x000fca00078e00ff */
[----:B------:R-:W-:Y:S01]  /*12d90*/  LOP3.LUT R22, R22, 0x10, RZ, 0x3c, !PT ;  /* 0x0000001016167812 */ /* 0x000fe200078e3cff */
[----:B---3--:R-:W-:Y:S01]  /*12da0*/  @!P0 IMAD.MOV.U32 R10, RZ, RZ, R2 ;  /* 0x000000ffff0a8224 */ /* 0x008fe200078e0002 */
[----:B------:R-:W-:-:S03]  /*12db0*/  PRMT R13, RZ, 0x7610, R13 ;  /* 0x00007610ff0d7816 */ /* 0x000fc6000000000d */
[----:B----4-:R0:W-:Y:S02]  /*12dc0*/  STS.U16 [R22+UR5+0x4080], R11 ;  /* 0x0040800b16007988 */ /* 0x0101e40008000405 */
[----:B0-----:R-:W-:-:S05]  /*12dd0*/  @!P0 IMAD.MOV.U32 R11, RZ, RZ, R21 ;  /* 0x000000ffff0b8224 */ /* 0x001fca00078e0015 */
[----:B------:R-:W3:Y:S04]  /*12de0*/  @!P0 LDG.E.U16 R13, desc[UR8][R10.64] ;  /* 0x000000080a0d8981 */ /* 0x000ee8000c1e1500 */
[----:B--2---:R-:W-:Y:S04]  /*12df0*/  STL [R1+0x12b4], R12 ;  /* 0x0012b40c01007387 */ /* 0x004fe80000100800 */
[----:B------:R-:W-:Y:S04]  /*12e00*/  STL [R1+0x12e0], R12 ;  /* 0x0012e00c01007387 */ /* 0x000fe80000100800 */
[----:B------:R-:W-:Y:S04]  /*12e10*/  STL [R1+0x12e4], R12 ;  /* 0x0012e40c01007387 */ /* 0x000fe80000100800 */
[----:B------:R-:W-:Y:S04]  /*12e20*/  STL [R1+0x1350], R12 ;  /* 0x0013500c01007387 */ /* 0x000fe80000100800 */
[----:B------:R-:W2:Y:S04]  /*12e30*/  LDL R10, [R1+0x34c] ;  /* 0x00034c00010a7983 */ /* 0x000ea80000100800 */
[----:B------:R-:W2:Y:S04]  /*12e40*/  LDL R11, [R1+0x55c] ;  /* 0x00055c00010b7983 */ /* 0x000ea80000100800 */
[----:B------:R-:W4:Y:S04]  /*12e50*/  LDL R21, [R1+0x840] ;  /* 0x0008400001157983 */ /* 0x000f280000100800 */
[----:B------:R-:W4:Y:S04]  /*12e60*/  LDL R2, [R1+0x844] ;  /* 0x0008440001027983 */ /* 0x000f280000100800 */
[----:B------:R0:W-:Y:S04]  /*12e70*/  STS.U16 [R22+UR5+0x4480], R19 ;  /* 0x0044801316007988 */ /* 0x0001e80008000405 */
[----:B---3--:R-:W-:Y:S04]  /*12e80*/  STL [R1+0x12b0], R13 ;  /* 0x0012b00d01007387 */ /* 0x008fe80000100800 */
[----:B------:R-:W-:Y:S04]  /*12e90*/  STL [R1+0x12e8], R13 ;  /* 0x0012e80d01007387 */ /* 0x000fe80000100800 */
[----:B------:R-:W-:Y:S04]  /*12ea0*/  STL [R1+0x12ec], R13 ;  /* 0x0012ec0d01007387 */ /* 0x000fe80000100800 */
[----:B0-----:R-:W3:Y:S01]  /*12eb0*/  LDL.LU R19, [R1+0x138c] ;  /* 0x00138c0001137983 */ /* 0x001ee20000300800 */
[----:B--2---:R-:W-:-:S04]  /*12ec0*/  @!P0 LOP3.LUT R11, R11, R10, RZ, 0x3c, !PT ;  /* 0x0000000a0b0b8212 */ /* 0x004fc800078e3cff */
[----:B------:R-:W-:-:S04]  /*12ed0*/  @!P0 LOP3.LUT R10, R11, R10, RZ, 0x3c, !PT ;  /* 0x0000000a0b0a8212 */ /* 0x000fc800078e3cff */
[----:B------:R-:W-:Y:S02]  /*12ee0*/  @!P0 LOP3.LUT R11, R11, R10, RZ, 0x3c, !PT ;  /* 0x0000000a0b0b8212 */ /* 0x000fe400078e3cff */
[----:B---3--:R-:W-:-:S06]  /*12ef0*/  PRMT R19, RZ, 0x7610, R19 ;  /* 0x00007610ff137816 */ /* 0x008fcc0000000013 */
[----:B------:R-:W2:Y:S04]  /*12f00*/  @!P0 LDG.E.U16 R19, desc[UR8][R10.64] ;  /* 0x000000080a138981 */ /* 0x000ea8000c1e1500 */
[----:B------:R-:W-:Y:S04]  /*12f10*/  STS.U16 [R22+UR5+0x4880], R24 ;  /* 0x0048801816007988 */ /* 0x000fe80008000405 */
[----:B--2---:R0:W-:Y:S04]  /*12f20*/  STL [R1+0x22c], R19 ;  /* 0x00022c1301007387 */ /* 0x0041e80000100800 */
[----:B0-----:R-:W2:Y:S04]  /*12f30*/  LDL.LU R19, [R1+0x1388] ;  /* 0x0013880001137983 */ /* 0x001ea80000300800 */
[----:B------:R-:W3:Y:S04]  /*12f40*/  LDL R10, [R1+0x8c0] ;  /* 0x0008c000010a7983 */ /* 0x000ee80000100800 */
[----:B------:R-:W3:Y:S04]  /*12f50*/  LDL R11, [R1+0x8c4] ;  /* 0x0008c400010b7983 */ /* 0x000ee80000100800 */
[----:B------:R-:W2:Y:S01]  /*12f60*/  LDL.LU R24, [R1+0x1384] ;  /* 0x0013840001187983 */ /* 0x000ea20000300800 */
[----:B---3--:R-:W-:-:S04]  /*12f70*/  @!P0 LOP3.LUT R11, R11, R10, RZ, 0x3c, !PT ;  /* 0x0000000a0b0b8212 */ /* 0x008fc800078e3cff */
[C---:B------:R-:W-:Y:S02]  /*12f80*/  @!P0 LOP3.LUT R10, R11.reuse, R10, RZ, 0x3c, !PT ;  /* 0x0000000a0b0a8212 */ /* 0x040fe400078e3cff */
[----:B--2---:R-:W-:Y:S02]  /*12f90*/  PRMT R24, RZ, 0x7610, R24 ;  /* 0x00007610ff187816 */ /* 0x004fe40000000018 */
[----:B------:R-:W-:-:S05]  /*12fa0*/  @!P0 LOP3.LUT R11, R11, R10, RZ, 0x3c, !PT ;  /* 0x0000000a0b0b8212 */ /* 0x000fca00078e3cff */
[----:B------:R-:W2:Y:S04]  /*12fb0*/  @!P0 LDG.E.U16 R24, desc[UR8][R10.64] ;  /* 0x000000080a188981 */ /* 0x000ea8000c1e1500 */
[----:B--2---:R0:W-:Y:S04]  /*12fc0*/  STL [R1+0x1c], R24 ;  /* 0x00001c1801007387 */ /* 0x0041e80000100800 */
        /* <DEDUP_REMOVED lines=8> */
[----:B--2---:R0:W-:Y:S01]  /*13050*/  STS.U16 [R22+UR5+0x4c80], R24 ;  /* 0x004c801816007988 */ /* 0x0041e20008000405 */
[----:B----4-:R-:W-:Y:S02]  /*13060*/  @!P0 IMAD.MOV.U32 R10, RZ, RZ, R2 ;  /* 0x000000ffff0a8224 */ /* 0x010fe400078e0002 */
[----:B------:R-:W-:Y:S01]  /*13070*/  @!P0 IMAD.MOV.U32 R11, RZ, RZ, R21 ;  /* 0x000000ffff0b8224 */ /* 0x000fe200078e0015 */
[----:B------:R-:W2:Y:S01]  /*13080*/  LDL R2, [R1+0x784] ;  /* 0x0007840001027983 */ /* 0x000ea20000100800 */
[----:B0-----:R-:W-:-:S06]  /*13090*/  PRMT R24, RZ, 0x7610, R24 ;  /* 0x00007610ff187816 */ /* 0x001fcc0000000018 */
[----:B------:R0:W4:Y:S04]  /*130a0*/  @!P0 LDG.E.U16 R24, desc[UR8][R10.64] ;  /* 0x000000080a188981 */ /* 0x000128000c1e1500 */
[----:B---3--:R1:W-:Y:S04]  /*130b0*/  STL [R1], R28 ;  /* 0x0000001c01007387 */ /* 0x0083e80000100800 */
[----:B-1----:R-:W3:Y:S04]  /*130c0*/  LDL.LU R28, [R1+0x64] ;  /* 0x00006400011c7983 */ /* 0x002ee80000300800 */
[----:B------:R-:W2:Y:S04]  /*130d0*/  LDL.LU R21, [R1+0x58] ;  /* 0x0000580001157983 */ /* 0x000ea80000300800 */
[----:B------:R-:W0:Y:S04]  /*130e0*/  LDL R10, [R1+0x800] ;  /* 0x00080000010a7983 */ /* 0x000e280000100800 */
[----:B------:R-:W0:Y:S04]  /*130f0*/  LDL R11, [R1+0x804] ;  /* 0x00080400010b7983 */ /* 0x000e280000100800 */
[----:B------:R1:W-:Y:S02]  /*13100*/  STS.U16 [R22+UR5+0x5080], R19 ;  /* 0x0050801316007988 */ /* 0x0003e40008000405 */
[----:B-1----:R-:W-:-:S02]  /*13110*/  PRMT R19, RZ, 0x7610, R19 ;  /* 0x00007610ff137816 */ /* 0x002fc40000000013 */
[----:B0-----:R-:W-:-:S04]  /*13120*/  @!P0 LOP3.LUT R11, R11, R10, RZ, 0x3c, !PT ;  /* 0x0000000a0b0b8212 */ /* 0x001fc800078e3cff */
[----:B------:R-:W-:-:S04]  /*13130*/  @!P0 LOP3.LUT R10, R11, R10, RZ, 0x3c, !PT ;  /* 0x0000000a0b0a8212 */ /* 0x000fc800078e3cff */
[----:B------:R-:W-:-:S05]  /*13140*/  @!P0 LOP3.LUT R11, R11, R10, RZ, 0x3c, !PT ;  /* 0x0000000a0b0b8212 */ /* 0x000fca00078e3cff */
[----:B------:R-:W2:Y:S04]  /*13150*/  @!P0 LDG.E.U16 R19, desc[UR8][R10.64] ;  /* 0x000000080a138981 */ /* 0x000ea8000c1e1500 */
[----:B----4-:R-:W-:Y:S04]  /*13160*/  STL [R1+0x1298], R24 ;  /* 0x0012981801007387 */ /* 0x010fe80000100800 */
        /* <DEDUP_REMOVED lines=11> */
[----:B------:R0:W-:Y:S04]  /*13220*/  STS.U16 [R22+UR5+0x5480], R9 ;  /* 0x0054800916007988 */ /* 0x0001e80008000405 */
[----:B0-----:R-:W4:Y:S04]  /*13230*/  LDL.LU R22, [R1+0x137c] ;  /* 0x00137c0001167983 */ /* 0x001f280000300800 */
[----:B------:R-:W3:Y:S04]  /*13240*/  LDL R9, [R1+0x7c4] ;  /* 0x0007c40001097983 */ /* 0x000ee80000100800 */
[----:B--2---:R0:W-:Y:S02]  /*13250*/  STL [R1+0x129c], R19 ;  /* 0x00129c1301007387 */ /* 0x0041e40000100800 */
[----:B0-----:R-:W-:-:S05]  /*13260*/  LOP3.LUT R19, R0, 0x10, RZ, 0x3c, !PT ;  /* 0x0000001000137812 */ /* 0x001fca00078e3cff */
[----:B------:R0:W-:Y:S04]  /*13270*/  STS.U16 [R19+UR5+0x5880], R8 ;  /* 0x0058800813007988 */ /* 0x0001e80008000405 */
[----:B0-----:R-:W3:Y:S01]  /*13280*/  LDL R8, [R1+0x7c0] ;  /* 0x0007c00001087983 */ /* 0x001ee20000100800 */
[----:B------:R-:W-:Y:S02]  /*13290*/  PRMT R11, RZ, 0x7610, R11 ;  /* 0x00007610ff0b7816 */ /* 0x000fe4000000000b */
[----:B---3--:R-:W-:-:S04]  /*132a0*/  @!P0 LOP3.LUT R9, R9, R8, RZ, 0x3c, !PT ;  /* 0x0000000809098212 */ /* 0x008fc800078e3cff */
[----:B------:R-:W-:-:S04]  /*132b0*/  @!P0 LOP3.LUT R8, R9, R8, RZ, 0x3c, !PT ;  /* 0x0000000809088212 */ /* 0x000fc800078e3cff */
[----:B------:R-:W-:-:S05]  /*132c0*/  @!P0 LOP3.LUT R9, R9, R8, RZ, 0x3c, !PT ;  /* 0x0000000809098212 */ /* 0x000fca00078e3cff */
[----:B------:R0:W2:Y:S04]  /*132d0*/  @!P0 LDG.E.U16 R11, desc[UR8][R8.64] ;  /* 0x00000008080b8981 */ /* 0x0000a8000c1e1500 */
[----:B------:R-:W3:Y:S01]  /*132e0*/  LDL R9, [R1+0x780] ;  /* 0x0007800001097983 */ /* 0x000ee20000100800 */
[----:B------:R-:W-:Y:S01]  /*132f0*/  PRMT R10, RZ, 0x7610, R10 ;  /* 0x00007610ff0a7816 */ /* 0x000fe2000000000a */
[----:B0-----:R-:W-:Y:S02]  /*13300*/  @!P0 IMAD.MOV.U32 R8, RZ, RZ, R2 ;  /* 0x000000ffff088224 */ /* 0x001fe400078e0002 */
[----:B--2---:R-:W-:Y:S04]  /*13310*/  STL [R1+0x12a0], R11 ;  /* 0x0012a00b01007387 */ /* 0x004fe80000100800 */
[----:B------:R-:W-:Y:S01]  /*13320*/  STL [R1+0x12a4], R11 ;  /* 0x0012a40b01007387 */ /* 0x000fe20000100800 */
[----:B------:R-:W-:-:S03]  /*13330*/  PRMT R18, RZ, 0x7610, R18 ;  /* 0x00007610ff127816 */ /* 0x000fc60000000012 */
[----:B------:R0:W-:Y:S04]  /*13340*/  STS.U16 [R19+UR5+0x5c80], R7 ;  /* 0x005c800713007988 */ /* 0x0001e80008000405 */
[----:B---3--:R-:W2:Y:S04]  /*13350*/  @!P0 LDG.E.U16 R10, desc[UR8][R8.64] ;  /* 0x00000008080a8981 */ /* 0x008ea8000c1e1500 */
[----:B------:R-:W3:Y:S04]  /*13360*/  LDL R2, [R1+0x6c4] ;  /* 0x0006c40001027983 */ /* 0x000ee80000100800 */
[----:B0-----:R-:W3:Y:S04]  /*13370*/  LDL R7, [R1+0x6c0] ;  /* 0x0006c00001077983 */ /* 0x001ee80000100800 */
[----:B------:R-:W3:Y:S04]  /*13380*/  LDL R8, [R1+0x740] ;  /* 0x0007400001087983 */ /* 0x000ee80000100800 */
[----:B------:R-:W3:Y:S04]  /*13390*/  LDL R9, [R1+0x744] ;  /* 0x0007440001097983 */ /* 0x000ee80000100800 */
[----:B--2---:R-:W-:Y:S01]  /*133a0*/  STL [R1+0x12a8], R10 ;  /* 0x0012a80a01007387 */ /* 0x004fe20000100800 */
[----:B---3--:R-:W-:-:S04]  /*133b0*/  @!P0 LOP3.LUT R9, R9, R8, RZ, 0x3c, !PT ;  /* 0x0000000809098212 */ /* 0x008fc800078e3cff */
[----:B------:R-:W-:-:S04]  /*133c0*/  @!P0 LOP3.LUT R8, R9, R8, RZ, 0x3c, !PT ;  /* 0x0000000809088212 */ /* 0x000fc800078e3cff */
[----:B------:R-:W-:Y:S01]  /*133d0*/  @!P0 LOP3.LUT R9, R9, R8, RZ, 0x3c, !PT ;  /* 0x0000000809098212 */ /* 0x000fe200078e3cff */
[----:B------:R-:W-:Y:S04]  /*133e0*/  STL [R1+0x12ac], R10 ;  /* 0x0012ac0a01007387 */ /* 0x000fe80000100800 */
[----:B------:R0:W2:Y:S04]  /*133f0*/  @!P0 LDG.E.U16 R18, desc[UR8][R8.64] ;  /* 0x0000000808128981 */ /* 0x0000a8000c1e1500 */
[----:B------:R-:W0:Y:S04]  /*13400*/  LDL R8, [R1+0x700] ;  /* 0x0007000001087983 */ /* 0x000e280000100800 */
[----:B------:R-:W0:Y:S01]  /*13410*/  LDL R9, [R1+0x704] ;  /* 0x0007040001097983 */ /* 0x000e220000100800 */
[----:B----4-:R-:W-:-:S02]  /*13420*/  PRMT R22, RZ, 0x7610, R22 ;  /* 0x00007610ff167816 */ /* 0x010fc40000000016 */
[----:B------:R-:W-:Y:S02]  /*13430*/  LOP3.LUT R20, R20, 0x3f, RZ, 0xc0, !PT ;  /* 0x0000003f14147812 */ /* 0x000fe400078ec0ff */
[----:B0-----:R-:W-:-:S04]  /*13440*/  @!P0 LOP3.LUT R9, R9, R8, RZ, 0x3c, !PT ;  /* 0x0000000809098212 */ /* 0x001fc800078e3cff */
[----:B------:R-:W-:-:S04]  /*13450*/  @!P0 LOP3.LUT R8, R9, R8, RZ, 0x3c, !PT ;  /* 0x0000000809088212 */ /* 0x000fc800078e3cff */
[----:B------:R-:W-:-:S05]  /*13460*/  @!P0 LOP3.LUT R9, R9, R8, RZ, 0x3c, !PT ;  /* 0x0000000809098212 */ /* 0x000fca00078e3cff */
[----:B------:R-:W3:Y:S01]  /*13470*/  @!P0 LDG.E.U16 R22, desc[UR8][R8.64] ;  /* 0x0000000808168981 */ /* 0x000ee2000c1e1500 */
[----:B------:R-:W-:-:S05]  /*13480*/  IMAD.SHL.U32 R20, R20, 0x2, RZ ;  /* 0x0000000214147824 */ /* 0x000fca00078e00ff */
[----:B------:R-:W-:-:S05]  /*13490*/  LOP3.LUT R20, R20, 0x20, RZ, 0x3c, !PT ;  /* 0x0000002014147812 */ /* 0x000fca00078e3cff */
[----:B------:R0:W-:Y:S04]  /*134a0*/  STS.U16 [R20+UR5+0x4100], R28 ;  /* 0x0041001c14007988 */ /* 0x0001e80008000405 */
[----:B------:R1:W-:Y:S04]  /*134b0*/  STS.U16 [R20+UR5+0x4500], R21 ;  /* 0x0045001514007988 */ /* 0x0003e80008000405 */
[----:B0-----:R-:W4:Y:S04]  /*134c0*/  LDL R28, [R1+0x684] ;  /* 0x00068400011c7983 */ /* 0x001f280000100800 */
[----:B-1----:R-:W4:Y:S04]  /*134d0*/  LDL R21, [R1+0x640] ;  /* 0x0006400001157983 */ /* 0x002f280000100800 */
[----:B--2---:R0:W-:Y:S04]  /*134e0*/  STL [R1+0x240], R18 ;  /* 0x0002401201007387 */ /* 0x0041e80000100800 */
[----:B0-----:R-:W2:Y:S04]  /*134f0*/  LDL R18, [R1+0x644] ;  /* 0x0006440001127983 */ /* 0x001ea80000100800 */
[----:B---3--:R0:W-:Y:S04]  /*13500*/  STL [R1+0x23c], R22 ;  /* 0x00023c1601007387 */ /* 0x0081e80000100800 */
[----:B0-----:R-:W3:Y:S04]  /*13510*/  LDL.LU R22, [R1+0x1378] ;  /* 0x0013780001167983 */ /* 0x001ee80000300800 */
[----:B------:R-:W2:Y:S01]  /*13520*/  LDL.LU R9, [R1+0x2c] ;  /* 0x00002c0001097983 */ /* 0x000ea20000300800 */
[----:B------:R-:W-:-:S03]  /*13530*/  @!P0 IMAD.MOV.U32 R8, RZ, RZ, R2 ;  /* 0x000000ffff088224 */ /* 0x000fc600078e0002 */
[----:B------:R-:W4:Y:S01]  /*13540*/  LDL R2, [R1+0x604] ;  /* 0x0006040001027983 */ /* 0x000f220000100800 */
[----:B---3--:R-:W-:-:S03]  /*13550*/  PRMT R22, RZ, 0x7610, R22 ;  /* 0x00007610ff167816 */ /* 0x008fc60000000016 */
[----:B--2---:R0:W-:Y:S02]  /*13560*/  STS.U16 [R20+UR5+0x4900], R9 ;  /* 0x0049000914007988 */ /* 0x0041e40008000405 */
[----:B0-----:R-:W-:Y:S02]  /*13570*/  @!P0 IMAD.MOV.U32 R9, RZ, RZ, R7 ;  /* 0x000000ffff098224 */ /* 0x001fe400078e0007 */
[----:B------:R-:W2:Y:S04]  /*13580*/  LDL R7, [R1+0x600] ;  /* 0x0006000001077983 */ /* 0x000ea80000100800 */
[----:B------:R-:W3:Y:S04]  /*13590*/  @!P0 LDG.E.U16 R22, desc[UR8][R8.64] ;  /* 0x0000000808168981 */ /* 0x000ee8000c1e1500 */
[----:B---3--:R0:W-:Y:S04]  /*135a0*/  STL [R1+0x238], R22 ;  /* 0x0002381601007387 */ /* 0x0081e80000100800 */
[----:B0-----:R-:W3:Y:S04]  /*135b0*/  LDL.LU R22, [R1+0x1374] ;  /* 0x0013740001167983 */ /* 0x001ee80000300800 */
[----:B------:R-:W2:Y:S04]  /*135c0*/  LDL.LU R8, [R1+0x8] ;  /* 0x0000080001087983 */ /* 0x000ea80000300800 */
[----:B------:R-:W3:Y:S01]  /*135d0*/  LDL R9, [R1+0x680] ;  /* 0x0006800001097983 */ /* 0x000ee20000100800 */
[----:B------:R-:W-:-:S02]  /*135e0*/  PRMT R26, RZ, 0x7610, R26 ;  /* 0x00007610ff1a7816 */ /* 0x000fc4000000001a */
[----:B------:R-:W-:Y:S02]  /*135f0*/  PRMT R12, RZ, 0x7610, R12 ;  /* 0x00007610ff0c7816 */ /* 0x000fe4000000000c */
[----:B------:R-:W-:Y:S01]  /*13600*/  PRMT R5, RZ, 0x7610, R5 ;  /* 0x00007610ff057816 */ /* 0x000fe20000000005 */
[----:B--2---:R4:W-:Y:S02]  /*13610*/  STS.U16 [R20+UR5+0x4d00], R8 ;  /* 0x004d000814007988 */ /* 0x0049e40008000405 */
[----:B----4-:R-:W-:Y:S02]  /*13620*/  @!P0 IMAD.MOV.U32 R8, RZ, RZ, R28 ;  /* 0x000000ffff088224 */ /* 0x010fe400078e001c */
[----:B---3--:R-:W-:Y:S04]  /*13630*/  STS.U16 [R20+UR5+0x5100], R22 ;  /* 0x0051001614007988 */ /* 0x008fe80008000405 */
[----:B------:R0:W2:Y:S04]  /*13640*/  @!P0 LDG.E.U16 R26, desc[UR8][R8.64] ;  /* 0x00000008081a8981 */ /* 0x0000a8000c1e1500 */
[----:B------:R1:W-:Y:S01]  /*13650*/  STS.U16 [R20+UR5+0x5500], R6 ;  /* 0x0055000614007988 */ /* 0x0003e20008000405 */
[----:B0-----:R-:W-:-:S02]  /*13660*/  @!P0 IMAD.MOV.U32 R8, RZ, RZ, R18 ;  /* 0x000000ffff088224 */ /* 0x001fc400078e0012 */
[----:B------:R-:W-:Y:S02]  /*13670*/  @!P0 IMAD.MOV.U32 R9, RZ, RZ, R21 ;  /* 0x000000ffff098224 */ /* 0x000fe400078e0015 */
[----:B-1----:R-:W-:-:S03]  /*13680*/  @!P0 IMAD.MOV.U32 R6, RZ, RZ, R2 ;  /* 0x000000ffff068224 */ /* 0x002fc600078e0002 */
[----:B------:R-:W3:Y:S04]  /*13690*/  @!P0 LDG.E.U16 R12, desc[UR8][R8.64] ;  /* 0x00000008080c8981 */ /* 0x000ee8000c1e1500 */
[----:B------:R-:W4:Y:S01]  /*136a0*/  @!P0 LDG.E.U16 R5, desc[UR8][R6.64] ;  /* 0x0000000806058981 */ /* 0x000f22000c1e1500 */
[----:B------:R-:W0:Y:S03]  /*136b0*/  S2R R2, SR_TID.X ;  /* 0x0000000000027919 */ /* 0x000e260000002100 */
[----:B--2---:R1:W-:Y:S04]  /*136c0*/  STL [R1+0x234], R26 ;  /* 0x0002341a01007387 */ /* 0x0043e80000100800 */
[----:B------:R-:W2:Y:S04]  /*136d0*/  LDL R18, [R1+0x580] ;  /* 0x0005800001127983 */ /* 0x000ea80000100800 */
[----:B-1----:R-:W2:Y:S04]  /*136e0*/  LDL R26, [R1+0x5c4] ;  /* 0x0005c400011a7983 */ /* 0x002ea80000100800 */
[----:B---3--:R1:W-:Y:S04]  /*136f0*/  STL [R1+0x230], R12 ;  /* 0x0002300c01007387 */ /* 0x0083e80000100800 */
[----:B-1----:R-:W3:Y:S04]  /*13700*/  LDL R12, [R1+0x584] ;  /* 0x00058400010c7983 */ /* 0x002ee80000100800 */
[----:B------:R-:W2:Y:S04]  /*13710*/  LDL.LU R28, [R1+0x200] ;  /* 0x00020000011c7983 */ /* 0x000ea80000300800 */
[----:B------:R-:W-:Y:S04]  /*13720*/  STL [R1+0x1294], R8 ;  /* 0x0012940801007387 */ /* 0x000fe80000100800 */
[----:B------:R-:W2:Y:S04]  /*13730*/  LDL.LU R21, [R1+0x60] ;  /* 0x0000600001157983 */ /* 0x000ea80000300800 */
[----:B----4-:R1:W-:Y:S04]  /*13740*/  STL [R1+0x8], R5 ;  /* 0x0000080501007387 */ /* 0x0103e80000100800 */
[----:B-1----:R-:W4:Y:S04]  /*13750*/  LDL.LU R5, [R1+0x1370] ;  /* 0x0013700001057983 */ /* 0x002f280000300800 */
[----:B------:R-:W2:Y:S01]  /*13760*/  LDL R7, [R1+0x5c0] ;  /* 0x0005c00001077983 */ /* 0x000ea20000100800 */
[----:B0-----:R-:W-:-:S02]  /*13770*/  LOP3.LUT R6, R2, 0x3f, RZ, 0xc0, !PT ;  /* 0x0000003f02067812 */ /* 0x001fc400078ec0ff */
[----:B------:R-:W-:Y:S01]  /*13780*/  PRMT R22, RZ, 0x7610, R22 ;  /* 0x00007610ff167816 */ /* 0x000fe20000000016 */
[----:B------:R-:W2:Y:S04]  /*13790*/  LDL R2, [R1+0x920] ;  /* 0x0009200001027983 */ /* 0x000ea80000100800 */
[----:B----4-:R0:W-:Y:S02]  /*137a0*/  STS.U16 [R20+UR5+0x5900], R5 ;  /* 0x0059000514007988 */ /* 0x0101e40008000405 */
[----:B0-----:R-:W-:Y:S02]  /*137b0*/  IMAD.SHL.U32 R5, R6, 0x2, RZ ;  /* 0x0000000206057824 */ /* 0x001fe400078e00ff */
[----:B------:R-:W4:Y:S01]  /*137c0*/  LDL.LU R20, [R1+0x136c] ;  /* 0x00136c0001147983 */ /* 0x000f220000300800 */
[----:B--2---:R-:W-:-:S02]  /*137d0*/  @!P0 IMAD.MOV.U32 R6, RZ, RZ, R26 ;  /* 0x000000ffff068224 */ /* 0x004fc400078e001a */
[----:B------:R-:W-:Y:S01]  /*137e0*/  LOP3.LUT R5, R5, 0x20, RZ, 0x3c, !PT ;  /* 0x0000002005057812 */ /* 0x000fe200078e3cff */
[----:B------:R-:W2:Y:S04]  /*137f0*/  LDL.LU R26, [R1+0x18] ;  /* 0x00001800011a7983 */ /* 0x000ea80000300800 */
[----:B------:R0:W2:Y:S04]  /*13800*/  @!P0 LDG.E.U16 R22, desc[UR8][R6.64] ;  /* 0x0000000806168981 */ /* 0x0000a8000c1e1500 */
[----:B------:R3:W-:Y:S01]  /*13810*/  STS.U16 [R5+UR5+0x5d00], R4 ;  /* 0x005d000405007988 */ /* 0x0007e20008000405 */
[----:B0-----:R-:W-:Y:S01]  /*13820*/  PRMT R6, RZ, 0x7610, R6 ;  /* 0x00007610ff067816 */ /* 0x001fe20000000006 */
[----:B---3--:R-:W-:-:S02]  /*13830*/  @!P0 IMAD.MOV.U32 R4, RZ, RZ, R12 ;  /* 0x000000ffff048224 */ /* 0x008fc400078e000c */
[----:B------:R-:W-:-:S05]  /*13840*/  @!P0 IMAD.MOV.U32 R5, RZ, RZ, R18 ;  /* 0x000000ffff058224 */ /* 0x000fca00078e0012 */
[----:B------:R0:W3:Y:S04]  /*13850*/  @!P0 LDG.E.U16 R6, desc[UR8][R4.64] ;  /* 0x0000000804068981 */ /* 0x0000e8000c1e1500 */
[----:B--2---:R-:W-:Y:S04]  /*13860*/  STL [R1+0x1278], R22 ;  /* 0x0012781601007387 */ /* 0x004fe80000100800 */
[----:B------:R-:W-:Y:S04]  /*13870*/  STL [R1+0x127c], R22 ;  /* 0x00127c1601007387 */ /* 0x000fe80000100800 */
[----:B------:R-:W2:Y:S04]  /*13880*/  LDL R18, [R1+0x8b8] ;  /* 0x0008b80001127983 */ /* 0x000ea80000100800 */
[----:B------:R-:W2:Y:S04]  /*13890*/  LDL R12, [R1+0x8bc] ;  /* 0x0008bc00010c7983 */ /* 0x000ea80000100800 */
[----:B------:R-:W2:Y:S04]  /*138a0*/  LDL.LU R4, [R1+0x208] ;  /* 0x0002080001047983 */ /* 0x000ea80000300800 */
[----:B------:R-:W3:Y:S01]  /*138b0*/  LDL R5, [R1+0x8ec] ;  /* 0x0008ec0001057983 */ /* 0x000ee20000100800 */
[----:B------:R-:W-:-:S05]  /*138c0*/  IMAD.SHL.U32 R17, R17, 0x2, RZ ;  /* 0x0000000211117824 */ /* 0x000fca00078e00ff */
[----:B------:R-:W-:Y:S02]  /*138d0*/  LOP3.LUT R17, R17, 0x30, RZ, 0x3c, !PT ;  /* 0x0000003011117812 */ /* 0x000fe400078e3cff */
[----:B------:R-:W-:-:S03]  /*138e0*/  PRMT R7, RZ, 0x7610, R7 ;  /* 0x00007610ff077816 */ /* 0x000fc60000000007 */
[----:B--2---:R0:W-:Y:S02]  /*138f0*/  STS.U16 [R17+UR5+0x4180], R4 ;  /* 0x0041800411007988 */ /* 0x0041e40008000405 */
[----:B0-----:R-:W-:-:S05]  /*13900*/  @!P0 IMAD.MOV.U32 R4, RZ, RZ, R2 ;  /* 0x000000ffff048224 */ /* 0x001fca00078e0002 */
[----:B---3--:R-:W2:Y:S04]  /*13910*/  @!P0 LDG.E.U16 R7, desc[UR8][R4.64] ;  /* 0x0000000804078981 */ /* 0x008ea8000c1e1500 */
[----:B------:R-:W-:Y:S04]  /*13920*/  STL [R1+0x1280], R6 ;  /* 0x0012800601007387 */ /* 0x000fe80000100800 */
[----:B------:R-:W-:Y:S04]  /*13930*/  STL [R1+0x1284], R6 ;  /* 0x0012840601007387 */ /* 0x000fe80000100800 */
[----:B------:R-:W3:Y:S04]  /*13940*/  LDL R4, [R1+0x558] ;  /* 0x0005580001047983 */ /* 0x000ee80000100800 */
[----:B------:R-:W3:Y:S04]  /*13950*/  LDL R5, [R1+0x8e8] ;  /* 0x0008e80001057983 */ /* 0x000ee80000100800 */
[----:B------:R-:W4:Y:S04]  /*13960*/  LDL R2, [R1+0x87c] ;  /* 0x00087c0001027983 */ /* 0x000f280000100800 */
[----:B------:R0:W-:Y:S04]  /*13970*/  STS.U16 [R17+UR5+0x4580], R28 ;  /* 0x0045801c11007988 */ /* 0x0001e80008000405 */
[----:B--2---:R-:W-:Y:S04]  /*13980*/  STL [R1+0x1288], R7 ;  /* 0x0012880701007387 */ /* 0x004fe80000100800 */
[----:B------:R-:W-:Y:S04]  /*13990*/  STL [R1+0x128c], R7 ;  /* 0x00128c0701007387 */ /* 0x000fe80000100800 */
[----:B------:R-:W-:Y:S04]  /*139a0*/  STL [R1+0x1290], R7 ;  /* 0x0012900701007387 */ /* 0x000fe80000100800 */
[----:B0-----:R-:W2:Y:S01]  /*139b0*/  LDL.LU R28, [R1+0x1368] ;  /* 0x00136800011c7983 */ /* 0x001ea20000300800 */
[----:B---3--:R-:W-:-:S04]  /*139c0*/  @!P0 LOP3.LUT R5, R5, R4, RZ, 0x3c, !PT ;  /* 0x0000000405058212 */ /* 0x008fc800078e3cff */
[C---:B------:R-:W-:Y:S02]  /*139d0*/  @!P0 LOP3.LUT R4, R5.reuse, R4, RZ, 0x3c, !PT ;  /* 0x0000000405048212 */ /* 0x040fe400078e3cff */
[----:B------:R-:W-:Y:S02]  /*139e0*/  PRMT R29, RZ, 0x7610, R29 ;  /* 0x00007610ff1d7816 */ /* 0x000fe4000000001d */
[----:B------:R-:W-:-:S05]  /*139f0*/  @!P0 LOP3.LUT R5, R5, R4, RZ, 0x3c, !PT ;  /* 0x0000000405058212 */ /* 0x000fca00078e3cff */
[----:B------:R0:W3:Y:S02]  /*13a00*/  @!P0 LDG.E.U16 R29, desc[UR8][R4.64] ;  /* 0x00000008041d8981 */ /* 0x0000e4000c1e1500 */
[----:B0-----:R-:W-:Y:S02]  /*13a10*/  @!P0 IMAD.MOV.U32 R4, RZ, RZ, R12 ;  /* 0x000000ffff048224 */ /* 0x001fe400078e000c */
[----:B------:R-:W-:Y:S01]  /*13a20*/  @!P0 IMAD.MOV.U32 R5, RZ, RZ, R18 ;  /* 0x000000ffff058224 */ /* 0x000fe200078e0012 */
[----:B--2---:R-:W-:-:S06]  /*13a30*/  PRMT R28, RZ, 0x7610, R28 ;  /* 0x00007610ff1c7816 */ /* 0x004fcc000000001c */
[----:B------:R-:W2:Y:S04]  /*13a40*/  @!P0 LDG.E.U16 R28, desc[UR8][R4.64] ;  /* 0x00000008041c8981 */ /* 0x000ea8000c1e1500 */
[----:B------:R-:W-:Y:S04]  /*13a50*/  STS.U16 [R17+UR5+0x4980], R21 ;  /* 0x0049801511007988 */ /* 0x000fe80008000405 */
[----:B---3--:R0:W-:Y:S04]  /*13a60*/  STL [R1+0x250], R29 ;  /* 0x0002501d01007387 */ /* 0x0081e80000100800 */
[----:B0-----:R-:W3:Y:S04]  /*13a70*/  LDL R29, [R1+0x83c] ;  /* 0x00083c00011d7983 */ /* 0x001ee80000100800 */
[----:B------:R-:W3:Y:S04]  /*13a80*/  LDL.LU R21, [R1+0x218] ;  /* 0x0002180001157983 */ /* 0x000ee80000300800 */
[----:B------:R-:W3:Y:S04]  /*13a90*/  LDL R18, [R1+0x7f8] ;  /* 0x0007f80001127983 */ /* 0x000ee80000100800 */
[----:B------:R-:W3:Y:S04]  /*13aa0*/  LDL R12, [R1+0x7fc] ;  /* 0x0007fc00010c7983 */ /* 0x000ee80000100800 */
[----:B--2---:R0:W-:Y:S04]  /*13ab0*/  STL [R1+0x24c], R28 ;  /* 0x00024c1c01007387 */ /* 0x0041e80000100800 */
[----:B0-----:R-:W2:Y:S04]  /*13ac0*/  LDL.LU R28, [R1+0x1364] ;  /* 0x00136400011c7983 */ /* 0x001ea80000300800 */
[----:B------:R-:W2:Y:S01]  /*13ad0*/  LDL R5, [R1+0x878] ;  /* 0x0008780001057983 */ /* 0x000ea20000100800 */
[----:B------:R-:W-:Y:S01]  /*13ae0*/  PRMT R27, RZ, 0x7610, R27 ;  /* 0x00007610ff1b7816 */ /* 0x000fe2000000001b */
[----:B----4-:R-:W-:-:S02]  /*13af0*/  @!P0 IMAD.MOV.U32 R4, RZ, RZ, R2 ;  /* 0x000000ffff048224 */ /* 0x010fc400078e0002 */
[----:B------:R0:W-:Y:S04]  /*13b00*/  STS.U16 [R17+UR5+0x4d80], R26 ;  /* 0x004d801a11007988 */ /* 0x0001e80008000405 */
[----:B0-----:R-:W4:Y:S04]  /*13b10*/  LDL.LU R26, [R1+0x210] ;  /* 0x00021000011a7983 */ /* 0x001f280000300800 */
[----:B------:R-:W4:Y:S04]  /*13b20*/  LDL R2, [R1+0x7bc] ;  /* 0x0007bc0001027983 */ /* 0x000f280000100800 */
[----:B--2---:R3:W2:Y:S04]  /*13b30*/  @!P0 LDG.E.U16 R27, desc[UR8][R4.64] ;  /* 0x00000008041b8981 */ /* 0x0046a8000c1e1500 */
[----:B------:R-:W2:Y:S01]  /*13b40*/  LDL R5, [R1+0x838] ;  /* 0x0008380001057983 */ /* 0x000ea20000100800 */
[----:B---3--:R-:W-:-:S03]  /*13b50*/  @!P0 IMAD.MOV.U32 R4, RZ, RZ, R29 ;  /* 0x000000ffff048224 */ /* 0x008fc600078e001d */
[----:B------:R0:W-:Y:S02]  /*13b60*/  STS.U16 [R17+UR5+0x5180], R28 ;  /* 0x0051801c11007988 */ /* 0x0001e40008000405 */
[----:B0-----:R-:W-:-:S06]  /*13b70*/  PRMT R28, RZ, 0x7610, R28 ;  /* 0x00007610ff1c7816 */ /* 0x001fcc000000001c */
[----:B--2---:R0:W2:Y:S04]  /*13b80*/  @!P0 LDG.E.U16 R28, desc[UR8][R4.64] ;  /* 0x00000008041c8981 */ /* 0x0040a8000c1e1500 */
[----:B------:R1:W-:Y:S04]  /*13b90*/  STL [R1+0x248], R27 ;  /* 0x0002481b01007387 */ /* 0x0003e80000100800 */
[----:B------:R-:W-:Y:S01]  /*13ba0*/  STS.U16 [R17+UR5+0x5580], R20 ;  /* 0x0055801411007988 */ /* 0x000fe20008000405 */
[----:B0-----:R-:W-:-:S03]  /*13bb0*/  @!P0 IMAD.MOV.U32 R5, RZ, RZ, R18 ;  /* 0x000000ffff058224 */ /* 0x001fc600078e0012 */
[----:B-1----:R-:W3:Y:S04]  /*13bc0*/  LDL.LU R27, [R1+0x204] ;  /* 0x00020400011b7983 */ /* 0x002ee80000300800 */
[----:B------:R-:W3:Y:S04]  /*13bd0*/  LDL.LU R29, [R1+0x6c] ;  /* 0x00006c00011d7983 */ /* 0x000ee80000300800 */
[----:B------:R0:W-:Y:S04]  /*13be0*/  STS.U16 [R17+UR5+0x5980], R3 ;  /* 0x0059800311007988 */ /* 0x0001e80008000405 */
[----:B--2---:R-:W-:Y:S04]  /*13bf0*/  STL [R1+0x1274], R28 ;  /* 0x0012741c01007387 */ /* 0x004fe80000100800 */
[----:B------:R-:W2:Y:S04]  /*13c00*/  LDL.LU R18, [R1+0x14] ;  /* 0x0000140001127983 */ /* 0x000ea80000300800 */
[----:B0-----:R-:W4:Y:S01]  /*13c10*/  LDL R3, [R1+0x7b8] ;  /* 0x0007b80001037983 */ /* 0x001f220000100800 */
[----:B------:R-:W-:Y:S01]  /*13c20*/  PRMT R20, RZ, 0x7610, R20 ;  /* 0x00007610ff147816 */ /* 0x000fe20000000014 */
[----:B------:R-:W-:-:S05]  /*13c30*/  @!P0 IMAD.MOV.U32 R4, RZ, RZ, R12 ;  /* 0x000000ffff048224 */ /* 0x000fca00078e000c */
[----:B------:R0:W2:Y:S02]  /*13c40*/  @!P0 LDG.E.U16 R20, desc[UR8][R4.64] ;  /* 0x0000000804148981 */ /* 0x0000a4000c1e1500 */
[----:B0-----:R-:W-:-:S06]  /*13c50*/  PRMT R5, RZ, 0x7610, R5 ;  /* 0x00007610ff057816 */ /* 0x001fcc0000000005 */
[----:B----4-:R0:W4:Y:S04]  /*13c60*/  @!P0 LDG.E.U16 R5, desc[UR8][R2.64] ;  /* 0x0000000802058981 */ /* 0x010128000c1e1500 */
[----:B------:R-:W0:Y:S04]  /*13c70*/  LDL R2, [R1+0x778] ;  /* 0x0007780001027983 */ /* 0x000e280000100800 */
[----:B------:R-:W0:Y:S01]  /*13c80*/  LDL R3, [R1+0x77c] ;  /* 0x00077c0001037983 */ /* 0x000e220000100800 */
[----:B------:R-:W-:-:S03]  /*13c90*/  PRMT R4, RZ, 0x7610, R4 ;  /* 0x00007610ff047816 */ /* 0x000fc60000000004 */
[----:B------:R1:W-:Y:S04]  /*13ca0*/  STS.U16 [R17+UR5+0x5d80], R16 ;  /* 0x005d801011007988 */ /* 0x0003e80008000405 */
[----:B-1----:R-:W2:Y:S01]  /*13cb0*/  LDL.LU R17, [R1+0x1360] ;  /* 0x0013600001117983 */ /* 0x002ea20000300800 */
[----:B------:R-:W1:Y:S01]  /*13cc0*/  S2R R12, SR_TID.X ;  /* 0x00000000000c7919 */ /* 0x000e620000002100 */
[----:B0-----:R-:W-:-:S04]  /*13cd0*/  @!P0 LOP3.LUT R3, R3, R2, RZ, 0x3c, !PT ;  /* 0x0000000203038212 */ /* 0x001fc800078e3cff */
[----:B------:R-:W-:-:S04]  /*13ce0*/  @!P0 LOP3.LUT R2, R3, R2, RZ, 0x3c, !PT ;  /* 0x0000000203028212 */ /* 0x000fc800078e3cff */
[----:B------:R-:W-:-:S05]  /*13cf0*/  @!P0 LOP3.LUT R3, R3, R2, RZ, 0x3c, !PT ;  /* 0x0000000203038212 */ /* 0x000fca00078e3cff */
[----:B------:R0:W2:Y:S04]  /*13d00*/  @!P0 LDG.E.U16 R4, desc[UR8][R2.64] ;  /* 0x0000000802048981 */ /* 0x0000a8000c1e1500 */
[----:B------:R-:W0:Y:S04]  /*13d10*/  LDL R2, [R1+0x738] ;  /* 0x0007380001027983 */ /* 0x000e280000100800 */
[----:B------:R-:W0:Y:S01]  /*13d20*/  LDL R3, [R1+0x73c] ;  /* 0x00073c0001037983 */ /* 0x000e220000100800 */
[----:B-1----:R-:W-:-:S05]  /*13d30*/  LOP3.LUT R12, R12, 0x3f, RZ, 0xc0, !PT ;  /* 0x0000003f0c0c7812 */ /* 0x002fca00078ec0ff */
[----:B------:R-:W-:Y:S01]  /*13d40*/  IMAD.SHL.U32 R12, R12, 0x2, RZ ;  /* 0x000000020c0c7824 */ /* 0x000fe200078e00ff */
[----:B------:R-:W-:-:S04]  /*13d50*/  PRMT R16, RZ, 0x7610, R16 ;  /* 0x00007610ff107816 */ /* 0x000fc80000000010 */
[----:B------:R-:W-:-:S05]  /*13d60*/  LOP3.LUT R12, R12, 0x40, RZ, 0x3c, !PT ;  /* 0x000000400c0c7812 */ /* 0x000fca00078e3cff */
[----:B------:R1:W-:Y:S04]  /*13d70*/  STS.U16 [R12+UR5+0x4200], R21 ;  /* 0x004200150c007988 */ /* 0x0003e80008000405 */
[----:B-1----:R-:W2:Y:S01]  /*13d80*/  LDL.LU R21, [R1+0x135c] ;  /* 0x00135c0001157983 */ /* 0x002ea20000300800 */
[----:B0-----:R-:W-:-:S04]  /*13d90*/  @!P0 LOP3.LUT R3, R3, R2, RZ, 0x3c, !PT ;  /* 0x0000000203038212 */ /* 0x001fc800078e3cff */
[----:B------:R-:W-:-:S04]  /*13da0*/  @!P0 LOP3.LUT R2, R3, R2, RZ, 0x3c, !PT ;  /* 0x0000000203028212 */ /* 0x000fc800078e3cff */
[----:B------:R-:W-:-:S05]  /*13db0*/  @!P0 LOP3.LUT R3, R3, R2, RZ, 0x3c, !PT ;  /* 0x0000000203038212 */ /* 0x000fca00078e3cff */
[----:B------:R0:W2:Y:S04]  /*13dc0*/  @!P0 LDG.E.U16 R16, desc[UR8][R2.64] ;  /* 0x0000000802108981 */ /* 0x0000a8000c1e1500 */
[----:B------:R-:W0:Y:S04]  /*13dd0*/  LDL R2, [R1+0x6f8] ;  /* 0x0006f80001027983 */ /* 0x000e280000100800 */
[----:B------:R-:W0:Y:S01]  /*13de0*/  LDL R3, [R1+0x6fc] ;  /* 0x0006fc0001037983 */ /* 0x000e220000100800 */
[----:B------:R-:W-:-:S03]  /*13df0*/  PRMT R14, RZ, 0x7610, R14 ;  /* 0x00007610ff0e7816 */ /* 0x000fc6000000000e */
[----:B------:R1:W-:Y:S04]  /*13e00*/  STS.U16 [R12+UR5+0x4600], R26 ;  /* 0x0046001a0c007988 */ /* 0x0003e80008000405 */
[----:B-1----:R-:W2:Y:S01]  /*13e10*/  LDL.LU R26, [R1+0x1358] ;  /* 0x00135800011a7983 */ /* 0x002ea20000300800 */
[----:B0-----:R-:W-:-:S04]  /*13e20*/  @!P0 LOP3.LUT R3, R3, R2, RZ, 0x3c, !PT ;  /* 0x0000000203038212 */ /* 0x001fc800078e3cff */
[----:B------:R-:W-:-:S04]  /*13e30*/  @!P0 LOP3.LUT R2, R3, R2, RZ, 0x3c, !PT ;  /* 0x0000000203028212 */ /* 0x000fc800078e3cff */
[----:B------:R-:W-:-:S05]  /*13e40*/  @!P0 LOP3.LUT R3, R3, R2, RZ, 0x3c, !PT ;  /* 0x0000000203038212 */ /* 0x000fca00078e3cff */
[----:B------:R-:W2:Y:S04]  /*13e50*/  @!P0 LDG.E.U16 R14, desc[UR8][R2.64] ;  /* 0x00000008020e8981 */ /* 0x000ea8000c1e1500 */
[----:B------:R-:W4:Y:S04]  /*13e60*/  LDL R2, [R1+0x6b8] ;  /* 0x0006b80001027983 */ /* 0x000f280000100800 */
[----:B------:R-:W4:Y:S01]  /*13e70*/  LDL R3, [R1+0x6bc] ;  /* 0x0006bc0001037983 */ /* 0x000f220000100800 */
[----:B------:R-:W-:-:S03]  /*13e80*/  PRMT R25, RZ, 0x7610, R25 ;  /* 0x00007610ff197816 */ /* 0x000fc60000000019 */
[----:B---3--:R0:W-:Y:S04]  /*13e90*/  STS.U16 [R12+UR5+0x4a00], R27 ;  /* 0x004a001b0c007988 */ /* 0x0081e80008000405 */
[----:B0-----:R-:W3:Y:S04]  /*13ea0*/  LDL R27, [R1+0x5fc] ;  /* 0x0005fc00011b7983 */ /* 0x001ee80000100800 */
[----:B--2---:R0:W-:Y:S04]  /*13eb0*/  STL [R1+0x25c], R14 ;  /* 0x00025c0e01007387 */ /* 0x0041e80000100800 */
[----:B0-----:R-:W2:Y:S01]  /*13ec0*/  LDL.LU R14, [R1+0x228] ;  /* 0x00022800010e7983 */ /* 0x001ea20000300800 */
[----:B----4-:R-:W-:-:S04]  /*13ed0*/  @!P0 LOP3.LUT R3, R3, R2, RZ, 0x3c, !PT ;  /* 0x0000000203038212 */ /* 0x010fc800078e3cff */
[----:B------:R-:W-:-:S04]  /*13ee0*/  @!P0 LOP3.LUT R2, R3, R2, RZ, 0x3c, !PT ;  /* 0x0000000203028212 */ /* 0x000fc800078e3cff */
[----:B------:R-:W-:-:S05]  /*13ef0*/  @!P0 LOP3.LUT R3, R3, R2, RZ, 0x3c, !PT ;  /* 0x0000000203038212 */ /* 0x000fca00078e3cff */
[----:B------:R0:W4:Y:S04]  /*13f00*/  @!P0 LDG.E.U16 R25, desc[UR8][R2.64] ;  /* 0x0000000802198981 */ /* 0x000128000c1e1500 */
[----:B------:R-:W0:Y:S04]  /*13f10*/  LDL R2, [R1+0x678] ;  /* 0x0006780001027983 */ /* 0x000e280000100800 */
[----:B------:R-:W0:Y:S01]  /*13f20*/  LDL R3, [R1+0x67c] ;  /* 0x00067c0001037983 */ /* 0x000e220000100800 */
[----:B------:R-:W-:Y:S02]  /*13f30*/  PRMT R26, RZ, 0x7610, R26 ;  /* 0x00007610ff1a7816 */ /* 0x000fe4000000001a */
[----:B0-----:R-:W-:-:S04]  /*13f40*/  @!P0 LOP3.LUT R3, R3, R2, RZ, 0x3c, !PT ;  /* 0x0000000203038212 */ /* 0x001fc800078e3cff */
[----:B------:R-:W-:-:S04]  /*13f50*/  @!P0 LOP3.LUT R2, R3, R2, RZ, 0x3c, !PT ;  /* 0x0000000203028212 */ /* 0x000fc800078e3cff */
[----:B------:R-:W-:-:S05]  /*13f60*/  @!P0 LOP3.LUT R3, R3, R2, RZ, 0x3c, !PT ;  /* 0x0000000203038212 */ /* 0x000fca00078e3cff */
[----:B------:R-:W2:Y:S04]  /*13f70*/  @!P0 LDG.E.U16 R26, desc[UR8][R2.64] ;  /* 0x00000008021a8981 */ /* 0x000ea8000c1e1500 */
[----:B------:R0:W-:Y:S04]  /*13f80*/  STS.U16 [R12+UR5+0x4e00], R29 ;  /* 0x004e001d0c007988 */ /* 0x0001e80008000405 */
[----:B0-----:R-:W3:Y:S04]  /*13f90*/  LDL R29, [R1+0x5bc] ;  /* 0x0005bc00011d7983 */ /* 0x001ee80000100800 */
[----:B----4-:R0:W-:Y:S04]  /*13fa0*/  STL [R1+0x2e4], R25 ;  /* 0x0002e41901007387 */ /* 0x0101e80000100800 */
[----:B0-----:R-:W4:Y:S04]  /*13fb0*/  LDL.LU R25, [R1+0x220] ;  /* 0x0002200001197983 */ /* 0x001f280000300800 */
[----:B--2---:R0:W-:Y:S04]  /*13fc0*/  STL [R1+0x2e0], R26 ;  /* 0x0002e01a01007387 */ /* 0x0041e80000100800 */
[----:B0-----:R-:W2:Y:S04]  /*13fd0*/  LDL.LU R26, [R1+0x1354] ;  /* 0x00135400011a7983 */ /* 0x001ea80000300800 */
[----:B------:R-:W2:Y:S04]  /*13fe0*/  LDL R2, [R1+0x638] ;  /* 0x0006380001027983 */ /* 0x000ea80000100800 */
[----:B------:R-:W2:Y:S01]  /*13ff0*/  LDL R3, [R1+0x63c] ;  /* 0x00063c0001037983 */ /* 0x000ea20000100800 */
[----:B------:R-:W-:-:S03]  /*14000*/  PRMT R23, RZ, 0x7610, R23 ;  /* 0x00007610ff177816 */ /* 0x000fc60000000017 */
[----:B------:R0:W-:Y:S04]  /*14010*/  STS.U16 [R12+UR5+0x5200], R18 ;  /* 0x005200120c007988 */ /* 0x0001e80008000405 */
[----:B0-----:R-:W3:Y:S01]  /*14020*/  LDL.LU R18, [R1+0x214] ;  /* 0x0002140001127983 */ /* 0x001ee20000300800 */
[----:B--2---:R-:W-:-:S04]  /*14030*/  @!P0 LOP3.LUT R3, R3, R2, RZ, 0x3c, !PT ;  /* 0x0000000203038212 */ /* 0x004fc800078e3cff */
[----:B------:R-:W-:-:S04]  /*14040*/  @!P0 LOP3.LUT R2, R3, R2, RZ, 0x3c, !PT ;  /* 0x0000000203028212 */ /* 0x000fc800078e3cff */
[----:B------:R-:W-:-:S05]  /*14050*/  @!P0 LOP3.LUT R3, R3, R2, RZ, 0x3c, !PT ;  /* 0x0000000203038212 */ /* 0x000fca00078e3cff */
[----:B------:R3:W2:Y:S04]  /*14060*/  @!P0 LDG.E.U16 R23, desc[UR8][R2.64] ;  /* 0x0000000802178981 */ /* 0x0006a8000c1e1500 */
[----:B------:R-:W4:Y:S01]  /*14070*/  LDL R3, [R1+0x5f8] ;  /* 0x0005f80001037983 */ /* 0x000f220000100800 */
[----:B------:R-:W-:Y:S01]  /*14080*/  PRMT R15, RZ, 0x7610, R15 ;  /* 0x00007610ff0f7816 */ /* 0x000fe2000000000f */
[----:B---3--:R-:W-:Y:S02]  /*14090*/  @!P0 IMAD.MOV.U32 R2, RZ, RZ, R27 ;  /* 0x000000ffff028224 */ /* 0x008fe400078e001b */
[----:B--2---:R0:W-:Y:S04]  /*140a0*/  STL [R1+0x27c], R23 ;  /* 0x00027c1701007387 */ /* 0x0041e80000100800 */
[----:B----4-:R1:W2:Y:S04]  /*140b0*/  @!P0 LDG.E.U16 R15, desc[UR8][R2.64] ;  /* 0x00000008020f8981 */ /* 0x0102a8000c1e1500 */
[----:B0-----:R-:W3:Y:S04]  /*140c0*/  LDL.LU R23, [R1+0x20c] ;  /* 0x00020c0001177983 */ /* 0x001ee80000300800 */
[----:B------:R-:W4:Y:S01]  /*140d0*/  LDL R3, [R1+0x5b8] ;  /* 0x0005b80001037983 */ /* 0x000f220000100800 */
[----:B-1----:R-:W-:-:S03]  /*140e0*/  @!P0 IMAD.MOV.U32 R2, RZ, RZ, R29 ;  /* 0x000000ffff028224 */ /* 0x002fc600078e001d */
[----:B------:R-:W-:Y:S04]  /*140f0*/  STS.U16 [R12+UR5+0x5600], R26 ;  /* 0x0056001a0c007988 */ /* 0x000fe80008000405 */
[----:B------:R0:W-:Y:S02]  /*14100*/  STS.U16 [R12+UR5+0x5a00], R21 ;  /* 0x005a00150c007988 */ /* 0x0001e40008000405 */
[----:B0-----:R-:W-:Y:S02]  /*14110*/  PRMT R21, RZ, 0x7610, R21 ;  /* 0x00007610ff157816 */ /* 0x001fe40000000015 */
[----:B--2---:R0:W-:Y:S04]  /*14120*/  STL [R1+0x278], R15 ;  /* 0x0002780f01007387 */ /* 0x0041e80000100800 */
[----:B------:R-:W2:Y:S04]  /*14130*/  LDL.LU R27, [R1+0x44] ;  /* 0x00004400011b7983 */ /* 0x000ea80000300800 */
[----:B------:R-:W2:Y:S04]  /*14140*/  LDL.LU R29, [R1+0xc] ;  /* 0x00000c00011d7983 */ /* 0x000ea80000300800 */
[----:B----4-:R1:W4:Y:S04]  /*14150*/  @!P0 LDG.E.U16 R21, desc[UR8][R2.64] ;  /* 0x0000000802158981 */ /* 0x010328000c1e1500 */
[----:B------:R-:W1:Y:S04]  /*14160*/  LDL R2, [R1+0x578] ;  /* 0x0005780001027983 */ /* 0x000e680000100800 */
[----:B------:R-:W1:Y:S01]  /*14170*/  LDL R3, [R1+0x57c] ;  /* 0x00057c0001037983 */ /* 0x000e620000100800 */
[----:B0-----:R-:W0:Y:S03]  /*14180*/  S2R R15, SR_TID.X ;  /* 0x00000000000f7919 */ /* 0x001e260000002100 */
[----:B------:R3:W-:Y:S02]  /*14190*/  STS.U16 [R12+UR5+0x5e00], R17 ;  /* 0x005e00110c007988 */ /* 0x0007e40008000405 */
[----:B---3--:R-:W-:-:S02]  /*141a0*/  PRMT R17, RZ, 0x7610, R17 ;  /* 0x00007610ff117816 */ /* 0x008fc40000000011 */
[----:B------:R-:W3:Y:S01]  /*141b0*/  LDL.LU R12, [R1+0x1350] ;  /* 0x00135000010c7983 */ /* 0x000ee20000300800 */
[----:B0-----:R-:W-:-:S05]  /*141c0*/  LOP3.LUT R15, R15, 0x3f, RZ, 0xc0, !PT ;  /* 0x0000003f0f0f7812 */ /* 0x001fca00078ec0ff */
[----:B------:R-:W-:-:S05]  /*141d0*/  IMAD.SHL.U32 R15, R15, 0x2, RZ ;  /* 0x000000020f0f7824 */ /* 0x000fca00078e00ff */
[----:B------:R-:W-:-:S05]  /*141e0*/  LOP3.LUT R15, R15, 0x50, RZ, 0x3c, !PT ;  /* 0x000000500f0f7812 */ /* 0x000fca00078e3cff */
[----:B------:R0:W-:Y:S01]  /*141f0*/  STS.U16 [R15+UR5+0x4280], R14 ;  /* 0x0042800e0f007988 */ /* 0x0001e20008000405 */
[----:B-1----:R-:W-:-:S04]  /*14200*/  @!P0 LOP3.LUT R3, R3, R2, RZ, 0x3c, !PT ;  /* 0x0000000203038212 */ /* 0x002fc800078e3cff */
[----:B------:R-:W-:-:S04]  /*14210*/  @!P0 LOP3.LUT R2, R3, R2, RZ, 0x3c, !PT ;  /* 0x0000000203028212 */ /* 0x000fc800078e3cff */
[----:B------:R-:W-:-:S05]  /*14220*/  @!P0 LOP3.LUT R3, R3, R2, RZ, 0x3c, !PT ;  /* 0x0000000203038212 */ /* 0x000fca00078e3cff */
[----:B------:R1:W2:Y:S04]  /*14230*/  @!P0 LDG.E.U16 R17, desc[UR8][R2.64] ;  /* 0x0000000802118981 */ /* 0x0002a8000c1e1500 */
[----:B------:R-:W1:Y:S04]  /*14240*/  LDL R2, [R1+0x8f4] ;  /* 0x0008f40001027983 */ /* 0x000e680000100800 */
[----:B------:R-:W1:Y:S04]  /*14250*/  LDL R3, [R1+0x924] ;  /* 0x0009240001037983 */ /* 0x000e680000100800 */
[----:B0-----:R-:W2:Y:S01]  /*14260*/  LDL.LU R14, [R1+0x134c] ;  /* 0x00134c00010e7983 */ /* 0x001ea20000300800 */
[----:B-1----:R-:W-:-:S04]  /*14270*/  @!P0 LOP3.LUT R3, R3, R2, RZ, 0x3c, !PT ;  /* 0x0000000203038212 */ /* 0x002fc800078e3cff */
[C---:B------:R-:W-:Y:S02]  /*14280*/  @!P0 LOP3.LUT R2, R3.reuse, R2, RZ, 0x3c, !PT ;  /* 0x0000000203028212 */ /* 0x040fe400078e3cff */
[----:B--2---:R-:W-:Y:S02]  /*14290*/  PRMT R14, RZ, 0x7610, R14 ;  /* 0x00007610ff0e7816 */ /* 0x004fe4000000000e */
[----:B------:R-:W-:-:S05]  /*142a0*/  @!P0 LOP3.LUT R3, R3, R2, RZ, 0x3c, !PT ;  /* 0x0000000203038212 */ /* 0x000fca00078e3cff */
[----:B------:R-:W2:Y:S04]  /*142b0*/  @!P0 LDG.E.U16 R14, desc[UR8][R2.64] ;  /* 0x00000008020e8981 */ /* 0x000ea8000c1e1500 */
[----:B------:R-:W-:Y:S04]  /*142c0*/  STS.U16 [R15+UR5+0x4680], R25 ;  /* 0x004680190f007988 */ /* 0x000fe80008000405 */
[----:B--2---:R0:W-:Y:S04]  /*142d0*/  STL [R1+0x2e8], R14 ;  /* 0x0002e80e01007387 */ /* 0x0041e80000100800 */
[----:B0-----:R-:W2:Y:S04]  /*142e0*/  LDL.LU R14, [R1+0x1348] ;  /* 0x00134800010e7983 */ /* 0x001ea80000300800 */
[----:B------:R-:W2:Y:S04]  /*142f0*/  LDL R2, [R1+0x554] ;  /* 0x0005540001027983 */ /* 0x000ea80000100800 */
[----:B------:R-:W2:Y:S04]  /*14300*/  LDL R3, [R1+0x8e4] ;  /* 0x0008e40001037983 */ /* 0x000ea80000100800 */
[----:B------:R-:W3:Y:S01]  /*14310*/  LDL.LU R25, [R1+0x1344] ;  /* 0x0013440001197983 */ /* 0x000ee20000300800 */
[----:B--2---:R-:W-:-:S04]  /*14320*/  @!P0 LOP3.LUT R3, R3, R2, RZ, 0x3c, !PT ;  /* 0x0000000203038212 */ /* 0x004fc800078e3cff */
[C---:B------:R-:W-:Y:S02]  /*14330*/  @!P0 LOP3.LUT R2, R3.reuse, R2, RZ, 0x3c, !PT ;  /* 0x0000000203028212 */ /* 0x040fe400078e3cff */
[----:B---3--:R-:W-:Y:S02]  /*14340*/  PRMT R25, RZ, 0x7610, R25 ;  /* 0x00007610ff197816 */ /* 0x008fe40000000019 */
[----:B------:R-:W-:-:S05]  /*14350*/  @!P0 LOP3.LUT R3, R3, R2, RZ, 0x3c, !PT ;  /* 0x0000000203038212 */ /* 0x000fca00078e3cff */
[----:B------:R-:W2:Y:S04]  /*14360*/  @!P0 LDG.E.U16 R25, desc[UR8][R2.64] ;  /* 0x0000000802198981 */ /* 0x000ea8000c1e1500 */
[----:B------:R-:W-:Y:S04]  /*14370*/  STS.U16 [R15+UR5+0x4a80], R18 ;  /* 0x004a80120f007988 */ /* 0x000fe80008000405 */
[----:B------:R-:W3:Y:S04]  /*14380*/  LDL R2, [R1+0x8b0] ;  /* 0x0008b00001027983 */ /* 0x000ee80000100800 */
[----:B------:R-:W3:Y:S04]  /*14390*/  LDL R3, [R1+0x8b4] ;  /* 0x0008b40001037983 */ /* 0x000ee80000100800 */
[----:B--2---:R0:W-:Y:S04]  /*143a0*/  STL [R1+0x2f0], R25 ;  /* 0x0002f01901007387 */ /* 0x0041e80000100800 */
[----:B0-----:R-:W2:Y:S04]  /*143b0*/  LDL.LU R25, [R1+0x254] ;  /* 0x0002540001197983 */ /* 0x001ea80000300800 */
[----:B------:R-:W2:Y:S01]  /*143c0*/  LDL.LU R18, [R1+0x1340] ;  /* 0x0013400001127983 */ /* 0x000ea20000300800 */
[----:B---3--:R-:W-:-:S04]  /*143d0*/  @!P0 LOP3.LUT R3, R3, R2, RZ, 0x3c, !PT ;  /* 0x0000000203038212 */ /* 0x008fc800078e3cff */
[----:B------:R-:W-:-:S04]  /*143e0*/  @!P0 LOP3.LUT R2, R3, R2, RZ, 0x3c, !PT ;  /* 0x0000000203028212 */ /* 0x000fc800078e3cff */
[----:B------:R-:W-:Y:S02]  /*143f0*/  @!P0 LOP3.LUT R3, R3, R2, RZ, 0x3c, !PT ;  /* 0x0000000203038212 */ /* 0x000fe400078e3cff */
[----:B--2---:R-:W-:-:S06]  /*14400*/  PRMT R18, RZ, 0x7610, R18 ;  /* 0x00007610ff127816 */ /* 0x004fcc0000000012 */
[----:B------:R0:W2:Y:S04]  /*14410*/  @!P0 LDG.E.U16 R18, desc[UR8][R2.64] ;  /* 0x0000000802128981 */ /* 0x0000a8000c1e1500 */
[----:B------:R-:W0:Y:S04]  /*14420*/  LDL R2, [R1+0x870] ;  /* 0x0008700001027983 */ /* 0x000e280000100800 */
[----:B------:R-:W0:Y:S01]  /*14430*/  LDL R3, [R1+0x874] ;  /* 0x0008740001037983 */ /* 0x000e220000100800 */
[----:B------:R-:W-:Y:S02]  /*14440*/  PRMT R22, RZ, 0x7610, R22 ;  /* 0x00007610ff167816 */ /* 0x000fe40000000016 */
[----:B0-----:R-:W-:-:S04]  /*14450*/  @!P0 LOP3.LUT R3, R3, R2, RZ, 0x3c, !PT ;  /* 0x0000000203038212 */ /* 0x001fc800078e3cff */
[----:B------:R-:W-:-:S04]  /*14460*/  @!P0 LOP3.LUT R2, R3, R2, RZ, 0x3c, !PT ;  /* 0x0000000203028212 */ /* 0x000fc800078e3cff */
[----:B------:R-:W-:-:S05]  /*14470*/  @!P0 LOP3.LUT R3, R3, R2, RZ, 0x3c, !PT ;  /* 0x0000000203038212 */ /* 0x000fca00078e3cff */
[----:B------:R-:W3:Y:S04]  /*14480*/  @!P0 LDG.E.U16 R22, desc[UR8][R2.64] ;  /* 0x0000000802168981 */ /* 0x000ee8000c1e1500 */
[----:B--2---:R0:W-:Y:S04]  /*14490*/  STL [R1+0x2f4], R18 ;  /* 0x0002f41201007387 */ /* 0x0041e80000100800 */
[----:B------:R1:W-:Y:S04]  /*144a0*/  STS.U16 [R15+UR5+0x4e80], R23 ;  /* 0x004e80170f007988 */ /* 0x0003e80008000405 */
[----:B0-----:R-:W2:Y:S04]  /*144b0*/  LDL.LU R18, [R1+0x244] ;  /* 0x0002440001127983 */ /* 0x001ea80000300800 */
[----:B-1----:R-:W2:Y:S04]  /*144c0*/  LDL.LU R23, [R1+0x133c] ;  /* 0x00133c0001177983 */ /* 0x002ea80000300800 */
[----:B------:R-:W2:Y:S04]  /*144d0*/  LDL R2, [R1+0x830] ;  /* 0x0008300001027983 */ /* 0x000ea80000100800 */
[----:B------:R-:W2:Y:S04]  /*144e0*/  LDL R3, [R1+0x834] ;  /* 0x0008340001037983 */ /* 0x000ea80000100800 */
[----:B------:R-:W-:Y:S04]  /*144f0*/  STS.U16 [R15+UR5+0x5280], R27 ;  /* 0x0052801b0f007988 */ /* 0x000fe80008000405 */
[----:B---3--:R0:W-:Y:S04]  /*14500*/  STL [R1+0x308], R22 ;  /* 0x0003081601007387 */ /* 0x0081e80000100800 */
[----:B0-----:R-:W3:Y:S04]  /*14510*/  LDL.LU R22, [R1+0x224] ;  /* 0x0002240001167983 */ /* 0x001ee80000300800 */
[----:B------:R-:W3:Y:S01]  /*14520*/  LDL.LU R27, [R1+0x1338] ;  /* 0x00133800011b7983 */ /* 0x000ee20000300800 */
[----:B--2---:R-:W-:-:S04]  /*14530*/  @!P0 LOP3.LUT R3, R3, R2, RZ, 0x3c, !PT ;  /* 0x0000000203038212 */ /* 0x004fc800078e3cff */
[----:B------:R-:W-:-:S04]  /*14540*/  @!P0 LOP3.LUT R2, R3, R2, RZ, 0x3c, !PT ;  /* 0x0000000203028212 */ /* 0x000fc800078e3cff */
[----:B------:R-:W-:Y:S02]  /*14550*/  @!P0 LOP3.LUT R3, R3, R2, RZ, 0x3c, !PT ;  /* 0x0000000203038212 */ /* 0x000fe400078e3cff */
[----:B---3--:R-:W-:-:S06]  /*14560*/  PRMT R27, RZ, 0x7610, R27 ;  /* 0x00007610ff1b7816 */ /* 0x008fcc000000001b */
        /* <DEDUP_REMOVED lines=10> */
[----:B------:R0:W-:Y:S04]  /*14610*/  STS.U16 [R15+UR5+0x5680], R29 ;  /* 0x0056801d0f007988 */ /* 0x0001e80008000405 */
[----:B0-----:R-:W3:Y:S04]  /*14620*/  LDL.LU R29, [R1+0x21c] ;  /* 0x00021c00011d7983 */ /* 0x001ee80000300800 */
[----:B--2---:R0:W-:Y:S04]  /*14630*/  STL [R1+0x300], R27 ;  /* 0x0003001b01007387 */ /* 0x0041e80000100800 */
[----:B0-----:R-:W2:Y:S04]  /*14640*/  LDL.LU R27, [R1+0x1330] ;  /* 0x00133000011b7983 */ /* 0x001ea80000300800 */
[----:B------:R-:W2:Y:S04]  /*14650*/  LDL R2, [R1+0x7b0] ;  /* 0x0007b00001027983 */ /* 0x000ea80000100800 */
[----:B------:R-:W2:Y:S01]  /*14660*/  LDL R3, [R1+0x7b4] ;  /* 0x0007b40001037983 */ /* 0x000ea20000100800 */
[----:B------:R-:W-:-:S02]  /*14670*/  PRMT R23, RZ, 0x7610, R23 ;  /* 0x00007610ff177816 */ /* 0x000fc40000000017 */
[----:B--2---:R-:W-:-:S04]  /*14680*/  @!P0 LOP3.LUT R3, R3, R2, RZ, 0x3c, !PT ;  /* 0x0000000203038212 */ /* 0x004fc800078e3cff */
[----:B------:R-:W-:-:S04]  /*14690*/  @!P0 LOP3.LUT R2, R3, R2, RZ, 0x3c, !PT ;  /* 0x0000000203028212 */ /* 0x000fc800078e3cff */
[----:B------:R-:W-:-:S05]  /*146a0*/  @!P0 LOP3.LUT R3, R3, R2, RZ, 0x3c, !PT ;  /* 0x0000000203038212 */ /* 0x000fca00078e3cff */
[----:B------:R-:W2:Y:S04]  /*146b0*/  @!P0 LDG.E.U16 R23, desc[UR8][R2.64] ;  /* 0x0000000802178981 */ /* 0x000ea8000c1e1500 */
[----:B--2---:R0:W-:Y:S04]  /*146c0*/  STL [R1+0x2fc], R23 ;  /* 0x0002fc1701007387 */ /* 0x0041e80000100800 */
[----:B0-----:R-:W2:Y:S04]  /*146d0*/  LDL.LU R23, [R1+0x132c] ;  /* 0x00132c0001177983 */ /* 0x001ea80000300800 */
[----:B------:R-:W2:Y:S04]  /*146e0*/  LDL R2, [R1+0x770] ;  /* 0x0007700001027983 */ /* 0x000ea80000100800 */
[----:B------:R-:W2:Y:S04]  /*146f0*/  LDL R3, [R1+0x774] ;  /* 0x0007740001037983 */ /* 0x000ea80000100800 */
[----:B------:R0:W-:Y:S02]  /*14700*/  STS.U16 [R15+UR5+0x5a80], R27 ;  /* 0x005a801b0f007988 */ /* 0x0001e40008000405 */
[----:B0-----:R-:W-:-:S02]  /*14710*/  PRMT R27, RZ, 0x7610, R27 ;  /* 0x00007610ff1b7816 */ /* 0x001fc4000000001b */
[----:B--2---:R-:W-:-:S04]  /*14720*/  @!P0 LOP3.LUT R3, R3, R2, RZ, 0x3c, !PT ;  /* 0x0000000203038212 */ /* 0x004fc800078e3cff */
[----:B------:R-:W-:-:S04]  /*14730*/  @!P0 LOP3.LUT R2, R3, R2, RZ, 0x3c, !PT ;  /* 0x0000000203028212 */ /* 0x000fc800078e3cff */
[----:B------:R-:W-:Y:S01]  /*14740*/  @!P0 LOP3.LUT R3, R3, R2, RZ, 0x3c, !PT ;  /* 0x0000000203038212 */ /* 0x000fe200078e3cff */
[----:B------:R0:W-:Y:S04]  /*14750*/  STS.U16 [R15+UR5+0x5e80], R23 ;  /* 0x005e80170f007988 */ /* 0x0001e80008000405 */
[----:B------:R1:W2:Y:S04]  /*14760*/  @!P0 LDG.E.U16 R27, desc[UR8][R2.64] ;  /* 0x00000008021b8981 */ /* 0x0002a8000c1e1500 */
[----:B0-----:R-:W2:Y:S04]  /*14770*/  LDL.LU R15, [R1+0x1328] ;  /* 0x00132800010f7983 */ /* 0x001ea80000300800 */
[----:B------:R-:W1:Y:S04]  /*14780*/  LDL R2, [R1+0x730] ;  /* 0x0007300001027983 */ /* 0x000e680000100800 */
[----:B------:R-:W1:Y:S01]  /*14790*/  LDL R3, [R1+0x734] ;  /* 0x0007340001037983 */ /* 0x000e620000100800 */
[----:B--2---:R-:W-:-:S02]  /*147a0*/  PRMT R15, RZ, 0x7610, R15 ;  /* 0x00007610ff0f7816 */ /* 0x004fc4000000000f */
[----:B-1----:R-:W-:-:S04]  /*147b0*/  @!P0 LOP3.LUT R3, R3, R2, RZ, 0x3c, !PT ;  /* 0x0000000203038212 */ /* 0x002fc800078e3cff */
[----:B------:R-:W-:-:S04]  /*147c0*/  @!P0 LOP3.LUT R2, R3, R2, RZ, 0x3c, !PT ;  /* 0x0000000203028212 */ /* 0x000fc800078e3cff */
[----:B------:R-:W-:-:S05]  /*147d0*/  @!P0 LOP3.LUT R3, R3, R2, RZ, 0x3c, !PT ;  /* 0x0000000203038212 */ /* 0x000fca00078e3cff */
[----:B------:R-:W2:Y:S01]  /*147e0*/  @!P0 LDG.E.U16 R15, desc[UR8][R2.64] ;  /* 0x00000008020f8981 */ /* 0x000ea2000c1e1500 */
[----:B------:R-:W-:-:S05]  /*147f0*/  LOP3.LUT R0, R0, 0x60, RZ, 0x3c, !PT ;  /* 0x0000006000007812 */ /* 0x000fca00078e3cff */
[----:B------:R0:W-:Y:S04]  /*14800*/  STS.U16 [R0+UR5+0x4300], R25 ;  /* 0x0043001900007988 */ /* 0x0001e80008000405 */
        /* <DEDUP_REMOVED lines=11> */
[----:B0-----:R-:W3:Y:S04]  /*148c0*/  LDL R18, [R1+0x634] ;  /* 0x0006340001127983 */ /* 0x001ee80000100800 */
        /* <DEDUP_REMOVED lines=9> */
[----:B------:R-:W3:Y:S04]  /*14960*/  LDL R2, [R1+0x670] ;  /* 0x0006700001027983 */ /* 0x000ee80000100800 */
[----:B------:R-:W3:Y:S01]  /*14970*/  LDL R3, [R1+0x674] ;  /* 0x0006740001037983 */ /* 0x000ee20000100800 */
[----:B------:R-:W-:-:S03]  /*14980*/  PRMT R14, RZ, 0x7610, R14 ;  /* 0x00007610ff0e7816 */ /* 0x000fc6000000000e */
[----:B------:R0:W-:Y:S04]  /*14990*/  STS.U16 [R0+UR5+0x4b00], R22 ;  /* 0x004b001600007988 */ /* 0x0001e80008000405 */
[----:B------:R-:W-:Y:S04]  /*149a0*/  STS.U16 [R0+UR5+0x4f00], R29 ;  /* 0x004f001d00007988 */ /* 0x000fe80008000405 */
[----:B0-----:R-:W4:Y:S04]  /*149b0*/  LDL R22, [R1+0x5f4] ;  /* 0x0005f40001167983 */ /* 0x001f280000100800 */
[----:B--2---:R0:W-:Y:S04]  /*149c0*/  STL [R1+0x2f8], R12 ;  /* 0x0002f80c01007387 */ /* 0x0041e80000100800 */
[----:B0-----:R-:W2:Y:S01]  /*149d0*/  LDL.LU R12, [R1+0x334] ;  /* 0x00033400010c7983 */ /* 0x001ea20000300800 */
[----:B---3--:R-:W-:-:S03]  /*149e0*/  @!P0 LOP3.LUT R3, R3, R2, RZ, 0x3c, !PT ;  /* 0x0000000203038212 */ /* 0x008fc600078e3cff */
[----:B------:R-:W3:Y:S01]  /*149f0*/  LDL.LU R29, [R1+0x131c] ;  /* 0x00131c00011d7983 */ /* 0x000ee20000300800 */
[----:B------:R-:W-:-:S04]  /*14a00*/  @!P0 LOP3.LUT R2, R3, R2, RZ, 0x3c, !PT ;  /* 0x0000000203028212 */ /* 0x000fc800078e3cff */
[----:B------:R-:W-:-:S05]  /*14a10*/  @!P0 LOP3.LUT R3, R3, R2, RZ, 0x3c, !PT ;  /* 0x0000000203038212 */ /* 0x000fca00078e3cff */
[----:B------:R-:W2:Y:S04]  /*14a20*/  @!P0 LDG.E.U16 R14, desc[UR8][R2.64] ;  /* 0x00000008020e8981 */ /* 0x000ea8000c1e1500 */
[----:B------:R-:W3:Y:S04]  /*14a30*/  LDL.LU R2, [R1+0x68] ;  /* 0x0000680001027983 */ /* 0x000ee80000300800 */
[----:B------:R-:W4:Y:S01]  /*14a40*/  LDL R3, [R1+0x630] ;  /* 0x0006300001037983 */ /* 0x000f220000100800 */
[----:B------:R-:W-:-:S03]  /*14a50*/  PRMT R13, RZ, 0x7610, R13 ;  /* 0x00007610ff0d7816 */ /* 0x000fc6000000000d */
[----:B--2---:R0:W-:Y:S04]  /*14a60*/  STL [R1+0x2ec], R14 ;  /* 0x0002ec0e01007387 */ /* 0x0041e80000100800 */
[----:B---3--:R1:W-:Y:S04]  /*14a70*/  STS.U16 [R0+UR5+0x5300], R2 ;  /* 0x0053000200007988 */ /* 0x0083e80008000405 */
[----:B0-----:R-:W2:Y:S01]  /*14a80*/  LDL.LU R14, [R1+0x330] ;  /* 0x00033000010e7983 */ /* 0x001ea20000300800 */
[----:B-1----:R-:W-:-:S05]  /*14a90*/  @!P0 IMAD.MOV.U32 R2, RZ, RZ, R18 ;  /* 0x000000ffff028224 */ /* 0x002fca00078e0012 */
[----:B----4-:R-:W3:Y:S04]  /*14aa0*/  @!P0 LDG.E.U16 R13, desc[UR8][R2.64] ;  /* 0x00000008020d8981 */ /* 0x010ee8000c1e1500 */
[----:B------:R-:W4:Y:S04]  /*14ab0*/  LDL.LU R2, [R1+0x28] ;  /* 0x0000280001027983 */ /* 0x000f280000300800 */
[----:B------:R-:W2:Y:S01]  /*14ac0*/  LDL R3, [R1+0x5f0] ;  /* 0x0005f00001037983 */ /* 0x000ea20000100800 */
[----:B------:R-:W0:Y:S01]  /*14ad0*/  S2R R18, SR_TID.X ;  /* 0x0000000000127919 */ /* 0x000e220000002100 */
[----:B------:R-:W-:-:S02]  /*14ae0*/  PRMT R7, RZ, 0x7610, R7 ;  /* 0x00007610ff077816 */ /* 0x000fc40000000007 */
[----:B---3--:R1:W-:Y:S04]  /*14af0*/  STL [R1+0x258], R13 ;  /* 0x0002580d01007387 */ /* 0x0083e80000100800 */
[----:B----4-:R3:W-:Y:S04]  /*14b00*/  STS.U16 [R0+UR5+0x5700], R2 ;  /* 0x0057000200007988 */ /* 0x0107e80008000405 */
[----:B-1----:R-:W4:Y:S01]  /*14b10*/  LDL.LU R13, [R1+0x32c] ;  /* 0x00032c00010d7983 */ /* 0x002f220000300800 */
[----:B---3--:R-:W-:Y:S01]  /*14b20*/  @!P0 IMAD.MOV.U32 R2, RZ, RZ, R22 ;  /* 0x000000ffff028224 */ /* 0x008fe200078e0016 */
[----:B0-----:R-:W-:-:S02]  /*14b30*/  LOP3.LUT R22, R18, 0x3f, RZ, 0xc0, !PT ;  /* 0x0000003f12167812 */ /* 0x001fc400078ec0ff */
[----:B------:R-:W3:Y:S04]  /*14b40*/  LDL.LU R18, [R1+0x328] ;  /* 0x0003280001127983 */ /* 0x000ee80000300800 */
[----:B--2---:R-:W2:Y:S04]  /*14b50*/  @!P0 LDG.E.U16 R7, desc[UR8][R2.64] ;  /* 0x0000000802078981 */ /* 0x004ea8000c1e1500 */
[----:B------:R-:W3:Y:S04]  /*14b60*/  LDL R2, [R1+0x5b0] ;  /* 0x0005b00001027983 */ /* 0x000ee80000100800 */
[----:B------:R-:W3:Y:S01]  /*14b70*/  LDL R3, [R1+0x5b4] ;  /* 0x0005b40001037983 */ /* 0x000ee20000100800 */
[----:B------:R-:W-:-:S03]  /*14b80*/  PRMT R15, RZ, 0x7610, R15 ;  /* 0x00007610ff0f7816 */ /* 0x000fc6000000000f */
[----:B------:R0:W-:Y:S04]  /*14b90*/  STS.U16 [R0+UR5+0x5b00], R25 ;  /* 0x005b001900007988 */ /* 0x0001e80008000405 */
[----:B0-----:R-:W4:Y:S04]  /*14ba0*/  LDL.LU R25, [R1+0x318] ;  /* 0x0003180001197983 */ /* 0x001f280000300800 */
[----:B--2---:R-:W-:Y:S01]  /*14bb0*/  STL [R1+0x254], R7 ;  /* 0x0002540701007387 */ /* 0x004fe20000100800 */
[----:B---3--:R-:W-:-:S04]  /*14bc0*/  @!P0 LOP3.LUT R3, R3, R2, RZ, 0x3c, !PT ;  /* 0x0000000203038212 */ /* 0x008fc800078e3cff */
[----:B------:R-:W-:-:S04]  /*14bd0*/  @!P0 LOP3.LUT R2, R3, R2, RZ, 0x3c, !PT ;  /* 0x0000000203028212 */ /* 0x000fc800078e3cff */
[----:B------:R-:W-:-:S05]  /*14be0*/  @!P0 LOP3.LUT R3, R3, R2, RZ, 0x3c, !PT ;  /* 0x0000000203038212 */ /* 0x000fca00078e3cff */
        /* <DEDUP_REMOVED lines=9> */
[----:B0-----:R-:W2:Y:S04]  /*14c80*/  LDL.LU R15, [R1+0x314] ;  /* 0x00031400010f7983 */ /* 0x001ea80000300800 */
[----:B---3--:R0:W-:Y:S04]  /*14c90*/  STL [R1+0x228], R24 ;  /* 0x0002281801007387 */ /* 0x0081e80000100800 */
[----:B0-----:R-:W3:Y:S04]  /*14ca0*/  LDL.LU R24, [R1+0x1318] ;  /* 0x0013180001187983 */ /* 0x001ee80000300800 */
[----:B------:R-:W2:Y:S04]  /*14cb0*/  LDL R2, [R1+0x8fc] ;  /* 0x0008fc0001027983 */ /* 0x000ea80000100800 */
[----:B------:R-:W2:Y:S01]  /*14cc0*/  LDL R3, [R1+0x93c] ;  /* 0x00093c0001037983 */ /* 0x000ea20000100800 */
[----:B---3--:R-:W-:-:S02]  /*14cd0*/  PRMT R24, RZ, 0x7610, R24 ;  /* 0x00007610ff187816 */ /* 0x008fc40000000018 */
[----:B--2---:R-:W-:-:S04]  /*14ce0*/  @!P0 LOP3.LUT R3, R3, R2, RZ, 0x3c, !PT ;  /* 0x0000000203038212 */ /* 0x004fc800078e3cff */
[----:B------:R-:W-:-:S04]  /*14cf0*/  @!P0 LOP3.LUT R2, R3, R2, RZ, 0x3c, !PT ;  /* 0x0000000203028212 */ /* 0x000fc800078e3cff */
[----:B------:R-:W-:-:S05]  /*14d00*/  @!P0 LOP3.LUT R3, R3, R2, RZ, 0x3c, !PT ;  /* 0x0000000203038212 */ /* 0x000fca00078e3cff */
[----:B------:R-:W2:Y:S01]  /*14d10*/  @!P0 LDG.E.U16 R24, desc[UR8][R2.64] ;  /* 0x0000000802188981 */ /* 0x000ea2000c1e1500 */
[----:B------:R-:W-:-:S03]  /*14d20*/  IMAD.SHL.U32 R7, R22, 0x2, RZ ;  /* 0x0000000216077824 */ /* 0x000fc600078e00ff */
[----:B------:R0:W-:Y:S02]  /*14d30*/  STS.U16 [R0+UR5+0x5f00], R29 ;  /* 0x005f001d00007988 */ /* 0x0001e40008000405 */
[----:B0-----:R-:W-:-:S05]  /*14d40*/  LOP3.LUT R0, R7, 0x70, RZ, 0x3c, !PT ;  /* 0x0000007007007812 */ /* 0x001fca00078e3cff */
        /* <DEDUP_REMOVED lines=22> */
[----:B----4-:R0:W-:Y:S04]  /*14eb0*/  STS.U16 [R0+UR5+0x4b80], R13 ;  /* 0x004b800d00007988 */ /* 0x0101e80008000405 */
[----:B0-----:R-:W3:Y:S04]  /*14ec0*/  LDL R13, [R1+0x7ec] ;  /* 0x0007ec00010d7983 */ /* 0x001ee80000100800 */
[----:B--2---:R0:W-:Y:S04]  /*14ed0*/  STL [R1+0x21c], R24 ;  /* 0x00021c1801007387 */ /* 0x0041e80000100800 */
[----:B0-----:R-:W2:Y:S04]  /*14ee0*/  LDL.LU R24, [R1+0x130c] ;  /* 0x00130c0001187983 */ /* 0x001ea80000300800 */
[----:B------:R-:W4:Y:S04]  /*14ef0*/  LDL R2, [R1+0x868] ;  /* 0x0008680001027983 */ /* 0x000f280000100800 */
[----:B------:R-:W4:Y:S01]  /*14f00*/  LDL R3, [R1+0x86c] ;  /* 0x00086c0001037983 */ /* 0x000f220000100800 */
[----:B--2---:R-:W-:-:S02]  /*14f10*/  PRMT R24, RZ, 0x7610, R24 ;  /* 0x00007610ff187816 */ /* 0x004fc40000000018 */
[----:B----4-:R-:W-:-:S04]  /*14f20*/  @!P0 LOP3.LUT R3, R3, R2, RZ, 0x3c, !PT ;  /* 0x0000000203038212 */ /* 0x010fc800078e3cff */
[----:B------:R-:W-:-:S04]  /*14f30*/  @!P0 LOP3.LUT R2, R3, R2, RZ, 0x3c, !PT ;  /* 0x0000000203028212 */ /* 0x000fc800078e3cff */
[----:B------:R-:W-:-:S05]  /*14f40*/  @!P0 LOP3.LUT R3, R3, R2, RZ, 0x3c, !PT ;  /* 0x0000000203038212 */ /* 0x000fca00078e3cff */
[----:B------:R-:W2:Y:S04]  /*14f50*/  @!P0 LDG.E.U16 R24, desc[UR8][R2.64] ;  /* 0x0000000802188981 */ /* 0x000ea8000c1e1500 */
[----:B------:R0:W-:Y:S04]  /*14f60*/  STS.U16 [R0+UR5+0x4f80], R18 ;  /* 0x004f801200007988 */ /* 0x0001e80008000405 */
[----:B0-----:R-:W4:Y:S04]  /*14f70*/  LDL.LU R18, [R1+0x30] ;  /* 0x0000300001127983 */ /* 0x001f280000300800 */
        /* <DEDUP_REMOVED lines=13> */
[----:B------:R-:W3:Y:S01]  /*15050*/  LDL R3, [R1+0x7e8] ;  /* 0x0007e80001037983 */ /* 0x000ee20000100800 */
[----:B------:R-:W-:Y:S01]  /*15060*/  @!P0 IMAD.MOV.U32 R2, RZ, RZ, R13 ;  /* 0x000000ffff028224 */ /* 0x000fe200078e000d */
[----:B--2---:R-:W-:-:S06]  /*15070*/  PRMT R24, RZ, 0x7610, R24 ;  /* 0x00007610ff187816 */ /* 0x004fcc0000000018 */
[----:B---3--:R-:W2:Y:S04]  /*15080*/  @!P0 LDG.E.U16 R24, desc[UR8][R2.64] ;  /* 0x0000000802188981 */ /* 0x008ea8000c1e1500 */
[----:B------:R0:W-:Y:S04]  /*15090*/  STS.U16 [R0+UR5+0x5780], R15 ;  /* 0x0057800f00007988 */ /* 0x0001e80008000405 */
[----:B0-----:R-:W3:Y:S04]  /*150a0*/  LDL R15, [R1+0x72c] ;  /* 0x00072c00010f7983 */ /* 0x001ee80000100800 */
[----:B------:R-:W3:Y:S04]  /*150b0*/  LDL.LU R13, [R1+0x3c] ;  /* 0x00003c00010d7983 */ /* 0x000ee80000300800 */
        /* <DEDUP_REMOVED lines=22> */
[----:B------:R-:W-:Y:S04]  /*15220*/  STL [R1+0x1210], R0 ;  /* 0x0012100001007387 */ /* 0x000fe80000100800 */
[----:B--2---:R0:W-:Y:S04]  /*15230*/  STL [R1+0x208], R24 ;  /* 0x0002081801007387 */ /* 0x0041e80000100800 */
[----:B0-----:R-:W2:Y:S04]  /*15240*/  LDL.LU R24, [R1+0x12f8] ;  /* 0x0012f80001187983 */ /* 0x001ea80000300800 */
[----:B------:R-:W3:Y:S04]  /*15250*/  LDL.LU R2, [R1+0x24] ;  /* 0x0000240001027983 */ /* 0x000ee80000300800 */
[----:B------:R-:W4:Y:S01]  /*15260*/  LDL R3, [R1+0x728] ;  /* 0x0007280001037983 */ /* 0x000f220000100800 */
[----:B--2---:R-:W-:-:S03]  /*15270*/  PRMT R24, RZ, 0x7610, R24 ;  /* 0x00007610ff187816 */ /* 0x004fc60000000018 */
[----:B---3--:R0:W-:Y:S02]  /*15280*/  STS.U16 [R7+UR5], R2 ;  /* 0x0000000207007988 */ /* 0x0081e40008000405 */
[----:B0-----:R-:W-:Y:S02]  /*15290*/  @!P0 IMAD.MOV.U32 R2, RZ, RZ, R15 ;  /* 0x000000ffff028224 */ /* 0x001fe400078e000f */
[----:B------:R-:W2:Y:S04]  /*152a0*/  LDL.LU R15, [R1+0x4c] ;  /* 0x00004c00010f7983 */ /* 0x000ea80000300800 */
[----:B----4-:R-:W3:Y:S04]  /*152b0*/  @!P0 LDG.E.U16 R24, desc[UR8][R2.64] ;  /* 0x0000000802188981 */ /* 0x010ee8000c1e1500 */
[----:B---3--:R0:W-:Y:S04]  /*152c0*/  STL [R1+0x204], R24 ;  /* 0x0002041801007387 */ /* 0x0081e80000100800 */
[----:B0-----:R-:W3:Y:S04]  /*152d0*/  LDL.LU R24, [R1+0x12f4] ;  /* 0x0012f40001187983 */ /* 0x001ee80000300800 */
[----:B------:R-:W4:Y:S04]  /*152e0*/  LDL R2, [R1+0x6e8] ;  /* 0x0006e80001027983 */ /* 0x000f280000100800 */
[----:B------:R-:W4:Y:S01]  /*152f0*/  LDL R3, [R1+0x6ec] ;  /* 0x0006ec0001037983 */ /* 0x000f220000100800 */
[----:B------:R-:W-:-:S03]  /*15300*/  PRMT R11, RZ, 0x7610, R11 ;  /* 0x00007610ff0b7816 */ /* 0x000fc6000000000b */
[----:B------:R0:W-:Y:S04]  /*15310*/  STS.U16 [R7+UR5+0x400], R18 ;  /* 0x0004001207007988 */ /* 0x0001e80008000405 */
[----:B0-----:R-:W2:Y:S01]  /*15320*/  LDL.LU R18, [R1+0x20] ;  /* 0x0000200001127983 */ /* 0x001ea20000300800 */
[----:B----4-:R-:W-:-:S04]  /*15330*/  @!P0 LOP3.LUT R3, R3, R2, RZ, 0x3c, !PT ;  /* 0x0000000203038212 */ /* 0x010fc800078e3cff */
[----:B------:R-:W-:-:S04]  /*15340*/  @!P0 LOP3.LUT R2, R3, R2, RZ, 0x3c, !PT ;  /* 0x0000000203028212 */ /* 0x000fc800078e3cff */
[----:B------:R-:W-:-:S05]  /*15350*/  @!P0 LOP3.LUT R3, R3, R2, RZ, 0x3c, !PT ;  /* 0x0000000203038212 */ /* 0x000fca00078e3cff */
[----:B------:R0:W4:Y:S04]  /*15360*/  @!P0 LDG.E.U16 R11, desc[UR8][R2.64] ;  /* 0x00000008020b8981 */ /* 0x000128000c1e1500 */
[----:B------:R-:W0:Y:S04]  /*15370*/  LDL R2, [R1+0x6a8] ;  /* 0x0006a80001027983 */ /* 0x000e280000100800 */
[----:B------:R-:W0:Y:S01]  /*15380*/  LDL R3, [R1+0x6ac] ;  /* 0x0006ac0001037983 */ /* 0x000e220000100800 */
[----:B---3--:R-:W-:Y:S02]  /*15390*/  PRMT R24, RZ, 0x7610, R24 ;  /* 0x00007610ff187816 */ /* 0x008fe40000000018 */
[----:B0-----:R-:W-:-:S04]  /*153a0*/  @!P0 LOP3.LUT R3, R3, R2, RZ, 0x3c, !PT ;  /* 0x0000000203038212 */ /* 0x001fc800078e3cff */
[----:B------:R-:W-:-:S04]  /*153b0*/  @!P0 LOP3.LUT R2, R3, R2, RZ, 0x3c, !PT ;  /* 0x0000000203028212 */ /* 0x000fc800078e3cff */
[----:B------:R-:W-:-:S05]  /*153c0*/  @!P0 LOP3.LUT R3, R3, R2, RZ, 0x3c, !PT ;  /* 0x0000000203038212 */ /* 0x000fca00078e3cff */
[----:B------:R-:W3:Y:S04]  /*153d0*/  @!P0 LDG.E.U16 R24, desc[UR8][R2.64] ;  /* 0x0000000802188981 */ /* 0x000ee8000c1e1500 */
[----:B----4-:R0:W-:Y:S04]  /*153e0*/  STL [R1+0x200], R11 ;  /* 0x0002000b01007387 */ /* 0x0101e80000100800 */
[----:B------:R1:W-:Y:S04]  /*153f0*/  STS.U16 [R7+UR5+0x800], R25 ;  /* 0x0008001907007988 */ /* 0x0003e80008000405 */
[----:B0-----:R-:W4:Y:S04]  /*15400*/  LDL R11, [R1+0x5ac] ;  /* 0x0005ac00010b7983 */ /* 0x001f280000100800 */
[----:B-1----:R-:W2:Y:S04]  /*15410*/  LDL.LU R25, [R1+0x4] ;  /* 0x0000040001197983 */ /* 0x002ea80000300800 */
[----:B------:R-:W-:Y:S04]  /*15420*/  STS.U16 [R7+UR5+0xc00], R13 ;  /* 0x000c000d07007988 */ /* 0x000fe80008000405 */
[----:B---3--:R0:W-:Y:S04]  /*15430*/  STL [R1+0x6c], R24 ;  /* 0x00006c1801007387 */ /* 0x0081e80000100800 */
[----:B0-----:R-:W3:Y:S04]  /*15440*/  LDL.LU R24, [R1+0x12f0] ;  /* 0x0012f00001187983 */ /* 0x001ee80000300800 */
        /* <DEDUP_REMOVED lines=32> */
[----:B------:R-:W3:Y:S04]  /*15650*/  LDL.LU R2, [R1+0x50] ;  /* 0x0000500001027983 */ /* 0x000ee80000300800 */
[----:B------:R-:W4:Y:S01]  /*15660*/  LDL R3, [R1+0x5a8] ;  /* 0x0005a80001037983 */ /* 0x000f220000100800 */
[----:B--2---:R-:W-:-:S03]  /*15670*/  PRMT R14, RZ, 0x7610, R14 ;  /* 0x00007610ff0e7816 */ /* 0x004fc6000000000e */
[----:B---3--:R4:W-:Y:S02]  /*15680*/  STS.U16 [R7+UR5+0x1800], R2 ;  /* 0x0018000207007988 */ /* 0x0089e40008000405 */
[----:B----4-:R-:W-:Y:S02]  /*15690*/  @!P0 IMAD.MOV.U32 R2, RZ, RZ, R11 ;  /* 0x000000ffff028224 */ /* 0x010fe400078e000b */
[----:B------:R-:W2:Y:S04]  /*156a0*/  LDL R11, [R1+0x8a4] ;  /* 0x0008a400010b7983 */ /* 0x000ea80000100800 */
[----:B------:R-:W3:Y:S04]  /*156b0*/  @!P0 LDG.E.U16 R14, desc[UR8][R2.64] ;  /* 0x00000008020e8981 */ /* 0x000ee8000c1e1500 */
[----:B------:R-:W-:Y:S04]  /*156c0*/  STS.U16 [R7+UR5+0x1c00], R15 ;  /* 0x001c000f07007988 */ /* 0x000fe80008000405 */
[----:B---3--:R0:W-:Y:S04]  /*156d0*/  STL [R1+0x5c], R14 ;  /* 0x00005c0e01007387 */ /* 0x0081e80000100800 */
[----:B0-----:R-:W3:Y:S04]  /*156e0*/  LDL.LU R14, [R1+0x12d4] ;  /* 0x0012d400010e7983 */ /* 0x001ee80000300800 */
[----:B------:R-:W4:Y:S04]  /*156f0*/  LDL R2, [R1+0x570] ;  /* 0x0005700001027983 */ /* 0x000f280000100800 */
[----:B------:R-:W4:Y:S04]  /*15700*/  LDL R3, [R1+0x8f8] ;  /* 0x0008f80001037983 */ /* 0x000f280000100800 */
[----:B------:R-:W2:Y:S01]  /*15710*/  LDL.LU R15, [R1+0x12d0] ;  /* 0x0012d000010f7983 */ /* 0x000ea20000300800 */
[----:B----4-:R-:W-:-:S04]  /*15720*/  @!P0 LOP3.LUT R3, R3, R2, RZ, 0x3c, !PT ;  /* 0x0000000203038212 */ /* 0x010fc800078e3cff */
[C---:B------:R-:W-:Y:S02]  /*15730*/  @!P0 LOP3.LUT R2, R3.reuse, R2, RZ, 0x3c, !PT ;  /* 0x0000000203028212 */ /* 0x040fe400078e3cff */
[----:B--2---:R-:W-:Y:S02]  /*15740*/  PRMT R15, RZ, 0x7610, R15 ;  /* 0x00007610ff0f7816 */ /* 0x004fe4000000000f */
[----:B------:R-:W-:-:S05]  /*15750*/  @!P0 LOP3.LUT R3, R3, R2, RZ, 0x3c, !PT ;  /* 0x0000000203038212 */ /* 0x000fca00078e3cff */
[----:B------:R-:W2:Y:S04]  /*15760*/  @!P0 LDG.E.U16 R15, desc[UR8][R2.64] ;  /* 0x00000008020f8981 */ /* 0x000ea8000c1e1500 */
[----:B------:R-:W-:Y:S04]  /*15770*/  STS.U16 [R7+UR5+0x2000], R18 ;  /* 0x0020001207007988 */ /* 0x000fe80008000405 */
[----:B--2---:R0:W-:Y:S04]  /*15780*/  STL [R1+0x58], R15 ;  /* 0x0000580f01007387 */ /* 0x0041e80000100800 */
[----:B0-----:R-:W2:Y:S04]  /*15790*/  LDL.LU R15, [R1+0x12cc] ;  /* 0x0012cc00010f7983 */ /* 0x001ea80000300800 */
        /* <DEDUP_REMOVED lines=8> */
[----:B--2---:R0:W-:Y:S04]  /*15820*/  STL [R1+0x54], R18 ;  /* 0x0000541201007387 */ /* 0x0041e80000100800 */
[----:B0-----:R-:W2:Y:S04]  /*15830*/  LDL.LU R18, [R1+0x12c4] ;  /* 0x0012c40001127983 */ /* 0x001ea80000300800 */
        /* <DEDUP_REMOVED lines=9> */
[----:B------:R-:W2:Y:S01]  /*158d0*/  LDL R3, [R1+0x8a0] ;  /* 0x0008a00001037983 */ /* 0x000ea20000100800 */
[----:B------:R-:W-:Y:S01]  /*158e0*/  PRMT R24, RZ, 0x7610, R24 ;  /* 0x00007610ff187816 */ /* 0x000fe20000000018 */
[----:B0-----:R-:W-:Y:S02]  /*158f0*/  @!P0 IMAD.MOV.U32 R2, RZ, RZ, R11 ;  /* 0x000000ffff028224 */ /* 0x001fe400078e000b */
[----:B----4-:R0:W-:Y:S04]  /*15900*/  STL [R1+0x50], R10 ;  /* 0x0000500a01007387 */ /* 0x0101e80000100800 */
[----:B0-----:R-:W4:Y:S04]  /*15910*/  LDL.LU R10, [R1+0x22c] ;  /* 0x00022c00010a7983 */ /* 0x001f280000300800 */
[----:B------:R-:W3:Y:S04]  /*15920*/  LDL.LU R11, [R1+0x1c] ;  /* 0x00001c00010b7983 */ /* 0x000ee80000300800 */
[----:B--2---:R0:W2:Y:S04]  /*15930*/  @!P0 LDG.E.U16 R24, desc[UR8][R2.64] ;  /* 0x0000000802188981 */ /* 0x0040a8000c1e1500 */
[----:B------:R-:W0:Y:S04]  /*15940*/  LDL R2, [R1+0x860] ;  /* 0x0008600001027983 */ /* 0x000e280000100800 */
[----:B------:R-:W0:Y:S01]  /*15950*/  LDL R3, [R1+0x864] ;  /* 0x0008640001037983 */ /* 0x000e220000100800 */
[----:B------:R-:W-:-:S02]  /*15960*/  PRMT R15, RZ, 0x7610, R15 ;  /* 0x00007610ff0f7816 */ /* 0x000fc4000000000f */
[----:B0-----:R-:W-:-:S04]  /*15970*/  @!P0 LOP3.LUT R3, R3, R2, RZ, 0x3c, !PT ;  /* 0x0000000203038212 */ /* 0x001fc800078e3cff */
[----:B------:R-:W-:-:S04]  /*15980*/  @!P0 LOP3.LUT R2, R3, R2, RZ, 0x3c, !PT ;  /* 0x0000000203028212 */ /* 0x000fc800078e3cff */
[----:B------:R-:W-:-:S05]  /*15990*/  @!P0 LOP3.LUT R3, R3, R2, RZ, 0x3c, !PT ;  /* 0x0000000203038212 */ /* 0x000fca00078e3cff */
[----:B------:R-:W3:Y:S04]  /*159a0*/  @!P0 LDG.E.U16 R15, desc[UR8][R2.64] ;  /* 0x00000008020f8981 */ /* 0x000ee8000c1e1500 */
[----:B--2---:R0:W-:Y:S04]  /*159b0*/  STL [R1+0x4c], R24 ;  /* 0x00004c1801007387 */ /* 0x0041e80000100800 */
[----:B0-----:R-:W2:Y:S04]  /*159c0*/  LDL.LU R24, [R1] ;  /* 0x0000000001187983 */ /* 0x001ea80000300800 */
[----:B---3--:R0:W-:Y:S04]  /*159d0*/  STL [R1+0x48], R15 ;  /* 0x0000480f01007387 */ /* 0x0081e80000100800 */
[----:B0-----:R-:W3:Y:S04]  /*159e0*/  LDL.LU R15, [R1+0x12bc] ;  /* 0x0012bc00010f7983 */ /* 0x001ee80000300800 */
        /* <DEDUP_REMOVED lines=34> */
[----:B------:R-:W-:Y:S04]  /*15c10*/  STS.U16 [R7+UR5+0x2800], R25 ;  /* 0x0028001907007988 */ /* 0x000fe80008000405 */
[----:B------:R-:W-:Y:S04]  /*15c20*/  STS.U16 [R7+UR5+0x2c00], R18 ;  /* 0x002c001207007988 */ /* 0x000fe80008000405 */
[----:B---3--:R0:W-:Y:S04]  /*15c30*/  STS.U16 [R7+UR5+0x3000], R15 ;  /* 0x0030000f07007988 */ /* 0x0081e80008000405 */
[----:B------:R-:W3:Y:S04]  /*15c40*/  LDL R2, [R1+0x720] ;  /* 0x0007200001027983 */ /* 0x000ee80000100800 */
[----:B------:R-:W3:Y:S01]  /*15c50*/  LDL R3, [R1+0x724] ;  /* 0x0007240001037983 */ /* 0x000ee20000100800 */
[----:B0-----:R-:W-:-:S05]  /*15c60*/  IMAD.SHL.U32 R15, R22, 0x2, RZ ;  /* 0x00000002160f7824 */ /* 0x001fca00078e00ff */
[----:B------:R-:W-:Y:S04]  /*15c70*/  STS.U16 [R15+UR5+0x3400], R14 ;  /* 0x0034000e0f007988 */ /* 0x000fe80008000405 */
[----:B------:R-:W-:Y:S04]  /*15c80*/  STS.U16 [R15+UR5+0x3800], R12 ;  /* 0x0038000c0f007988 */ /* 0x000fe80008000405 */
[----:B------:R-:W-:Y:S04]  /*15c90*/  STS.U16 [R15+UR5+0x3c00], R13 ;  /* 0x003c000d0f007988 */ /* 0x000fe80008000405 */
[----:B----4-:R-:W-:Y:S04]  /*15ca0*/  STS.U16 [R19+UR5+0x80], R10 ;  /* 0x0000800a13007988 */ /* 0x010fe80008000405 */
[----:B--2---:R0:W-:Y:S04]  /*15cb0*/  STL [R1+0x38], R8 ;  /* 0x0000380801007387 */ /* 0x0041e80000100800 */
[----:B0-----:R-:W2:Y:S04]  /*15cc0*/  LDL R8, [R1+0x664] ;  /* 0x0006640001087983 */ /* 0x001ea80000100800 */
[----:B------:R-:W4:Y:S01]  /*15cd0*/  LDL.LU R10, [R1+0x12ac] ;  /* 0x0012ac00010a7983 */ /* 0x000f220000300800 */
[----:B---3--:R-:W-:-:S04]  /*15ce0*/  @!P0 LOP3.LUT R3, R3, R2, RZ, 0x3c, !PT ;  /* 0x0000000203038212 */ /* 0x008fc800078e3cff */
[----:B------:R-:W-:-:S04]  /*15cf0*/  @!P0 LOP3.LUT R2, R3, R2, RZ, 0x3c, !PT ;  /* 0x0000000203028212 */ /* 0x000fc800078e3cff */
[----:B------:R-:W-:Y:S02]  /*15d00*/  @!P0 LOP3.LUT R3, R3, R2, RZ, 0x3c, !PT ;  /* 0x0000000203038212 */ /* 0x000fe400078e3cff */
[----:B----4-:R-:W-:-:S06]  /*15d10*/  PRMT R10, RZ, 0x7610, R10 ;  /* 0x00007610ff0a7816 */ /* 0x010fcc000000000a */
        /* <DEDUP_REMOVED lines=18> */
[----:B0-----:R-:W2:Y:S04]  /*15e40*/  LDL.LU R19, [R1+0x129c] ;  /* 0x00129c0001137983 */ /* 0x001ea80000300800 */
[----:B------:R-:W2:Y:S01]  /*15e50*/  LDL.LU R24, [R1+0x1298] ;  /* 0x0012980001187983 */ /* 0x000ea20000300800 */
[----:B----4-:R-:W-:-:S04]  /*15e60*/  @!P0 LOP3.LUT R3, R3, R2, RZ, 0x3c, !PT ;  /* 0x0000000203038212 */ /* 0x010fc800078e3cff */
[----:B------:R-:W-:-:S04]  /*15e70*/  @!P0 LOP3.LUT R2, R3, R2, RZ, 0x3c, !PT ;  /* 0x0000000203028212 */ /* 0x000fc800078e3cff */
[----:B------:R-:W-:-:S05]  /*15e80*/  @!P0 LOP3.LUT R3, R3, R2, RZ, 0x3c, !PT ;  /* 0x0000000203038212 */ /* 0x000fca00078e3cff */
[----:B------:R0:W4:Y:S04]  /*15e90*/  @!P0 LDG.E.U16 R6, desc[UR8][R2.64] ;  /* 0x0000000802068981 */ /* 0x000128000c1e1500 */
[----:B------:R-:W3:Y:S01]  /*15ea0*/  LDL R3, [R1+0x660] ;  /* 0x0006600001037983 */ /* 0x000ee20000100800 */
[----:B------:R-:W-:-:S05]  /*15eb0*/  IMAD.SHL.U32 R22, R22, 0x2, RZ ;  /* 0x0000000216167824 */ /* 0x000fca00078e00ff */
[----:B0-----:R-:W-:Y:S02]  /*15ec0*/  LOP3.LUT R2, R22, 0x10, RZ, 0x3c, !PT ;  /* 0x0000001016027812 */ /* 0x001fe400078e3cff */
[----:B------:R-:W-:Y:S01]  /*15ed0*/  PRMT R13, RZ, 0x7610, R13 ;  /* 0x00007610ff0d7816 */ /* 0x000fe2000000000d */
[----:B------:R-:W3:Y:S04]  /*15ee0*/  LDL R22, [R1+0x5e0] ;  /* 0x0005e00001167983 */ /* 0x000ee80000100800 */
[----:B--2---:R0:W-:Y:S02]  /*15ef0*/  STS.U16 [R2+UR5+0xc80], R24 ;  /* 0x000c801802007988 */ /* 0x0041e40008000405 */
[----:B0-----:R-:W-:Y:S02]  /*15f00*/  @!P0 IMAD.MOV.U32 R2, RZ, RZ, R8 ;  /* 0x000000ffff028224 */ /* 0x001fe400078e0008 */
[----:B----4-:R0:W-:Y:S04]  /*15f10*/  STL [R1+0x2c], R6 ;  /* 0x00002c0601007387 */ /* 0x0101e80000100800 */
[----:B0-----:R-:W2:Y:S04]  /*15f20*/  LDL R6, [R1+0x5e4] ;  /* 0x0005e40001067983 */ /* 0x001ea80000100800 */
[----:B------:R-:W4:Y:S04]  /*15f30*/  LDL.LU R8, [R1+0x23c] ;  /* 0x00023c0001087983 */ /* 0x000f280000300800 */
[----:B---3--:R0:W3:Y:S04]  /*15f40*/  @!P0 LDG.E.U16 R13, desc[UR8][R2.64] ;  /* 0x00000008020d8981 */ /* 0x0080e8000c1e1500 */
[----:B------:R-:W0:Y:S04]  /*15f50*/  LDL R2, [R1+0x620] ;  /* 0x0006200001027983 */ /* 0x000e280000100800 */
[----:B------:R-:W0:Y:S01]  /*15f60*/  LDL R3, [R1+0x624] ;  /* 0x0006240001037983 */ /* 0x000e220000100800 */
[----:B------:R-:W-:-:S02]  /*15f70*/  PRMT R12, RZ, 0x7610, R12 ;  /* 0x00007610ff0c7816 */ /* 0x000fc4000000000c */
[----:B0-----:R-:W-:-:S04]  /*15f80*/  @!P0 LOP3.LUT R3, R3, R2, RZ, 0x3c, !PT ;  /* 0x0000000203038212 */ /* 0x001fc800078e3cff */
[----:B------:R-:W-:-:S04]  /*15f90*/  @!P0 LOP3.LUT R2, R3, R2, RZ, 0x3c, !PT ;  /* 0x0000000203028212 */ /* 0x000fc800078e3cff */
[----:B------:R-:W-:-:S05]  /*15fa0*/  @!P0 LOP3.LUT R3, R3, R2, RZ, 0x3c, !PT ;  /* 0x0000000203038212 */ /* 0x000fca00078e3cff */
[----:B------:R2:W4:Y:S04]  /*15fb0*/  @!P0 LDG.E.U16 R12, desc[UR8][R2.64] ;  /* 0x00000008020c8981 */ /* 0x000528000c1e1500 */
[----:B---3--:R0:W-:Y:S02]  /*15fc0*/  STL [R1+0x1228], R13 ;  /* 0x0012280d01007387 */ /* 0x0081e40000100800 */
[----:B0-----:R-:W-:Y:S01]  /*15fd0*/  LOP3.LUT R13, R7, 0x10, RZ, 0x3c, !PT ;  /* 0x00000010070d7812 */ /* 0x001fe200078e3cff */
[----:B--2---:R-:W-:Y:S01]  /*15fe0*/  @!P0 IMAD.MOV.U32 R2, RZ, RZ, R6 ;  /* 0x000000ffff028224 */ /* 0x004fe200078e0006 */
[----:B------:R-:W2:Y:S01]  /*15ff0*/  LDL.LU R7, [R1+0x238] ;  /* 0x0002380001077983 */ /* 0x000ea20000300800 */
[----:B------:R-:W-:-:S03]  /*16000*/  @!P0 IMAD.MOV.U32 R3, RZ, RZ, R22 ;  /* 0x000000ffff038224 */ /* 0x000fc600078e0016 */
[----:B------:R-:W-:Y:S04]  /*16010*/  STS.U16 [R13+UR5+0x1080], R19 ;  /* 0x001080130d007988 */ /* 0x000fe80008000405 */
[----:B------:R0:W-:Y:S02]  /*16020*/  STS.U16 [R13+UR5+0x1480], R11 ;  /* 0x0014800b0d007988 */ /* 0x0001e40008000405 */
[----:B0-----:R-:W-:-:S06]  /*16030*/  PRMT R11, RZ, 0x7610, R11 ;  /* 0x00007610ff0b7816 */ /* 0x001fcc000000000b */
[----:B------:R-:W3:Y:S04]  /*16040*/  @!P0 LDG.E.U16 R11, desc[UR8][R2.64] ;  /* 0x00000008020b8981 */ /* 0x000ee8000c1e1500 */
[----:B----4-:R0:W-:Y:S04]  /*16050*/  STL [R1+0x122c], R12 ;  /* 0x00122c0c01007387 */ /* 0x0101e80000100800 */
[----:B0-----:R-:W4:Y:S04]  /*16060*/  LDL.LU R12, [R1+0x240] ;  /* 0x00024000010c7983 */ /* 0x001f280000300800 */
[----:B------:R-:W2:Y:S04]  /*16070*/  LDL.LU R6, [R1+0x230] ;  /* 0x0002300001067983 */ /* 0x000ea80000300800 */
[----:B------:R-:W2:Y:S04]  /*16080*/  LDL.LU R22, [R1+0x8] ;  /* 0x0000080001167983 */ /* 0x000ea80000300800 */
[----:B------:R-:W2:Y:S04]  /*16090*/  LDL R2, [R1+0x5a0] ;  /* 0x0005a00001027983 */ /* 0x000ea80000100800 */
[----:B------:R-:W2:Y:S04]  /*160a0*/  LDL R3, [R1+0x5a4] ;  /* 0x0005a40001037983 */ /* 0x000ea80000100800 */
[----:B------:R0:W-:Y:S02]  /*160b0*/  STS.U16 [R13+UR5+0x1880], R10 ;  /* 0x0018800a0d007988 */ /* 0x0001e40008000405 */
[----:B0-----:R-:W-:-:S02]  /*160c0*/  PRMT R10, RZ, 0x7610, R10 ;  /* 0x00007610ff0a7816 */ /* 0x001fc4000000000a */
[----:B---3--:R-:W-:Y:S01]  /*160d0*/  STL [R1+0x1230], R11 ;  /* 0x0012300b01007387 */ /* 0x008fe20000100800 */
[----:B--2---:R-:W-:-:S04]  /*160e0*/  @!P0 LOP3.LUT R3, R3, R2, RZ, 0x3c, !PT ;  /* 0x0000000203038212 */ /* 0x004fc800078e3cff */
        /* <DEDUP_REMOVED lines=11> */
[----:B----4-:R1:W-:Y:S04]  /*161a0*/  STS.U16 [R13+UR5+0x1c80], R12 ;  /* 0x001c800c0d007988 */ /* 0x0103e80008000405 */
[----:B0-----:R-:W2:Y:S04]  /*161b0*/  LDL.LU R10, [R1+0x234] ;  /* 0x00023400010a7983 */ /* 0x001ea80000300800 */
[----:B------:R-:W4:Y:S04]  /*161c0*/  LDL R2, [R1+0x90c] ;  /* 0x00090c0001027983 */ /* 0x000f280000100800 */
[----:B------:R-:W4:Y:S04]  /*161d0*/  LDL R3, [R1+0x934] ;  /* 0x0009340001037983 */ /* 0x000f280000100800 */
[----:B-1----:R-:W2:Y:S04]  /*161e0*/  LDL R12, [R1+0x89c] ;  /* 0x00089c00010c7983 */ /* 0x002ea80000100800 */
[----:B------:R0:W-:Y:S04]  /*161f0*/  STS.U16 [R13+UR5+0x2080], R8 ;  /* 0x002080080d007988 */ /* 0x0001e80008000405 */
[----:B---3--:R-:W-:Y:S04]  /*16200*/  STL [R1+0x1238], R9 ;  /* 0x0012380901007387 */ /* 0x008fe80000100800 */
[----:B0-----:R-:W3:Y:S01]  /*16210*/  LDL.LU R8, [R1+0x1294] ;  /* 0x0012940001087983 */ /* 0x001ee20000300800 */
[----:B----4-:R-:W-:-:S04]  /*16220*/  @!P0 LOP3.LUT R3, R3, R2, RZ, 0x3c, !PT ;  /* 0x0000000203038212 */ /* 0x010fc800078e3cff */
[----:B------:R-:W-:-:S04]  /*16230*/  @!P0 LOP3.LUT R2, R3, R2, RZ, 0x3c, !PT ;  /* 0x0000000203028212 */ /* 0x000fc800078e3cff */
[----:B------:R-:W-:Y:S02]  /*16240*/  @!P0 LOP3.LUT R3, R3, R2, RZ, 0x3c, !PT ;  /* 0x0000000203038212 */ /* 0x000fe400078e3cff */
[----:B---3--:R-:W-:-:S06]  /*16250*/  PRMT R8, RZ, 0x7610, R8 ;  /* 0x00007610ff087816 */ /* 0x008fcc0000000008 */
[----:B------:R-:W3:Y:S04]  /*16260*/  @!P0 LDG.E.U16 R8, desc[UR8][R2.64] ;  /* 0x0000000802088981 */ /* 0x000ee8000c1e1500 */
[----:B------:R-:W-:Y:S04]  /*16270*/  STS.U16 [R13+UR5+0x2480], R7 ;  /* 0x002480070d007988 */ /* 0x000fe80008000405 */
[----:B------:R-:W4:Y:S04]  /*16280*/  LDL R2, [R1+0x548] ;  /* 0x0005480001027983 */ /* 0x000f280000100800 */
[----:B------:R-:W4:Y:S04]  /*16290*/  LDL R3, [R1+0x8d8] ;  /* 0x0008d80001037983 */ /* 0x000f280000100800 */
[----:B---3--:R0:W-:Y:S04]  /*162a0*/  STL [R1+0x123c], R8 ;  /* 0x00123c0801007387 */ /* 0x0081e80000100800 */
[----:B0-----:R-:W3:Y:S04]  /*162b0*/  LDL R8, [R1+0x898] ;  /* 0x0008980001087983 */ /* 0x001ee80000100800 */
[----:B------:R-:W2:Y:S01]  /*162c0*/  LDL.LU R7, [R1+0x1290] ;  /* 0x0012900001077983 */ /* 0x000ea20000300800 */
[----:B----4-:R-:W-:-:S04]  /*162d0*/  @!P0 LOP3.LUT R3, R3, R2, RZ, 0x3c, !PT ;  /* 0x0000000203038212 */ /* 0x010fc800078e3cff */
[----:B------:R-:W-:-:S04]  /*162e0*/  @!P0 LOP3.LUT R2, R3, R2, RZ, 0x3c, !PT ;  /* 0x0000000203028212 */ /* 0x000fc800078e3cff */
[----:B------:R-:W-:Y:S02]  /*162f0*/  @!P0 LOP3.LUT R3, R3, R2, RZ, 0x3c, !PT ;  /* 0x0000000203038212 */ /* 0x000fe400078e3cff */
[----:B--2---:R-:W-:-:S06]  /*16300*/  PRMT R7, RZ, 0x7610, R7 ;  /* 0x00007610ff077816 */ /* 0x004fcc0000000007 */
[----:B------:R-:W2:Y:S04]  /*16310*/  @!P0 LDG.E.U16 R7, desc[UR8][R2.64] ;  /* 0x0000000802078981 */ /* 0x000ea8000c1e1500 */
[----:B--2---:R0:W-:Y:S04]  /*16320*/  STL [R1+0x28], R7 ;  /* 0x0000280701007387 */ /* 0x0041e80000100800 */
[----:B0-----:R-:W2:Y:S01]  /*16330*/  LDL.LU R7, [R1+0x128c] ;  /* 0x00128c0001077983 */ /* 0x001ea20000300800 */
[----:B------:R-:W-:Y:S02]  /*16340*/  @!P0 IMAD.MOV.U32 R2, RZ, RZ, R12 ;  /* 0x000000ffff028224 */ /* 0x000fe400078e000c */
[----:B---3--:R-:W-:Y:S01]  /*16350*/  @!P0 IMAD.MOV.U32 R3, RZ, RZ, R8 ;  /* 0x000000ffff038224 */ /* 0x008fe200078e0008 */
[----:B--2---:R-:W-:-:S06]  /*16360*/  PRMT R7, RZ, 0x7610, R7 ;  /* 0x00007610ff077816 */ /* 0x004fcc0000000007 */
[----:B------:R-:W2:Y:S04]  /*16370*/  @!P0 LDG.E.U16 R7, desc[UR8][R2.64] ;  /* 0x0000000802078981 */ /* 0x000ea8000c1e1500 */
[----:B------:R0:W-:Y:S04]  /*16380*/  STS.U16 [R13+UR5+0x2880], R10 ;  /* 0x0028800a0d007988 */ /* 0x0001e80008000405 */
[----:B0-----:R-:W3:Y:S04]  /*16390*/  LDL.LU R10, [R1+0x250] ;  /* 0x00025000010a7983 */ /* 0x001ee80000300800 */
[----:B------:R-:W4:Y:S04]  /*163a0*/  LDL R12, [R1+0x798] ;  /* 0x00079800010c7983 */ /* 0x000f280000100800 */
[----:B------:R-:W3:Y:S04]  /*163b0*/  LDL R8, [R1+0x79c] ;  /* 0x00079c0001087983 */ /* 0x000ee80000100800 */
        /* <DEDUP_REMOVED lines=30> */
[----:B------:R0:W3:Y:S01]  /*165a0*/  @!P0 LDG.E.U16 R14, desc[UR8][R2.64] ;  /* 0x00000008020e8981 */ /* 0x0000e2000c1e1500 */
[----:B------:R-:W-:Y:S01]  /*165b0*/  PRMT R0, RZ, 0x7610, R0 ;  /* 0x00007610ff007816 */ /* 0x000fe20000000000 */
[----:B0-----:R-:W-:Y:S02]  /*165c0*/  @!P0 IMAD.MOV.U32 R2, RZ, RZ, R8 ;  /* 0x000000ffff028224 */ /* 0x001fe400078e0008 */
[----:B----4-:R-:W-:-:S05]  /*165d0*/  @!P0 IMAD.MOV.U32 R3, RZ, RZ, R12 ;  /* 0x000000ffff038224 */ /* 0x010fca00078e000c */
[----:B------:R-:W4:Y:S04]  /*165e0*/  @!P0 LDG.E.U16 R0, desc[UR8][R2.64] ;  /* 0x0000000802008981 */ /* 0x000f28000c1e1500 */
[----:B---3--:R0:W-:Y:S04]  /*165f0*/  STL [R1+0x18], R14 ;  /* 0x0000180e01007387 */ /* 0x0081e80000100800 */
[----:B------:R-:W3:Y:S04]  /*16600*/  LDL R2, [R1+0x758] ;  /* 0x0007580001027983 */ /* 0x000ee80000100800 */
[----:B------:R-:W3:Y:S01]  /*16610*/  LDL R3, [R1+0x75c] ;  /* 0x00075c0001037983 */ /* 0x000ee20000100800 */
[----:B------:R-:W-:-:S03]  /*16620*/  PRMT R9, RZ, 0x7610, R9 ;  /* 0x00007610ff097816 */ /* 0x000fc60000000009 */
[----:B------:R-:W3:Y:S04]  /*16630*/  LDL R12, [R1+0x6dc] ;  /* 0x0006dc00010c7983 */ /* 0x000ee80000100800 */
[----:B----4-:R-:W-:Y:S01]  /*16640*/  STL [R1+0x1214], R0 ;  /* 0x0012140001007387 */ /* 0x010fe20000100800 */
[----:B------:R-:W-:Y:S01]  /*16650*/  PRMT R28, RZ, 0x7610, R28 ;  /* 0x00007610ff1c7816 */ /* 0x000fe2000000001c */
[----:B0-----:R-:W0:Y:S02]  /*16660*/  S2R R14, SR_TID.X ;  /* 0x00000000000e7919 */ /* 0x001e240000002100 */
[----:B--2---:R-:W-:Y:S01]  /*16670*/  STS.U16 [R13+UR5+0x3480], R22 ;  /* 0x003480160d007988 */ /* 0x004fe20008000405 */
[----:B---3--:R-:W-:-:S03]  /*16680*/  @!P0 LOP3.LUT R3, R3, R2, RZ, 0x3c, !PT ;  /* 0x0000000203038212 */ /* 0x008fc600078e3cff */
[----:B------:R-:W2:Y:S01]  /*16690*/  LDL R8, [R1+0x69c] ;  /* 0x00069c0001087983 */ /* 0x000ea20000100800 */
[----:B------:R-:W-:-:S04]  /*166a0*/  @!P0 LOP3.LUT R2, R3, R2, RZ, 0x3c, !PT ;  /* 0x0000000203028212 */ /* 0x000fc800078e3cff */
[----:B------:R-:W-:-:S05]  /*166b0*/  @!P0 LOP3.LUT R3, R3, R2, RZ, 0x3c, !PT ;  /* 0x0000000203038212 */ /* 0x000fca00078e3cff */
[----:B------:R1:W3:Y:S04]  /*166c0*/  @!P0 LDG.E.U16 R9, desc[UR8][R2.64] ;  /* 0x0000000802098981 */ /* 0x0002e8000c1e1500 */
[----:B------:R-:W1:Y:S04]  /*166d0*/  LDL R2, [R1+0x718] ;  /* 0x0007180001027983 */ /* 0x000e680000100800 */
[----:B------:R-:W1:Y:S01]  /*166e0*/  LDL R3, [R1+0x71c] ;  /* 0x00071c0001037983 */ /* 0x000e620000100800 */
[----:B0-----:R-:W-:Y:S02]  /*166f0*/  LOP3.LUT R14, R14, 0x3f, RZ, 0xc0, !PT ;  /* 0x0000003f0e0e7812 */ /* 0x001fe400078ec0ff */
[----:B-1----:R-:W-:-:S04]  /*16700*/  @!P0 LOP3.LUT R3, R3, R2, RZ, 0x3c, !PT ;  /* 0x0000000203038212 */ /* 0x002fc800078e3cff */
[----:B------:R-:W-:-:S04]  /*16710*/  @!P0 LOP3.LUT R2, R3, R2, RZ, 0x3c, !PT ;  /* 0x0000000203028212 */ /* 0x000fc800078e3cff */
[----:B------:R-:W-:-:S05]  /*16720*/  @!P0 LOP3.LUT R3, R3, R2, RZ, 0x3c, !PT ;  /* 0x0000000203038212 */ /* 0x000fca00078e3cff */
[----:B------:R-:W4:Y:S01]  /*16730*/  @!P0 LDG.E.U16 R28, desc[UR8][R2.64] ;  /* 0x00000008021c8981 */ /* 0x000f22000c1e1500 */
[----:B------:R-:W-:-:S05]  /*16740*/  IMAD.SHL.U32 R14, R14, 0x2, RZ ;  /* 0x000000020e0e7824 */ /* 0x000fca00078e00ff */
[----:B------:R-:W-:Y:S01]  /*16750*/  LOP3.LUT R14, R14, 0x20, RZ, 0x3c, !PT ;  /* 0x000000200e0e7812 */ /* 0x000fe200078e3cff */
[----:B------:R-:W-:Y:S04]  /*16760*/  STS.U16 [R13+UR5+0x3880], R6 ;  /* 0x003880060d007988 */ /* 0x000fe80008000405 */
[----:B------:R0:W-:Y:S04]  /*16770*/  STS.U16 [R13+UR5+0x3c80], R7 ;  /* 0x003c80070d007988 */ /* 0x0001e80008000405 */
[----:B------:R1:W-:Y:S04]  /*16780*/  STS.U16 [R14+UR5+0x100], R10 ;  /* 0x0001000a0e007988 */ /* 0x0003e80008000405 */
[----:B0-----:R-:W2:Y:S04]  /*16790*/  LDL R13, [R1+0x698] ;  /* 0x00069800010d7983 */ /* 0x001ea80000100800 */
[----:B-1----:R-:W2:Y:S04]  /*167a0*/  LDL R10, [R1+0x658] ;  /* 0x00065800010a7983 */ /* 0x002ea80000100800 */
[----:B---3--:R0:W-:Y:S04]  /*167b0*/  STL [R1+0x10], R9 ;  /* 0x0000100901007387 */ /* 0x0081e80000100800 */
[----:B0-----:R-:W3:Y:S04]  /*167c0*/  LDL R9, [R1+0x65c] ;  /* 0x00065c0001097983 */ /* 0x001ee80000100800 */
[----:B----4-:R0:W-:Y:S04]  /*167d0*/  STL [R1+0xc], R28 ;  /* 0x00000c1c01007387 */ /* 0x0101e80000100800 */
[----:B0-----:R-:W4:Y:S04]  /*167e0*/  LDL.LU R28, [R1+0x1274] ;  /* 0x00127400011c7983 */ /* 0x001f280000300800 */
[----:B------:R-:W2:Y:S04]  /*167f0*/  LDL.LU R2, [R1+0x24c] ;  /* 0x00024c0001027983 */ /* 0x000ea80000300800 */
[----:B------:R-:W3:Y:S01]  /*16800*/  LDL R3, [R1+0x6d8] ;  /* 0x0006d80001037983 */ /* 0x000ee20000100800 */
[----:B------:R-:W-:-:S03]  /*16810*/  PRMT R11, RZ, 0x7610, R11 ;  /* 0x00007610ff0b7816 */ /* 0x000fc6000000000b */
[----:B--2---:R0:W-:Y:S02]  /*16820*/  STS.U16 [R14+UR5+0x500], R2 ;  /* 0x000500020e007988 */ /* 0x0041e40008000405 */
[----:B0-----:R-:W-:-:S05]  /*16830*/  @!P0 IMAD.MOV.U32 R2, RZ, RZ, R12 ;  /* 0x000000ffff028224 */ /* 0x001fca00078e000c */
[----:B---3--:R0:W2:Y:S04]  /*16840*/  @!P0 LDG.E.U16 R11, desc[UR8][R2.64] ;  /* 0x00000008020b8981 */ /* 0x0080a8000c1e1500 */
[----:B------:R-:W3:Y:S01]  /*16850*/  LDL.LU R3, [R1+0x248] ;  /* 0x0002480001037983 */ /* 0x000ee20000300800 */
[----:B------:R-:W-:Y:S01]  /*16860*/  PRMT R0, RZ, 0x7610, R0 ;  /* 0x00007610ff007816 */ /* 0x000fe20000000000 */
[----:B0-----:R-:W-:Y:S01]  /*16870*/  @!P0 IMAD.MOV.U32 R2, RZ, RZ, R8 ;  /* 0x000000ffff028224 */ /* 0x001fe200078e0008 */
[----:B------:R-:W-:Y:S01]  /*16880*/  PRMT R7, RZ, 0x7610, R7 ;  /* 0x00007610ff077816 */ /* 0x000fe20000000007 */
[----:B------:R-:W4:Y:S04]  /*16890*/  LDL R12, [R1+0x618] ;  /* 0x00061800010c7983 */ /* 0x000f280000100800 */
[----:B--2---:R0:W-:Y:S01]  /*168a0*/  STL [R1+0x8], R11 ;  /* 0x0000080b01007387 */ /* 0x0041e20000100800 */
[----:B------:R-:W-:-:S03]  /*168b0*/  PRMT R6, RZ, 0x7610, R6 ;  /* 0x00007610ff067816 */ /* 0x000fc60000000006 */
[----:B------:R-:W2:Y:S04]  /*168c0*/  LDL R8, [R1+0x5d8] ;  /* 0x0005d80001087983 */ /* 0x000ea80000100800 */
[----:B---3--:R1:W-:Y:S04]  /*168d0*/  STS.U16 [R14+UR5+0x900], R3 ;  /* 0x000900030e007988 */ /* 0x0083e80008000405 */
[----:B0-----:R-:W3:Y:S01]  /*168e0*/  LDL R11, [R1+0x61c] ;  /* 0x00061c00010b7983 */ /* 0x001ee20000100800 */
[----:B-1----:R-:W-:-:S05]  /*168f0*/  @!P0 IMAD.MOV.U32 R3, RZ, RZ, R13 ;  /* 0x000000ffff038224 */ /* 0x002fca00078e000d */
[----:B------:R0:W2:Y:S02]  /*16900*/  @!P0 LDG.E.U16 R0, desc[UR8][R2.64] ;  /* 0x0000000802008981 */ /* 0x0000a4000c1e1500 */
[----:B0-----:R-:W-:Y:S02]  /*16910*/  @!P0 IMAD.MOV.U32 R2, RZ, RZ, R9 ;  /* 0x000000ffff028224 */ /* 0x001fe400078e0009 */
[----:B------:R-:W-:-:S05]  /*16920*/  @!P0 IMAD.MOV.U32 R3, RZ, RZ, R10 ;  /* 0x000000ffff038224 */ /* 0x000fca00078e000a */
[----:B------:R4:W2:Y:S02]  /*16930*/  @!P0 LDG.E.U16 R7, desc[UR8][R2.64] ;  /* 0x0000000802078981 */ /* 0x0008a4000c1e1500 */
[----:B----4-:R-:W-:Y:S02]  /*16940*/  @!P0 IMAD.MOV.U32 R3, RZ, RZ, R12 ;  /* 0x000000ffff038224 */ /* 0x010fe400078e000c */
[----:B---3--:R-:W-:-:S05]  /*16950*/  @!P0 IMAD.MOV.U32 R2, RZ, RZ, R11 ;  /* 0x000000ffff028224 */ /* 0x008fca00078e000b */
[----:B------:R0:W3:Y:S04]  /*16960*/  @!P0 LDG.E.U16 R6, desc[UR8][R2.64] ;  /* 0x0000000802068981 */ /* 0x0000e8000c1e1500 */
[----:B--2---:R1:W-:Y:S04]  /*16970*/  STL [R1+0x4], R0 ;  /* 0x0000040001007387 */ /* 0x0043e80000100800 */
[----:B-1----:R-:W2:Y:S04]  /*16980*/  LDL R0, [R1+0x5dc] ;  /* 0x0005dc0001007983 */ /* 0x002ea80000100800 */
[----:B------:R1:W-:Y:S04]  /*16990*/  STL [R1+0x1218], R7 ;  /* 0x0012180701007387 */ /* 0x0003e80000100800 */
[----:B------:R-:W4:Y:S04]  /*169a0*/  LDL R10, [R1+0x598] ;  /* 0x00059800010a7983 */ /* 0x000f280000100800 */
[----:B------:R-:W4:Y:S01]  /*169b0*/  LDL R9, [R1+0x59c] ;  /* 0x00059c0001097983 */ /* 0x000f220000100800 */
[----:B-1----:R-:W-:-:S03]  /*169c0*/  LOP3.LUT R7, R15, 0x20, RZ, 0x3c, !PT ;  /* 0x000000200f077812 */ /* 0x002fc600078e3cff */
[----:B------:R-:W-:Y:S01]  /*169d0*/  STS.U16 [R14+UR5+0xd00], R28 ;  /* 0x000d001c0e007988 */ /* 0x000fe20008000405 */
[----:B0-----:R-:W-:-:S03]  /*169e0*/  @!P0 IMAD.MOV.U32 R3, RZ, RZ, R8 ;  /* 0x000000ffff038224 */ /* 0x001fc600078e0008 */
[----:B------:R-:W-:Y:S04]  /*169f0*/  STS.U16 [R7+UR5+0x1100], R20 ;  /* 0x0011001407007988 */ /* 0x000fe80008000405 */
[----:B------:R0:W-:Y:S04]  /*16a00*/  STS.U16 [R7+UR5+0x1500], R5 ;  /* 0x0015000507007988 */ /* 0x0001e80008000405 */
[----:B------:R1:W-:Y:S04]  /*16a10*/  STS.U16 [R7+UR5+0x1900], R4 ;  /* 0x0019000407007988 */ /* 0x0003e80008000405 */
[----:B------:R-:W4:Y:S01]  /*16a20*/  LDL.LU R11, [R1+0x2e0] ;  /* 0x0002e000010b7983 */ /* 0x000f220000300800 */
[----:B0-----:R-:W-:-:S02]  /*16a30*/  PRMT R5, RZ, 0x7610, R5 ;  /* 0x00007610ff057816 */ /* 0x001fc40000000005 */
[----:B-1----:R-:W-:Y:S01]  /*16a40*/  PRMT R4, RZ, 0x7610, R4 ;  /* 0x00007610ff047816 */ /* 0x002fe20000000004 */
[----:B---3--:R0:W-:Y:S04]  /*16a50*/  STL [R1+0x121c], R6 ;  /* 0x00121c0601007387 */ /* 0x0081e80000100800 */
[----:B------:R-:W3:Y:S04]  /*16a60*/  LDL R8, [R1+0x568] ;  /* 0x0005680001087983 */ /* 0x000ee80000100800 */
[----:B0-----:R-:W3:Y:S01]  /*16a70*/  LDL R6, [R1+0x930] ;  /* 0x0009300001067983 */ /* 0x001ee20000100800 */
[----:B--2---:R-:W-:-:S03]  /*16a80*/  @!P0 IMAD.MOV.U32 R2, RZ, RZ, R0 ;  /* 0x000000ffff028224 */ /* 0x004fc600078e0000 */
[----:B------:R-:W2:Y:S04]  /*16a90*/  LDL R0, [R1+0x908] ;  /* 0x0009080001007983 */ /* 0x000ea80000100800 */
[----:B------:R4:W2:Y:S04]  /*16aa0*/  @!P0 LDG.E.U16 R5, desc[UR8][R2.64] ;  /* 0x0000000802058981 */ /* 0x0008a8000c1e1500 */
[----:B------:R-:W2:Y:S01]  /*16ab0*/  LDL.LU R12, [R1+0x27c] ;  /* 0x00027c00010c7983 */ /* 0x000ea20000300800 */
[----:B----4-:R-:W-:Y:S02]  /*16ac0*/  @!P0 IMAD.MOV.U32 R2, RZ, RZ, R9 ;  /* 0x000000ffff028224 */ /* 0x010fe400078e0009 */
[----:B------:R-:W-:-:S05]  /*16ad0*/  @!P0 IMAD.MOV.U32 R3, RZ, RZ, R10 ;  /* 0x000000ffff038224 */ /* 0x000fca00078e000a */
[----:B------:R0:W4:Y:S02]  /*16ae0*/  @!P0 LDG.E.U16 R4, desc[UR8][R2.64] ;  /* 0x0000000802048981 */ /* 0x000124000c1e1500 */
[----:B0-----:R-:W-:Y:S01]  /*16af0*/  PRMT R3, RZ, 0x7610, R3 ;  /* 0x00007610ff037816 */ /* 0x001fe20000000003 */
[----:B---3--:R-:W-:Y:S02]  /*16b00*/  @!P0 IMAD.MOV.U32 R15, RZ, RZ, R8 ;  /* 0x000000ffff0f8224 */ /* 0x008fe400078e0008 */
[----:B--2---:R-:W-:Y:S01]  /*16b10*/  @!P0 IMAD.MOV.U32 R14, RZ, RZ, R0 ;  /* 0x000000ffff0e8224 */ /* 0x004fe200078e0000 */
[----:B------:R0:W-:Y:S04]  /*16b20*/  STL [R1+0x1220], R5 ;  /* 0x0012200501007387 */ /* 0x0001e80000100800 */
[----:B------:R-:W2:Y:S04]  /*16b30*/  LDL R10, [R1+0x8d0] ;  /* 0x0008d000010a7983 */ /* 0x000ea80000100800 */
[----:B------:R-:W3:Y:S04]  /*16b40*/  LDL R9, [R1+0x8d4] ;  /* 0x0008d40001097983 */ /* 0x000ee80000100800 */
[----:B0-----:R-:W2:Y:S04]  /*16b50*/  LDL R5, [R1+0x914] ;  /* 0x0009140001057983 */ /* 0x001ea80000100800 */
[----:B------:R-:W2:Y:S04]  /*16b60*/  LDL.LU R13, [R1+0x278] ;  /* 0x00027800010d7983 */ /* 0x000ea80000300800 */
[----:B----4-:R0:W-:Y:S04]  /*16b70*/  STL [R1+0x1224], R4 ;  /* 0x0012240401007387 */ /* 0x0101e80000100800 */
[----:B------:R1:W4:Y:S04]  /*16b80*/  @!P0 LDG.E.U16 R3, desc[UR8][R14.64] ;  /* 0x000000080e038981 */ /* 0x000328000c1e1500 */
[----:B0-----:R-:W2:Y:S04]  /*16b90*/  LDL.LU R4, [R1+0x2e4] ;  /* 0x0002e40001047983 */ /* 0x001ea80000300800 */
[----:B------:R-:W2:Y:S04]  /*16ba0*/  LDL R8, [R1+0x890] ;  /* 0x0008900001087983 */ /* 0x000ea80000100800 */
[----:B------:R-:W2:Y:S04]  /*16bb0*/  LDL R0, [R1+0x894] ;  /* 0x0008940001007983 */ /* 0x000ea80000100800 */
[----:B------:R-:W2:Y:S01]  /*16bc0*/  LDL.LU R15, [R1+0x25c] ;  /* 0x00025c00010f7983 */ /* 0x000ea20000300800 */
[----:B------:R-:W-:Y:S01]  /*16bd0*/  PRMT R2, RZ, 0x7610, R2 ;  /* 0x00007610ff027816 */ /* 0x000fe20000000002 */
[----:B-1----:R-:W-:-:S02]  /*16be0*/  @!P0 IMAD.MOV.U32 R14, RZ, RZ, R6 ;  /* 0x000000ffff0e8224 */ /* 0x002fc400078e0006 */
[----:B------:R-:W-:Y:S04]  /*16bf0*/  STS.U16 [R7+UR5+0x1d00], R16 ;  /* 0x001d001007007988 */ /* 0x000fe80008000405 */
[----:B--2---:R0:W-:Y:S02]  /*16c00*/  STS.U16 [R7+UR5+0x2100], R15 ;  /* 0x0021000f07007988 */ /* 0x0041e40008000405 */
[----:B0-----:R-:W-:-:S05]  /*16c10*/  @!P0 IMAD.MOV.U32 R15, RZ, RZ, R5 ;  /* 0x000000ffff0f8224 */ /* 0x001fca00078e0005 */
[----:B------:R3:W2:Y:S04]  /*16c20*/  @!P0 LDG.E.U16 R2, desc[UR8][R14.64] ;  /* 0x000000080e028981 */ /* 0x0006a8000c1e1500 */
[----:B----4-:R-:W-:Y:S04]  /*16c30*/  STL [R1+0x1240], R3 ;  /* 0x0012400301007387 */ /* 0x010fe80000100800 */
[----:B------:R-:W4:Y:S04]  /*16c40*/  LDL R6, [R1+0x850] ;  /* 0x0008500001067983 */ /* 0x000f280000100800 */
[----:B------:R-:W4:Y:S01]  /*16c50*/  LDL R5, [R1+0x854] ;  /* 0x0008540001057983 */ /* 0x000f220000100800 */
[----:B---3--:R-:W-:-:S02]  /*16c60*/  @!P0 IMAD.MOV.U32 R14, RZ, RZ, R9 ;  /* 0x000000ffff0e8224 */ /* 0x008fc400078e0009 */
[----:B------:R-:W-:Y:S01]  /*16c70*/  @!P0 IMAD.MOV.U32 R15, RZ, RZ, R10 ;  /* 0x000000ffff0f8224 */ /* 0x000fe200078e000a */
[----:B------:R-:W-:Y:S02]  /*16c80*/  PRMT R28, RZ, 0x7610, R28 ;  /* 0x00007610ff1c7816 */ /* 0x000fe4000000001c */
[----:B------:R-:W-:Y:S01]  /*16c90*/  PRMT R26, RZ, 0x7610, R26 ;  /* 0x00007610ff1a7816 */ /* 0x000fe2000000001a */
[----:B------:R0:W-:Y:S04]  /*16ca0*/  STS.U16 [R7+UR5+0x2500], R4 ;  /* 0x0025000407007988 */ /* 0x0001e80008000405 */
[----:B--2---:R1:W-:Y:S04]  /*16cb0*/  STL [R1+0x1244], R2 ;  /* 0x0012440201007387 */ /* 0x0043e80000100800 */
[----:B0-----:R-:W2:Y:S04]  /*16cc0*/  LDL R4, [R1+0x810] ;  /* 0x0008100001047983 */ /* 0x001ea80000100800 */
[----:B------:R-:W3:Y:S01]  /*16cd0*/  LDL R3, [R1+0x814] ;  /* 0x0008140001037983 */ /* 0x000ee20000100800 */
[----:B-1----:R-:W-:-:S06]  /*16ce0*/  PRMT R2, RZ, 0x7610, R2 ;  /* 0x00007610ff027816 */ /* 0x002fcc0000000002 */
[----:B------:R0:W3:Y:S02]  /*16cf0*/  @!P0 LDG.E.U16 R2, desc[UR8][R14.64] ;  /* 0x000000080e028981 */ /* 0x0000e4000c1e1500 */
[----:B0-----:R-:W-:Y:S02]  /*16d00*/  @!P0 IMAD.MOV.U32 R14, RZ, RZ, R0 ;  /* 0x000000ffff0e8224 */ /* 0x001fe400078e0000 */
[----:B------:R-:W-:-:S05]  /*16d10*/  @!P0 IMAD.MOV.U32 R15, RZ, RZ, R8 ;  /* 0x000000ffff0f8224 */ /* 0x000fca00078e0008 */
[----:B------:R4:W3:Y:S02]  /*16d20*/  @!P0 LDG.E.U16 R28, desc[UR8][R14.64] ;  /* 0x000000080e1c8981 */ /* 0x0008e4000c1e1500 */
[----:B----4-:R-:W-:Y:S02]  /*16d30*/  @!P0 IMAD.MOV.U32 R14, RZ, RZ, R5 ;  /* 0x000000ffff0e8224 */ /* 0x010fe400078e0005 */
[----:B------:R-:W-:-:S05]  /*16d40*/  @!P0 IMAD.MOV.U32 R15, RZ, RZ, R6 ;  /* 0x000000ffff0f8224 */ /* 0x000fca00078e0006 */
[----:B------:R2:W4:Y:S02]  /*16d50*/  @!P0 LDG.E.U16 R26, desc[UR8][R14.64] ;  /* 0x000000080e1a8981 */ /* 0x000524000c1e1500 */
[----:B--2---:R-:W-:Y:S02]  /*16d60*/  @!P0 IMAD.MOV.U32 R15, RZ, RZ, R4 ;  /* 0x000000ffff0f8224 */ /* 0x004fe400078e0004 */
[----:B---3--:R-:W-:Y:S01]  /*16d70*/  @!P0 IMAD.MOV.U32 R14, RZ, RZ, R3 ;  /* 0x000000ffff0e8224 */ /* 0x008fe200078e0003 */
[----:B------:R0:W-:Y:S04]  /*16d80*/  STL [R1], R2 ;  /* 0x0000000201007387 */ /* 0x0001e80000100800 */
[----:B------:R-:W2:Y:S04]  /*16d90*/  LDL R0, [R1+0x7d4] ;  /* 0x0007d40001007983 */ /* 0x000ea80000100800 */
[----:B0-----:R-:W3:Y:S04]  /*16da0*/  LDL R2, [R1+0x7d0] ;  /* 0x0007d00001027983 */ /* 0x001ee80000100800 */
[----:B------:R-:W3:Y:S04]  /*16db0*/  LDL.LU R8, [R1+0x2e8] ;  /* 0x0002e80001087983 */ /* 0x000ee80000300800 */
[----:B------:R-:W-:Y:S04]  /*16dc0*/  STL [R1+0x1248], R28 ;  /* 0x0012481c01007387 */ /* 0x000fe80000100800 */
[----:B------:R-:W3:Y:S04]  /*16dd0*/  LDL.LU R10, [R1+0x2f0] ;  /* 0x0002f000010a7983 */ /* 0x000ee80000300800 */
[----:B----4-:R-:W-:Y:S04]  /*16de0*/  STL [R1+0x124c], R26 ;  /* 0x00124c1a01007387 */ /* 0x010fe80000100800 */
[----:B------:R-:W4:Y:S04]  /*16df0*/  LDL R4, [R1+0x790] ;  /* 0x0007900001047983 */ /* 0x000f280000100800 */
[----:B------:R-:W4:Y:S01]  /*16e00*/  LDL R3, [R1+0x794] ;  /* 0x0007940001037983 */ /* 0x000f220000100800 */
[----:B------:R-:W-:-:S02]  /*16e10*/  PRMT R24, RZ, 0x7610, R24 ;  /* 0x00007610ff187816 */ /* 0x000fc40000000018 */
[----:B------:R-:W-:-:S04]  /*16e20*/  PRMT R22, RZ, 0x7610, R22 ;  /* 0x00007610ff167816 */ /* 0x000fc80000000016 */
[----:B------:R2:W4:Y:S01]  /*16e30*/  @!P0 LDG.E.U16 R24, desc[UR8][R14.64] ;  /* 0x000000080e188981 */ /* 0x000522000c1e1500 */
[----:B------:R-:W-:Y:S01]  /*16e40*/  PRMT R20, RZ, 0x7610, R20 ;  /* 0x00007610ff147816 */ /* 0x000fe20000000014 */
[----:B--2---:R-:W-:Y:S02]  /*16e50*/  @!P0 IMAD.MOV.U32 R14, RZ, RZ, R0 ;  /* 0x000000ffff0e8224 */ /* 0x004fe400078e0000 */
[----:B---3--:R-:W-:-:S05]  /*16e60*/  @!P0 IMAD.MOV.U32 R15, RZ, RZ, R2 ;  /* 0x000000ffff0f8224 */ /* 0x008fca00078e0002 */
[----:B------:R4:W2:Y:S02]  /*16e70*/  @!P0 LDG.E.U16 R22, desc[UR8][R14.64] ;  /* 0x000000080e168981 */ /* 0x0008a4000c1e1500 */
[----:B----4-:R-:W-:Y:S02]  /*16e80*/  @!P0 IMAD.MOV.U32 R15, RZ, RZ, R4 ;  /* 0x000000ffff0f8224 */ /* 0x010fe400078e0004 */
[----:B------:R-:W-:-:S05]  /*16e90*/  @!P0 IMAD.MOV.U32 R14, RZ, RZ, R3 ;  /* 0x000000ffff0e8224 */ /* 0x000fca00078e0003 */
[----:B------:R-:W3:Y:S04]  /*16ea0*/  @!P0 LDG.E.U16 R20, desc[UR8][R14.64] ;  /* 0x000000080e148981 */ /* 0x000ee8000c1e1500 */
[----:B------:R-:W-:Y:S04]  /*16eb0*/  STS.U16 [R7+UR5+0x2900], R11 ;  /* 0x0029000b07007988 */ /* 0x000fe80008000405 */
[----:B------:R0:W-:Y:S04]  /*16ec0*/  STS.U16 [R7+UR5+0x2d00], R12 ;  /* 0x002d000c07007988 */ /* 0x0001e80008000405 */
[----:B0-----:R-:W4:Y:S04]  /*16ed0*/  LDL.LU R12, [R1+0x2f4] ;  /* 0x0002f400010c7983 */ /* 0x001f280000300800 */
[----:B------:R-:W-:Y:S04]  /*16ee0*/  STL [R1+0x1250], R24 ;  /* 0x0012501801007387 */ /* 0x000fe80000100800 */
[----:B------:R-:W4:Y:S04]  /*16ef0*/  LDL R2, [R1+0x750] ;  /* 0x0007500001027983 */ /* 0x000f280000100800 */
[----:B------:R-:W4:Y:S04]  /*16f00*/  LDL R0, [R1+0x754] ;  /* 0x0007540001007983 */ /* 0x000f280000100800 */
[----:B------:R-:W4:Y:S04]  /*16f10*/  LDL R6, [R1+0x710] ;  /* 0x0007100001067983 */ /* 0x000f280000100800 */
[----:B------:R-:W4:Y:S04]  /*16f20*/  LDL R5, [R1+0x714] ;  /* 0x0007140001057983 */ /* 0x000f280000100800 */
[----:B------:R0:W-:Y:S04]  /*16f30*/  STS.U16 [R7+UR5+0x3100], R13 ;  /* 0x0031000d07007988 */ /* 0x0001e80008000405 */
[----:B0-----:R-:W4:Y:S04]  /*16f40*/  LDL.LU R13, [R1+0x308] ;  /* 0x00030800010d7983 */ /* 0x001f280000300800 */
[----:B--2---:R-:W-:Y:S04]  /*16f50*/  STL [R1+0x1254], R22 ;  /* 0x0012541601007387 */ /* 0x004fe80000100800 */
[----:B------:R-:W2:Y:S04]  /*16f60*/  LDL.LU R11, [R1+0x304] ;  /* 0x00030400010b7983 */ /* 0x000ea80000300800 */
[----:B---3--:R-:W-:Y:S04]  /*16f70*/  STL [R1+0x1258], R20 ;  /* 0x0012581401007387 */ /* 0x008fe80000100800 */
[----:B------:R-:W3:Y:S04]  /*16f80*/  LDL R4, [R1+0x6d0] ;  /* 0x0006d00001047983 */ /* 0x000ee80000100800 */
[----:B------:R-:W2:Y:S01]  /*16f90*/  LDL R3, [R1+0x6d4] ;  /* 0x0006d40001037983 */ /* 0x000ea20000100800 */
[----:B------:R-:W-:-:S02]  /*16fa0*/  PRMT R18, RZ, 0x7610, R18 ;  /* 0x00007610ff127816 */ /* 0x000fc40000000012 */
[----:B------:R-:W-:Y:S01]  /*16fb0*/  PRMT R16, RZ, 0x7610, R16 ;  /* 0x00007610ff107816 */ /* 0x000fe20000000010 */
[----:B------:R-:W-:Y:S01]  /*16fc0*/  STS.U16 [R7+UR5+0x3500], R21 ;  /* 0x0035001507007988 */ /* 0x000fe20008000405 */
[----:B----4-:R-:W-:Y:S02]  /*16fd0*/  @!P0 IMAD.MOV.U32 R15, RZ, RZ, R2 ;  /* 0x000000ffff0f8224 */ /* 0x010fe400078e0002 */
[----:B------:R-:W-:Y:S01]  /*16fe0*/  @!P0 IMAD.MOV.U32 R14, RZ, RZ, R0 ;  /* 0x000000ffff0e8224 */ /* 0x000fe200078e0000 */
[----:B------:R0:W-:Y:S04]  /*16ff0*/  STS.U16 [R7+UR5+0x3900], R17 ;  /* 0x0039001107007988 */ /* 0x0001e80008000405 */
[----:B------:R1:W4:Y:S04]  /*17000*/  @!P0 LDG.E.U16 R18, desc[UR8][R14.64] ;  /* 0x000000080e128981 */ /* 0x000328000c1e1500 */
[----:B------:R-:W4:Y:S04]  /*17010*/  LDL R2, [R1+0x690] ;  /* 0x0006900001027983 */ /* 0x000f280000100800 */
[----:B------:R-:W4:Y:S01]  /*17020*/  LDL R0, [R1+0x694] ;  /* 0x0006940001007983 */ /* 0x000f220000100800 */
[----:B-1----:R-:W-:-:S02]  /*17030*/  @!P0 IMAD.MOV.U32 R14, RZ, RZ, R5 ;  /* 0x000000ffff0e8224 */ /* 0x002fc400078e0005 */
[----:B------:R-:W-:Y:S01]  /*17040*/  @!P0 IMAD.MOV.U32 R15, RZ, RZ, R6 ;  /* 0x000000ffff0f8224 */ /* 0x000fe200078e0006 */
[----:B0-----:R-:W-:-:S04]  /*17050*/  PRMT R17, RZ, 0x7610, R17 ;  /* 0x00007610ff117816 */ /* 0x001fc80000000011 */
[----:B------:R3:W4:Y:S02]  /*17060*/  @!P0 LDG.E.U16 R16, desc[UR8][R14.64] ;  /* 0x000000080e108981 */ /* 0x000724000c1e1500 */
[----:B---3--:R-:W-:Y:S02]  /*17070*/  @!P0 IMAD.MOV.U32 R15, RZ, RZ, R4 ;  /* 0x000000ffff0f8224 */ /* 0x008fe400078e0004 */
[----:B--2---:R-:W-:-:S05]  /*17080*/  @!P0 IMAD.MOV.U32 R14, RZ, RZ, R3 ;  /* 0x000000ffff0e8224 */ /* 0x004fca00078e0003 */
[----:B------:R0:W2:Y:S01]  /*17090*/  @!P0 LDG.E.U16 R17, desc[UR8][R14.64] ;  /* 0x000000080e118981 */ /* 0x0000a2000c1e1500 */
[----:B------:R-:W1:Y:S03]  /*170a0*/  S2R R9, SR_TID.X ;  /* 0x0000000000097919 */ /* 0x000e660000002100 */
[----:B------:R-:W-:Y:S04]  /*170b0*/  STS.U16 [R7+UR5+0x3d00], R8 ;  /* 0x003d000807007988 */ /* 0x000fe80008000405 */
[----:B----4-:R-:W-:Y:S04]  /*170c0*/  STL [R1+0x125c], R18 ;  /* 0x00125c1201007387 */ /* 0x010fe80000100800 */
[----:B------:R-:W3:Y:S01]  /*170d0*/  LDL.LU R28, [R1+0x300] ;  /* 0x00030000011c7983 */ /* 0x000ee20000300800 */
[----:B-1----:R-:W-:-:S05]  /*170e0*/  LOP3.LUT R9, R9, 0x3f, RZ, 0xc0, !PT ;  /* 0x0000003f09097812 */ /* 0x002fca00078ec0ff */
[----:B------:R-:W-:-:S05]  /*170f0*/  IMAD.SHL.U32 R9, R9, 0x2, RZ ;  /* 0x0000000209097824 */ /* 0x000fca00078e00ff */
[----:B------:R-:W-:Y:S01]  /*17100*/  LOP3.LUT R9, R9, 0x30, RZ, 0x3c, !PT ;  /* 0x0000003009097812 */ /* 0x000fe200078e3cff */
[----:B------:R-:W-:Y:S04]  /*17110*/  STL [R1+0x1260], R16 ;  /* 0x0012601001007387 */ /* 0x000fe80000100800 */
[----:B------:R1:W-:Y:S04]  /*17120*/  STS.U16 [R9+UR5+0x180], R10 ;  /* 0x0001800a09007988 */ /* 0x0003e80008000405 */
[----:B------:R4:W-:Y:S04]  /*17130*/  STS.U16 [R9+UR5+0x580], R12 ;  /* 0x0005800c09007988 */ /* 0x0009e80008000405 */
[----:B-1----:R-:W3:Y:S04]  /*17140*/  LDL.LU R10, [R1+0x2fc] ;  /* 0x0002fc00010a7983 */ /* 0x002ee80000300800 */
[----:B------:R-:W3:Y:S04]  /*17150*/  LDL R16, [R1+0x650] ;  /* 0x0006500001107983 */ /* 0x000ee80000100800 */
[----:B----4-:R-:W4:Y:S01]  /*17160*/  LDL R12, [R1+0x654] ;  /* 0x00065400010c7983 */ /* 0x010f220000100800 */
[----:B0-----:R-:W-:Y:S01]  /*17170*/  @!P0 IMAD.MOV.U32 R15, RZ, RZ, R2 ;  /* 0x000000ffff0f8224 */ /* 0x001fe200078e0002 */
[----:B------:R-:W-:Y:S01]  /*17180*/  PRMT R19, RZ, 0x7610, R19 ;  /* 0x00007610ff137816 */ /* 0x000fe20000000013 */
[----:B------:R-:W-:-:S05]  /*17190*/  @!P0 IMAD.MOV.U32 R14, RZ, RZ, R0 ;  /* 0x000000ffff0e8224 */ /* 0x000fca00078e0000 */
[----:B------:R3:W4:Y:S04]  /*171a0*/  @!P0 LDG.E.U16 R19, desc[UR8][R14.64] ;  /* 0x000000080e138981 */ /* 0x000728000c1e1500 */
[----:B--2---:R-:W-:Y:S04]  /*171b0*/  STL [R1+0x1264], R17 ;  /* 0x0012641101007387 */ /* 0x004fe80000100800 */
[----:B------:R-:W2:Y:S04]  /*171c0*/  LDL R3, [R1+0x610] ;  /* 0x0006100001037983 */ /* 0x000ea80000100800 */
[----:B------:R-:W2:Y:S01]  /*171d0*/  LDL R2, [R1+0x614] ;  /* 0x0006140001027983 */ /* 0x000ea20000100800 */
[----:B------:R-:W-:-:S02]  /*171e0*/  PRMT R21, RZ, 0x7610, R21 ;  /* 0x00007610ff157816 */ /* 0x000fc40000000015 */
[----:B------:R-:W-:Y:S01]  /*171f0*/  PRMT R23, RZ, 0x7610, R23 ;  /* 0x00007610ff177816 */ /* 0x000fe20000000017 */
[----:B------:R-:W2:Y:S04]  /*17200*/  LDL R4, [R1+0x5d4] ;  /* 0x0005d40001047983 */ /* 0x000ea80000100800 */
[----:B------:R0:W-:Y:S04]  /*17210*/  STS.U16 [R9+UR5+0x980], R13 ;  /* 0x0009800d09007988 */ /* 0x0001e80008000405 */
[----:B------:R-:W2:Y:S04]  /*17220*/  LDL R8, [R1+0x5d0] ;  /* 0x0005d00001087983 */ /* 0x000ea80000100800 */
[----:B0-----:R-:W2:Y:S04]  /*17230*/  LDL.LU R13, [R1+0x30c] ;  /* 0x00030c00010d7983 */ /* 0x001ea80000300800 */
[----:B------:R0:W-:Y:S01]  /*17240*/  STS.U16 [R9+UR5+0xd80], R11 ;  /* 0x000d800b09007988 */ /* 0x0001e20008000405 */
[----:B---3--:R-:W-:-:S02]  /*17250*/  @!P0 IMAD.MOV.U32 R15, RZ, RZ, R16 ;  /* 0x000000ffff0f8224 */ /* 0x008fc400078e0010 */
[----:B----4-:R-:W-:-:S05]  /*17260*/  @!P0 IMAD.MOV.U32 R14, RZ, RZ, R12 ;  /* 0x000000ffff0e8224 */ /* 0x010fca00078e000c */
[----:B------:R2:W3:Y:S04]  /*17270*/  @!P0 LDG.E.U16 R21, desc[UR8][R14.64] ;  /* 0x000000080e158981 */ /* 0x0004e8000c1e1500 */
[----:B------:R-:W-:Y:S04]  /*17280*/  STL [R1+0x1268], R19 ;  /* 0x0012681301007387 */ /* 0x000fe80000100800 */
[----:B------:R-:W4:Y:S04]  /*17290*/  LDL.LU R5, [R1+0x310] ;  /* 0x0003100001057983 */ /* 0x000f280000300800 */
[----:B------:R-:W4:Y:S04]  /*172a0*/  LDL.LU R6, [R1+0x2f8] ;  /* 0x0002f80001067983 */ /* 0x000f280000300800 */
[----:B------:R-:W4:Y:S04]  /*172b0*/  LDL.LU R7, [R1+0x2ec] ;  /* 0x0002ec0001077983 */ /* 0x000f280000300800 */
[----:B------:R-:W4:Y:S04]  /*172c0*/  LDL.LU R0, [R1+0x258] ;  /* 0x0002580001007983 */ /* 0x000f280000300800 */
[----:B0-----:R-:W4:Y:S04]  /*172d0*/  LDL.LU R11, [R1+0x254] ;  /* 0x00025400010b7983 */ /* 0x001f280000300800 */
[----:B------:R-:W4:Y:S04]  /*172e0*/  LDL R12, [R1+0x594] ;  /* 0x00059400010c7983 */ /* 0x000f280000100800 */
[----:B------:R-:W4:Y:S01]  /*172f0*/  LDL R16, [R1+0x590] ;  /* 0x0005900001107983 */ /* 0x000f220000100800 */
[----:B--2---:R-:W-:-:S02]  /*17300*/  @!P0 IMAD.MOV.U32 R15, RZ, RZ, R3 ;  /* 0x000000ffff0f8224 */ /* 0x004fc400078e0003 */
[----:B------:R-:W-:-:S05]  /*17310*/  @!P0 IMAD.MOV.U32 R14, RZ, RZ, R2 ;  /* 0x000000ffff0e8224 */ /* 0x000fca00078e0002 */
[----:B------:R0:W2:Y:S01]  /*17320*/  @!P0 LDG.E.U16 R23, desc[UR8][R14.64] ;  /* 0x000000080e178981 */ /* 0x0000a2000c1e1500 */
[----:B------:R-:W-:Y:S01]  /*17330*/  PRMT R25, RZ, 0x7610, R25 ;  /* 0x00007610ff197816 */ /* 0x000fe20000000019 */
[----:B0-----:R-:W-:Y:S02]  /*17340*/  @!P0 IMAD.MOV.U32 R14, RZ, RZ, R4 ;  /* 0x000000ffff0e8224 */ /* 0x001fe400078e0004 */
[----:B------:R-:W-:Y:S01]  /*17350*/  @!P0 IMAD.MOV.U32 R15, RZ, RZ, R8 ;  /* 0x000000ffff0f8224 */ /* 0x000fe200078e0008 */
[----:B------:R-:W-:Y:S04]  /*17360*/  STS.U16 [R9+UR5+0x1180], R28 ;  /* 0x0011801c09007988 */ /* 0x000fe80008000405 */
[----:B------:R0:W-:Y:S04]  /*17370*/  STS.U16 [R9+UR5+0x1580], R10 ;  /* 0x0015800a09007988 */ /* 0x0001e80008000405 */
[----:B------:R4:W2:Y:S04]  /*17380*/  @!P0 LDG.E.U16 R25, desc[UR8][R14.64] ;  /* 0x000000080e198981 */ /* 0x0008a8000c1e1500 */
[----:B------:R-:W-:Y:S04]  /*17390*/  STS.U16 [R9+UR5+0x1980], R27 ;  /* 0x0019801b09007988 */ /* 0x000fe80008000405 */
[----:B------:R1:W-:Y:S04]  /*173a0*/  STS.U16 [R9+UR5+0x1d80], R13 ;  /* 0x001d800d09007988 */ /* 0x0003e80008000405 */
[----:B---3--:R-:W-:Y:S04]  /*173b0*/  STL [R1+0x126c], R21 ;  /* 0x00126c1501007387 */ /* 0x008fe80000100800 */
[----:B------:R-:W3:Y:S04]  /*173c0*/  LDL R3, [R1+0x564] ;  /* 0x0005640001037983 */ /* 0x000ee80000100800 */
[----:B------:R-:W3:Y:S01]  /*173d0*/  LDL R2, [R1+0x910] ;  /* 0x0009100001027983 */ /* 0x000ee20000100800 */
[----:B----4-:R-:W-:-:S03]  /*173e0*/  @!P0 IMAD.MOV.U32 R14, RZ, RZ, R12 ;  /* 0x000000ffff0e8224 */ /* 0x010fc600078e000c */
[----:B--2---:R2:W-:Y:S04]  /*173f0*/  STL [R1+0x1270], R23 ;  /* 0x0012701701007387 */ /* 0x0045e80000100800 */
[----:B------:R-:W4:Y:S04]  /*17400*/  LDL.LU R4, [R1+0x244] ;  /* 0x0002440001047983 */ /* 0x000f280000300800 */
[----:B------:R-:W4:Y:S04]  /*17410*/  LDL.LU R8, [R1+0x228] ;  /* 0x0002280001087983 */ /* 0x000f280000300800 */
[----:B0-----:R-:W4:Y:S04]  /*17420*/  LDL.LU R10, [R1+0x224] ;  /* 0x00022400010a7983 */ /* 0x001f280000300800 */
[----:B------:R-:W4:Y:S04]  /*17430*/  LDL.LU R12, [R1+0x220] ;  /* 0x00022000010c7983 */ /* 0x000f280000300800 */
[----:B-1----:R-:W4:Y:S04]  /*17440*/  LDL.LU R13, [R1+0x21c] ;  /* 0x00021c00010d7983 */ /* 0x002f280000300800 */
[----:B------:R-:W-:Y:S04]  /*17450*/  STS.U16 [R9+UR5+0x2180], R5 ;  /* 0x0021800509007988 */ /* 0x000fe80008000405 */
[----:B------:R-:W-:Y:S04]  /*17460*/  STS.U16 [R9+UR5+0x2580], R6 ;  /* 0x0025800609007988 */ /* 0x000fe80008000405 */
[----:B------:R-:W-:Y:S04]  /*17470*/  STS.U16 [R9+UR5+0x2980], R7 ;  /* 0x0029800709007988 */ /* 0x000fe80008000405 */
[----:B------:R-:W-:Y:S04]  /*17480*/  STS.U16 [R9+UR5+0x2d80], R0 ;  /* 0x002d800009007988 */ /* 0x000fe80008000405 */
[----:B------:R0:W-:Y:S01]  /*17490*/  STS.U16 [R9+UR5+0x3180], R11 ;  /* 0x0031800b09007988 */ /* 0x0001e20008000405 */
[----:B------:R-:W-:-:S03]  /*174a0*/  PRMT R27, RZ, 0x7610, R27 ;  /* 0x00007610ff1b7816 */ /* 0x000fc6000000001b */
[----:B--2---:R-:W2:Y:S01]  /*174b0*/  LDL.LU R23, [R1+0x218] ;  /* 0x0002180001177983 */ /* 0x004ea20000300800 */
[----:B------:R-:W-:-:S03]  /*174c0*/  @!P0 IMAD.MOV.U32 R15, RZ, RZ, R16 ;  /* 0x000000ffff0f8224 */ /* 0x000fc600078e0010 */
[----:B------:R-:W2:Y:S01]  /*174d0*/  LDL.LU R21, [R1+0x214] ;  /* 0x0002140001157983 */ /* 0x000ea20000300800 */
[----:B0-----:R-:W0:Y:S03]  /*174e0*/  S2R R11, SR_TID.X ;  /* 0x00000000000b7919 */ /* 0x001e260000002100 */
[----:B------:R-:W2:Y:S04]  /*174f0*/  LDL.LU R19, [R1+0x210] ;  /* 0x0002100001137983 */ /* 0x000ea80000300800 */
[----:B------:R-:W2:Y:S04]  /*17500*/  LDL.LU R17, [R1+0x20c] ;  /* 0x00020c0001117983 */ /* 0x000ea80000300800 */
[----:B------:R-:W2:Y:S04]  /*17510*/  LDL.LU R16, [R1+0x208] ;  /* 0x0002080001107983 */ /* 0x000ea80000300800 */
[----:B------:R-:W2:Y:S01]  /*17520*/  LDL.LU R18, [R1+0x204] ;  /* 0x0002040001127983 */ /* 0x000ea20000300800 */
[----:B------:R-:W-:-:S03]  /*17530*/  PRMT R29, RZ, 0x7610, R29 ;  /* 0x00007610ff1d7816 */ /* 0x000fc6000000001d */
[----:B------:R-:W2:Y:S04]  /*17540*/  LDL.LU R20, [R1+0x200] ;  /* 0x0002000001147983 */ /* 0x000ea80000300800 */
[----:B------:R-:W2:Y:S04]  /*17550*/  LDL.LU R5, [R1+0x6c] ;  /* 0x00006c0001057983 */ /* 0x000ea80000300800 */
[----:B------:R-:W2:Y:S01]  /*17560*/  LDL.LU R6, [R1+0x68] ;  /* 0x0000680001067983 */ /* 0x000ea20000300800 */
[----:B0-----:R-:W-:-:S03]  /*17570*/  LOP3.LUT R11, R11, 0x3f, RZ, 0xc0, !PT ;  /* 0x0000003f0b0b7812 */ /* 0x001fc600078ec0ff */
[----:B------:R3:W2:Y:S04]  /*17580*/  @!P0 LDG.E.U16 R27, desc[UR8][R14.64] ;  /* 0x000000080e1b8981 */ /* 0x0006a8000c1e1500 */
[----:B------:R-:W2:Y:S04]  /*17590*/  LDL.LU R7, [R1+0x64] ;  /* 0x0000640001077983 */ /* 0x000ea80000300800 */
[----:B------:R-:W2:Y:S01]  /*175a0*/  LDL.LU R0, [R1+0x60] ;  /* 0x0000600001007983 */ /* 0x000ea20000300800 */
[----:B---3--:R-:W-:Y:S02]  /*175b0*/  @!P0 IMAD.MOV.U32 R14, RZ, RZ, R2 ;  /* 0x000000ffff0e8224 */ /* 0x008fe400078e0002 */
[----:B------:R-:W-:Y:S01]  /*175c0*/  @!P0 IMAD.MOV.U32 R15, RZ, RZ, R3 ;  /* 0x000000ffff0f8224 */ /* 0x000fe200078e0003 */
[----:B------:R-:W3:Y:S04]  /*175d0*/  LDL.LU R22, [R1+0x5c] ;  /* 0x00005c0001167983 */ /* 0x000ee80000300800 */
[----:B------:R-:W3:Y:S04]  /*175e0*/  LDL.LU R24, [R1+0x58] ;  /* 0x0000580001187983 */ /* 0x000ee80000300800 */
[----:B------:R-:W3:Y:S04]  /*175f0*/  LDL.LU R28, [R1+0x54] ;  /* 0x00005400011c7983 */ /* 0x000ee80000300800 */
[----:B------:R-:W3:Y:S04]  /*17600*/  @!P0 LDG.E.U16 R29, desc[UR8][R14.64] ;  /* 0x000000080e1d8981 */ /* 0x000ee8000c1e1500 */
[----:B------:R-:W3:Y:S04]  /*17610*/  LDL.LU R2, [R1+0x50] ;  /* 0x0000500001027983 */ /* 0x000ee80000300800 */
[----:B------:R-:W3:Y:S04]  /*17620*/  LDL.LU R14, [R1+0x4c] ;  /* 0x00004c00010e7983 */ /* 0x000ee80000300800 */
[----:B------:R-:W3:Y:S04]  /*17630*/  LDL.LU R15, [R1+0x48] ;  /* 0x00004800010f7983 */ /* 0x000ee80000300800 */
[----:B------:R-:W3:Y:S04]  /*17640*/  LDL.LU R3, [R1+0x44] ;  /* 0x0000440001037983 */ /* 0x000ee80000300800 */
[----:B----4-:R0:W-:Y:S04]  /*17650*/  STS.U16 [R9+UR5+0x3580], R4 ;  /* 0x0035800409007988 */ /* 0x0101e80008000405 */
[----:B------:R1:W-:Y:S01]  /*17660*/  STS.U16 [R9+UR5+0x3980], R8 ;  /* 0x0039800809007988 */ /* 0x0003e20008000405 */
[----:B0-----:R-:W-:-:S03]  /*17670*/  IMAD.SHL.U32 R4, R11, 0x2, RZ ;  /* 0x000000020b047824 */ /* 0x001fc600078e00ff */
[----:B------:R0:W-:Y:S02]  /*17680*/  STS.U16 [R9+UR5+0x3d80], R10 ;  /* 0x003d800a09007988 */ /* 0x0001e40008000405 */
[C---:B------:R-:W-:Y:S02]  /*17690*/  LOP3.LUT R26, R4.reuse, 0x40, RZ, 0x3c, !PT ;  /* 0x00000040041a7812 */ /* 0x040fe400078e3cff */
[----:B-1----:R-:W4:Y:S04]  /*176a0*/  LDL.LU R8, [R1+0x40] ;  /* 0x0000400001087983 */ /* 0x002f280000300800 */
[----:B0-----:R-:W4:Y:S04]  /*176b0*/  LDL.LU R9, [R1+0x3c] ;  /* 0x00003c0001097983 */ /* 0x001f280000300800 */
[----:B------:R-:W4:Y:S04]  /*176c0*/  LDL.LU R10, [R1+0x38] ;  /* 0x00003800010a7983 */ /* 0x000f280000300800 */
[----:B------:R0:W-:Y:S04]  /*176d0*/  STS.U16 [R26+UR5+0x200], R12 ;  /* 0x0002000c1a007988 */ /* 0x0001e80008000405 */
[----:B------:R-:W4:Y:S04]  /*176e0*/  LDL.LU R11, [R1+0x34] ;  /* 0x00003400010b7983 */ /* 0x000f280000300800 */
[----:B------:R1:W-:Y:S04]  /*176f0*/  STS.U16 [R26+UR5+0x600], R13 ;  /* 0x0006000d1a007988 */ /* 0x0003e80008000405 */
[----:B0-----:R-:W4:Y:S04]  /*17700*/  LDL.LU R12, [R1+0x30] ;  /* 0x00003000010c7983 */ /* 0x001f280000300800 */
[----:B-1----:R-:W4:Y:S04]  /*17710*/  LDL.LU R13, [R1+0x2c] ;  /* 0x00002c00010d7983 */ /* 0x002f280000300800 */
[----:B--2---:R0:W-:Y:S04]  /*17720*/  STS.U16 [R26+UR5+0xa00], R23 ;  /* 0x000a00171a007988 */ /* 0x0041e80008000405 */
[----:B------:R1:W-:Y:S04]  /*17730*/  STS.U16 [R26+UR5+0xe00], R21 ;  /* 0x000e00151a007988 */ /* 0x0003e80008000405 */
[----:B------:R2:W-:Y:S04]  /*17740*/  STS.U16 [R26+UR5+0x1200], R19 ;  /* 0x001200131a007988 */ /* 0x0005e80008000405 */
[----:B0-----:R-:W4:Y:S04]  /*17750*/  LDL.LU R23, [R1+0x1270] ;  /* 0x0012700001177983 */ /* 0x001f280000300800 */
[----:B-1----:R-:W4:Y:S04]  /*17760*/  LDL.LU R21, [R1+0x126c] ;  /* 0x00126c0001157983 */ /* 0x002f280000300800 */
[----:B--2---:R-:W2:Y:S04]  /*17770*/  LDL.LU R19, [R1+0x1268] ;  /* 0x0012680001137983 */ /* 0x004ea80000300800 */
[----:B------:R0:W-:Y:S04]  /*17780*/  STS.U16 [R26+UR5+0x1600], R17 ;  /* 0x001600111a007988 */ /* 0x0001e80008000405 */
[----:B------:R1:W-:Y:S04]  /*17790*/  STS.U16 [R26+UR5+0x1a00], R16 ;  /* 0x001a00101a007988 */ /* 0x0003e80008000405 */
[----:B------:R1:W-:Y:S04]  /*177a0*/  STS.U16 [R26+UR5+0x1e00], R18 ;  /* 0x001e00121a007988 */ /* 0x0003e80008000405 */
[----:B0-----:R-:W2:Y:S04]  /*177b0*/  LDL.LU R17, [R1+0x1264] ;  /* 0x0012640001117983 */ /* 0x001ea80000300800 */
[----:B-1----:R-:W2:Y:S04]  /*177c0*/  LDL.LU R16, [R1+0x1260] ;  /* 0x0012600001107983 */ /* 0x002ea80000300800 */
[----:B------:R-:W2:Y:S04]  /*177d0*/  LDL.LU R18, [R1+0x125c] ;  /* 0x00125c0001127983 */ /* 0x000ea80000300800 */
[----:B------:R0:W-:Y:S01]  /*177e0*/  STS.U16 [R26+UR5+0x2200], R20 ;  /* 0x002200141a007988 */ /* 0x0001e20008000405 */
[----:B------:R-:W-:-:S03]  /*177f0*/  LOP3.LUT R4, R4, 0x50, RZ, 0x3c, !PT ;  /* 0x0000005004047812 */ /* 0x000fc600078e3cff */
[----:B------:R1:W-:Y:S04]  /*17800*/  STS.U16 [R26+UR5+0x2600], R5 ;  /* 0x002600051a007988 */ /* 0x0003e80008000405 */
[----:B------:R3:W-:Y:S04]  /*17810*/  STS.U16 [R26+UR5+0x2a00], R6 ;  /* 0x002a00061a007988 */ /* 0x0007e80008000405 */
[----:B0-----:R-:W2:Y:S04]  /*17820*/  LDL.LU R20, [R1+0x1258] ;  /* 0x0012580001147983 */ /* 0x001ea80000300800 */
[----:B-1----:R-:W2:Y:S04]  /*17830*/  LDL.LU R5, [R1+0x28] ;  /* 0x0000280001057983 */ /* 0x002ea80000300800 */
[----:B------:R0:W-:Y:S04]  /*17840*/  STS.U16 [R26+UR5+0x2e00], R7 ;  /* 0x002e00071a007988 */ /* 0x0001e80008000405 */
[----:B---3--:R-:W3:Y:S04]  /*17850*/  LDL.LU R6, [R1+0x24] ;  /* 0x0000240001067983 */ /* 0x008ee80000300800 */
[----:B------:R1:W-:Y:S04]  /*17860*/  STS.U16 [R26+UR5+0x3200], R0 ;  /* 0x003200001a007988 */ /* 0x0003e80008000405 */
[----:B0-----:R-:W2:Y:S04]  /*17870*/  LDL.LU R7, [R1+0x20] ;  /* 0x0000200001077983 */ /* 0x001ea80000300800 */
[----:B------:R0:W-:Y:S04]  /*17880*/  STS.U16 [R26+UR5+0x3600], R22 ;  /* 0x003600161a007988 */ /* 0x0001e80008000405 */
[----:B-1----:R-:W2:Y:S04]  /*17890*/  LDL.LU R0, [R1+0x1c] ;  /* 0x00001c0001007983 */ /* 0x002ea80000300800 */
[----:B------:R1:W-:Y:S04]  /*178a0*/  STS.U16 [R26+UR5+0x3a00], R24 ;  /* 0x003a00181a007988 */ /* 0x0003e80008000405 */
[----:B0-----:R-:W2:Y:S04]  /*178b0*/  LDL.LU R22, [R1+0x1254] ;  /* 0x0012540001167983 */ /* 0x001ea80000300800 */
[----:B------:R0:W-:Y:S04]  /*178c0*/  STS.U16 [R26+UR5+0x3e00], R28 ;  /* 0x003e001c1a007988 */ /* 0x0001e80008000405 */
[----:B-1----:R-:W2:Y:S04]  /*178d0*/  LDL.LU R24, [R1+0x1250] ;  /* 0x0012500001187983 */ /* 0x002ea80000300800 */
[----:B------:R1:W-:Y:S04]  /*178e0*/  STS.U16 [R4+UR5+0x280], R2 ;  /* 0x0002800204007988 */ /* 0x0003e80008000405 */
[----:B0-----:R-:W2:Y:S04]  /*178f0*/  LDL.LU R26, [R1+0x124c] ;  /* 0x00124c00011a7983 */ /* 0x001ea80000300800 */
[----:B------:R-:W2:Y:S04]  /*17900*/  LDL.LU R28, [R1+0x1248] ;  /* 0x00124800011c7983 */ /* 0x000ea80000300800 */
[----:B-1----:R-:W2:Y:S04]  /*17910*/  LDL.LU R2, [R1+0x1244] ;  /* 0x0012440001027983 */ /* 0x002ea80000300800 */
[----:B------:R0:W-:Y:S04]  /*17920*/  STS.U16 [R4+UR5+0x680], R14 ;  /* 0x0006800e04007988 */ /* 0x0001e80008000405 */
[----:B------:R1:W-:Y:S04]  /*17930*/  STS.U16 [R4+UR5+0xa80], R15 ;  /* 0x000a800f04007988 */ /* 0x0003e80008000405 */
[----:B------:R1:W-:Y:S04]  /*17940*/  STS.U16 [R4+UR5+0xe80], R3 ;  /* 0x000e800304007988 */ /* 0x0003e80008000405 */
[----:B0-----:R-:W2:Y:S04]  /*17950*/  LDL.LU R14, [R1+0x344] ;  /* 0x00034400010e7983 */ /* 0x001ea80000300800 */
[----:B-1----:R-:W2:Y:S04]  /*17960*/  LDL.LU R15, [R1] ;  /* 0x00000000010f7983 */ /* 0x002ea80000300800 */
[----:B------:R-:W2:Y:S04]  /*17970*/  LDL.LU R3, [R1+0x1240] ;  /* 0x0012400001037983 */ /* 0x000ea80000300800 */
[----:B----4-:R0:W-:Y:S04]  /*17980*/  STS.U16 [R4+UR5+0x1280], R8 ;  /* 0x0012800804007988 */ /* 0x0101e80008000405 */
[----:B------:R1:W-:Y:S04]  /*17990*/  STS.U16 [R4+UR5+0x1680], R9 ;  /* 0x0016800904007988 */ /* 0x0003e80008000405 */
[----:B------:R4:W-:Y:S04]  /*179a0*/  STS.U16 [R4+UR5+0x1a80], R10 ;  /* 0x001a800a04007988 */ /* 0x0009e80008000405 */
[----:B0-----:R-:W2:Y:S04]  /*179b0*/  LDL.LU R8, [R1+0x123c] ;  /* 0x00123c0001087983 */ /* 0x001ea80000300800 */
[----:B-1----:R-:W2:Y:S04]  /*179c0*/  LDL.LU R9, [R1+0x1238] ;  /* 0x0012380001097983 */ /* 0x002ea80000300800 */
[----:B----4-:R-:W4:Y:S04]  /*179d0*/  LDL.LU R10, [R1+0x1234] ;  /* 0x00123400010a7983 */ /* 0x010f280000300800 */
[----:B------:R0:W-:Y:S04]  /*179e0*/  STS.U16 [R4+UR5+0x1e80], R11 ;  /* 0x001e800b04007988 */ /* 0x0001e80008000405 */
[----:B------:R1:W-:Y:S04]  /*179f0*/  STS.U16 [R4+UR5+0x2280], R12 ;  /* 0x0022800c04007988 */ /* 0x0003e80008000405 */
[----:B------:R1:W-:Y:S04]  /*17a00*/  STS.U16 [R4+UR5+0x2680], R13 ;  /* 0x0026800d04007988 */ /* 0x0003e80008000405 */
[----:B0-----:R-:W2:Y:S04]  /*17a10*/  LDL.LU R11, [R1+0x1230] ;  /* 0x00123000010b7983 */ /* 0x001ea80000300800 */
[----:B-1----:R-:W2:Y:S04]  /*17a20*/  LDL.LU R12, [R1+0x122c] ;  /* 0x00122c00010c7983 */ /* 0x002ea80000300800 */
[----:B------:R-:W2:Y:S04]  /*17a30*/  LDL.LU R13, [R1+0x1228] ;  /* 0x00122800010d7983 */ /* 0x000ea80000300800 */
[----:B--2---:R0:W-:Y:S02]  /*17a40*/  STS.U16 [R4+UR5+0x2a80], R13 ;  /* 0x002a800d04007988 */ /* 0x0041e40008000405 */
[----:B0-----:R-:W0:Y:S02]  /*17a50*/  S2R R13, SR_TID.X ;  /* 0x00000000000d7919 */ /* 0x001e240000002100 */
[----:B------:R1:W-:Y:S04]  /*17a60*/  STS.U16 [R4+UR5+0x2e80], R12 ;  /* 0x002e800c04007988 */ /* 0x0003e80008000405 */
[----:B------:R2:W-:Y:S04]  /*17a70*/  STS.U16 [R4+UR5+0x3280], R11 ;  /* 0x0032800b04007988 */ /* 0x0005e80008000405 */
[----:B----4-:R4:W-:Y:S04]  /*17a80*/  STS.U16 [R4+UR5+0x3680], R10 ;  /* 0x0036800a04007988 */ /* 0x0109e80008000405 */
[----:B-1----:R-:W3:Y:S04]  /*17a90*/  LDL.LU R12, [R1+0x4] ;  /* 0x00000400010c7983 */ /* 0x002ee80000300800 */
[----:B--2---:R-:W2:Y:S04]  /*17aa0*/  LDL.LU R11, [R1+0x8] ;  /* 0x00000800010b7983 */ /* 0x004ea80000300800 */
[----:B----4-:R-:W4:Y:S01]  /*17ab0*/  LDL.LU R10, [R1+0xc] ;  /* 0x00000c00010a7983 */ /* 0x010f220000300800 */
[----:B0-----:R-:W-:-:S05]  /*17ac0*/  LOP3.LUT R13, R13, 0x3f, RZ, 0xc0, !PT ;  /* 0x0000003f0d0d7812 */ /* 0x001fca00078ec0ff */
[----:B------:R-:W-:Y:S01]  /*17ad0*/  IMAD.SHL.U32 R13, R13, 0x2, RZ ;  /* 0x000000020d0d7824 */ /* 0x000fe200078e00ff */
[----:B------:R0:W-:Y:S04]  /*17ae0*/  STS.U16 [R4+UR5+0x3a80], R9 ;  /* 0x003a800904007988 */ /* 0x0001e80008000405 */
[----:B------:R-:W-:Y:S01]  /*17af0*/  LOP3.LUT R13, R13, 0x60, RZ, 0x3c, !PT ;  /* 0x000000600d0d7812 */ /* 0x000fe200078e3cff */
[----:B------:R1:W-:Y:S04]  /*17b00*/  STS.U16 [R4+UR5+0x3e80], R8 ;  /* 0x003e800804007988 */ /* 0x0003e80008000405 */
[----:B0-----:R-:W2:Y:S04]  /*17b10*/  LDL.LU R9, [R1+0x10] ;  /* 0x0000100001097983 */ /* 0x001ea80000300800 */
[----:B------:R0:W-:Y:S04]  /*17b20*/  STS.U16 [R13+UR5+0x300], R5 ;  /* 0x000300050d007988 */ /* 0x0001e80008000405 */
[----:B-1----:R-:W2:Y:S04]  /*17b30*/  LDL.LU R4, [R1+0x1224] ;  /* 0x0012240001047983 */ /* 0x002ea80000300800 */
[----:B------:R-:W2:Y:S04]  /*17b40*/  LDL.LU R8, [R1+0x18] ;  /* 0x0000180001087983 */ /* 0x000ea80000300800 */
[----:B0-----:R-:W4:Y:S04]  /*17b50*/  LDL.LU R5, [R1+0x1220] ;  /* 0x0012200001057983 */ /* 0x001f280000300800 */
[----:B---3--:R0:W-:Y:S04]  /*17b60*/  STS.U16 [R13+UR5+0x700], R6 ;  /* 0x000700060d007988 */ /* 0x0081e80008000405 */
[----:B------:R1:W-:Y:S04]  /*17b70*/  STS.U16 [R13+UR5+0xb00], R7 ;  /* 0x000b00070d007988 */ /* 0x0003e80008000405 */
[----:B------:R3:W-:Y:S04]  /*17b80*/  STS.U16 [R13+UR5+0xf00], R0 ;  /* 0x000f00000d007988 */ /* 0x0007e80008000405 */
[----:B0-----:R-:W4:Y:S04]  /*17b90*/  LDL.LU R6, [R1+0x121c] ;  /* 0x00121c0001067983 */ /* 0x001f280000300800 */
[----:B-1----:R-:W4:Y:S04]  /*17ba0*/  LDL.LU R7, [R1+0x1218] ;  /* 0x0012180001077983 */ /* 0x002f280000300800 */
[----:B---3--:R-:W3:Y:S04]  /*17bb0*/  LDL.LU R0, [R1+0x1214] ;  /* 0x0012140001007983 */ /* 0x008ee80000300800 */
[----:B--2---:R-:W-:Y:S04]  /*17bc0*/  STS.U16 [R13+UR5+0x1300], R8 ;  /* 0x001300080d007988 */ /* 0x004fe80008000405 */
[----:B---3--:R0:W-:Y:S04]  /*17bd0*/  STS.U16 [R13+UR5+0x1700], R0 ;  /* 0x001700000d007988 */ /* 0x0081e80008000405 */
[----:B0-----:R-:W2:Y:S04]  /*17be0*/  LDL.LU R0, [R1+0x1210] ;  /* 0x0012100001007983 */ /* 0x001ea80000300800 */
[----:B------:R-:W3:Y:S04]  /*17bf0*/  LDL R8, [R1+0x320] ;  /* 0x0003200001087983 */ /* 0x000ee80000100800 */
[----:B------:R-:W-:Y:S04]  /*17c00*/  STS.U16 [R13+UR5+0x1b00], R9 ;  /* 0x001b00090d007988 */ /* 0x000fe80008000405 */
[----:B----4-:R-:W-:Y:S04]  /*17c10*/  STS.U16 [R13+UR5+0x1f00], R10 ;  /* 0x001f000a0d007988 */ /* 0x010fe80008000405 */
[----:B------:R-:W-:Y:S04]  /*17c20*/  STS.U16 [R13+UR5+0x2300], R11 ;  /* 0x0023000b0d007988 */ /* 0x000fe80008000405 */
[----:B------:R-:W-:Y:S04]  /*17c30*/  STS.U16 [R13+UR5+0x2700], R12 ;  /* 0x0027000c0d007988 */ /* 0x000fe80008000405 */
[----:B------:R-:W-:Y:S04]  /*17c40*/  STS.U16 [R13+UR5+0x2b00], R7 ;  /* 0x002b00070d007988 */ /* 0x000fe80008000405 */
[----:B------:R-:W-:Y:S04]  /*17c50*/  STS.U16 [R13+UR5+0x2f00], R6 ;  /* 0x002f00060d007988 */ /* 0x000fe80008000405 */
[----:B------:R-:W-:Y:S04]  /*17c60*/  STS.U16 [R13+UR5+0x3300], R5 ;  /* 0x003300050d007988 */ /* 0x000fe80008000405 */
[----:B------:R-:W-:Y:S04]  /*17c70*/  STS.U16 [R13+UR5+0x3700], R4 ;  /* 0x003700040d007988 */ /* 0x000fe80008000405 */
[----:B------:R-:W-:Y:S04]  /*17c80*/  STS.U16 [R13+UR5+0x3b00], R3 ;  /* 0x003b00030d007988 */ /* 0x000fe80008000405 */
[----:B------:R-:W-:Y:S04]  /*17c90*/  STS.U16 [R13+UR5+0x3f00], R2 ;  /* 0x003f00020d007988 */ /* 0x000fe80008000405 */
[----:B--2---:R-:W-:Y:S04]  /*17ca0*/  STS.U16 [R0+UR5+0x3f80], R14 ;  /* 0x003f800e00007988 */ /* 0x004fe80008000405 */
        /* <DEDUP_REMOVED lines=14> */
[----:B------:R-:W-:Y:S01]  /*17d90*/  STS.U16 [R0+UR5+0x3b80], R29 ;  /* 0x003b801d00007988 */ /* 0x000fe20008000405 */
[----:B------:R-:W-:Y:S06]  /*17da0*/  BAR.SYNC.DEFER_BLOCKING 0x0 ;  /* 0x0000000000007b1d */ /* 0x000fec0000010000 */
[----:B---3--:R-:W0:Y:S04]  /*17db0*/  LDSM.16.M88.4 R24, [R8+UR5] ;  /* 0x000000050818783b */ /* 0x008e280008000200 */
[----:B------:R-:W1:Y:S04]  /*17dc0*/  LDSM.16.M88.4 R20, [R8+UR5+0x800] ;  /* 0x000800050814783b */ /* 0x000e680008000200 */
[----:B------:R-:W2:Y:S04]  /*17dd0*/  LDSM.16.M88.4 R16, [R8+UR5+0x1000] ;  /* 0x001000050810783b */ /* 0x000ea80008000200 */
[----:B0-----:R-:W-:Y:S04]  /*17de0*/  STL.64 [R1+0x60], R24 ;  /* 0x0000601801007387 */ /* 0x001fe80000100a00 */
[----:B------:R-:W-:Y:S04]  /*17df0*/  STL.64 [R1+0x68], R26 ;  /* 0x0000681a01007387 */ /* 0x000fe80000100a00 */
[----:B-1----:R-:W-:Y:S04]  /*17e00*/  STL.64 [R1+0x50], R20 ;  /* 0x0000501401007387 */ /* 0x002fe80000100a00 */
[----:B------:R-:W-:Y:S04]  /*17e10*/  STL.64 [R1+0x58], R22 ;  /* 0x0000581601007387 */ /* 0x000fe80000100a00 */
[----:B------:R-:W0:Y:S01]  /*17e20*/  LDSM.16.M88.4 R20, [R8+UR5+0x1800] ;  /* 0x001800050814783b */ /* 0x000e220008000200 */
[----:B--2---:R-:W-:-:S03]  /*17e30*/  IMAD.MOV.U32 R12, RZ, RZ, R17 ;  /* 0x000000ffff0c7224 */ /* 0x004fc600078e0011 */
[----:B------:R1:W-:Y:S04]  /*17e40*/  STL.64 [R1+0x48], R18 ;  /* 0x0000481201007387 */ /* 0x0003e80000100a00 */
[----:B0-----:R-:W-:Y:S01]  /*17e50*/  STL.64 [R1+0x30], R20 ;  /* 0x0000301401007387 */ /* 0x001fe20000100a00 */
[----:B-1----:R-:W-:Y:S02]  /*17e60*/  IMAD.MOV.U32 R18, RZ, RZ, R20 ;  /* 0x000000ffff127224 */ /* 0x002fe400078e0014 */
[----:B------:R-:W-:Y:S01]  /*17e70*/  IMAD.MOV.U32 R17, RZ, RZ, R21 ;  /* 0x000000ffff117224 */ /* 0x000fe200078e0015 */
[----:B------:R-:W-:Y:S04]  /*17e80*/  STL.64 [R1+0x38], R22 ;  /* 0x0000381601007387 */ /* 0x000fe80000100a00 */
[----:B------:R-:W0:Y:S04]  /*17e90*/  LDSM.16.M88.4 R20, [R8+UR5+0x2000] ;  /* 0x002000050814783b */ /* 0x000e280008000200 */
[----:B0-----:R-:W-:Y:S04]  /*17ea0*/  STL.64 [R1+0x20], R20 ;  /* 0x0000201401007387 */ /* 0x001fe80000100a00 */
[----:B------:R-:W-:Y:S04]  /*17eb0*/  STL.64 [R1+0x28], R22 ;  /* 0x0000281601007387 */ /* 0x000fe80000100a00 */
[----:B------:R-:W0:Y:S04]  /*17ec0*/  LDSM.16.M88.4 R20, [R8+UR5+0x2800] ;  /* 0x002800050814783b */ /* 0x000e280008000200 */
[----:B0-----:R-:W-:Y:S04]  /*17ed0*/  STL.64 [R1+0x10], R20 ;  /* 0x0000101401007387 */ /* 0x001fe80000100a00 */
[----:B------:R-:W-:Y:S04]  /*17ee0*/  STL.64 [R1+0x18], R22 ;  /* 0x0000181601007387 */ /* 0x000fe80000100a00 */
[----:B------:R-:W0:Y:S04]  /*17ef0*/  LDSM.16.M88.4 R20, [R8+UR5+0x3000] ;  /* 0x003000050814783b */ /* 0x000e280008000200 */
[----:B------:R-:W1:Y:S04]  /*17f00*/  LDSM.16.M88.4 R8, [R8+UR5+0x3800] ;  /* 0x003800050808783b */ /* 0x000e680008000200 */
[----:B0-----:R-:W-:Y:S04]  /*17f10*/  STL.64 [R1], R20 ;  /* 0x0000001401007387 */ /* 0x001fe80000100a00 */
[----:B------:R-:W-:Y:S04]  /*17f20*/  STL.64 [R1+0x8], R22 ;  /* 0x0000081601007387 */ /* 0x000fe80000100a00 */
[----:B-1----:R-:W-:Y:S04]  /*17f30*/  STL.64 [R1+0x11a0], R10 ;  /* 0x0011a00a01007387 */ /* 0x002fe80000100a00 */
[----:B------:R0:W-:Y:S04]  /*17f40*/  STL.64 [R1+0x1198], R8 ;  /* 0x0011980801007387 */ /* 0x0001e80000100a00 */
[----:B0-----:R-:W2:Y:S01]  /*17f50*/  LDL.LU.64 R8, [R1+0x10] ;  /* 0x0000100001087983 */ /* 0x001ea20000300a00 */
[----:B------:R-:W0:Y:S01]  /*17f60*/  S2R R28, SR_TID.X ;  /* 0x00000000001c7919 */ /* 0x000e220000002100 */
[----:B------:R-:W-:-:S02]  /*17f70*/  IMAD.MOV.U32 R3, RZ, RZ, R20 ;  /* 0x000000ffff037224 */ /* 0x000fc400078e0014 */
[----:B------:R-:W-:Y:S01]  /*17f80*/  IMAD.MOV.U32 R24, RZ, RZ, R16 ;  /* 0x000000ffff187224 */ /* 0x000fe200078e0010 */
[----:B--2---:R1:W-:Y:S04]  /*17f90*/  STL.64 [R1+0x11b8], R8 ;  /* 0x0011b80801007387 */ /* 0x0043e80000100a00 */
[----:B-1----:R-:W2:Y:S01]  /*17fa0*/  LDL.64 R8, [R1+0x20] ;  /* 0x0000200001087983 */ /* 0x002ea20000100a00 */
[C---:B0-----:R-:W-:Y:S02]  /*17fb0*/  LOP3.LUT R22, R28.reuse, 0x7, RZ, 0xc0, !PT ;  /* 0x000000071c167812 */ /* 0x041fe400078ec0ff */
[C---:B------:R-:W-:Y:S01]  /*17fc0*/  LOP3.LUT R14, R28.reuse, 0x7, RZ, 0xc0, !PT ;  /* 0x000000071c0e7812 */ /* 0x040fe200078ec0ff */
[----:B------:R-:W-:Y:S02]  /*17fd0*/  IMAD.SHL.U32 R20, R28, 0x2, RZ ;  /* 0x000000021c147824 */ /* 0x000fe400078e00ff */
[----:B------:R-:W-:-:S02]  /*17fe0*/  IMAD R22, R22, 0x90, RZ ;  /* 0x0000009016167824 */ /* 0x000fc400078e02ff */
[----:B------:R-:W-:Y:S02]  /*17ff0*/  IMAD R14, R14, 0x90, RZ ;  /* 0x000000900e0e7824 */ /* 0x000fe400078e02ff */
[C---:B------:R-:W-:Y:S02]  /*18000*/  IMAD.SHL.U32 R13, R28.reuse, 0x2, RZ ;  /* 0x000000021c0d7824 */ /* 0x040fe400078e00ff */
[----:B------:R-:W-:Y:S01]  /*18010*/  IMAD.SHL.U32 R15, R28, 0x40, RZ ;  /* 0x000000401c0f7824 */ /* 0x000fe200078e00ff */
[----:B------:R-:W-:Y:S01]  /*18020*/  LOP3.LUT R16, R22, 0x10, R20, 0x78, !PT ;  /* 0x0000001016107812 */ /* 0x000fe200078e7814 */
[----:B------:R-:W-:Y:S01]  /*18030*/  IMAD.SHL.U32 R28, R28, 0x40, RZ ;  /* 0x000000401c1c7824 */ /* 0x000fe200078e00ff */
[----:B------:R-:W-:-:S04]  /*18040*/  LOP3.LUT R26, R14, 0x10, R13, 0x78, !PT ;  /* 0x000000100e1a7812 */ /* 0x000fc800078e780d */
[----:B------:R-:W-:Y:S02]  /*18050*/  LOP3.LUT R16, R16, 0x400, R28, 0xf8, !PT ;  /* 0x0000040010107812 */ /* 0x000fe400078ef81c */
[----:B------:R-:W-:Y:S02]  /*18060*/  LOP3.LUT R26, R26, 0x400, R15, 0xf8, !PT ;  /* 0x000004001a1a7812 */ /* 0x000fe400078ef80f */
[----:B------:R-:W-:Y:S02]  /*18070*/  LOP3.LUT R16, R16, 0x20, RZ, 0x3c, !PT ;  /* 0x0000002010107812 */ /* 0x000fe400078e3cff */
[----:B------:R-:W-:Y:S01]  /*18080*/  LOP3.LUT R26, R26, 0x40, RZ, 0x3c, !PT ;  /* 0x000000401a1a7812 */ /* 0x000fe200078e3cff */
[----:B------:R-:W-:-:S04]  /*18090*/  IMAD.MOV.U32 R0, RZ, RZ, R21 ;  /* 0x000000ffff007224 */ /* 0x000fc800078e0015 */
[----:B------:R-:W-:Y:S01]  /*180a0*/  LDSM.16.MT88.4 R20, [R26+UR5+0x4000] ;  /* 0x004000051a14783b */ /* 0x000fe20008004200 */
[----:B------:R-:W-:-:S03]  /*180b0*/  IMAD.MOV.U32 R25, RZ, RZ, R12 ;  /* 0x000000ffff197224 */ /* 0x000fc600078e000c */
[----:B--2---:R0:W-:Y:S02]  /*180c0*/  STL.64 [R1+0x11d0], R8 ;  /* 0x0011d00801007387 */ /* 0x0041e40000100a00 */
[----:B0-----:R-:W-:Y:S02]  /*180d0*/  IMAD.MOV.U32 R8, RZ, RZ, R18 ;  /* 0x000000ffff087224 */ /* 0x001fe400078e0012 */
[----:B------:R-:W-:Y:S02]  /*180e0*/  IMAD.MOV.U32 R9, RZ, RZ, R17 ;  /* 0x000000ffff097224 */ /* 0x000fe400078e0011 */
[----:B------:R-:W0:Y:S04]  /*180f0*/  LDSM.16.MT88.4 R16, [R16+UR5+0x4000] ;  /* 0x004000051010783b */ /* 0x000e280008004200 */
[----:B------:R-:W-:Y:S04]  /*18100*/  STL.64 [R1+0x11e8], R8 ;  /* 0x0011e80801007387 */ /* 0x000fe80000100a00 */
[----:B0-----:R-:W-:Y:S04]  /*18110*/  STL.64 [R1+0x11b0], R18 ;  /* 0x0011b01201007387 */ /* 0x001fe80000100a00 */
[----:B------:R-:W-:Y:S04]  /*18120*/  STL.64 [R1+0x11a8], R16 ;  /* 0x0011a81001007387 */ /* 0x000fe80000100a00 */
[----:B------:R-:W-:Y:S04]  /*18130*/  STL.64 [R1+0x1108], R22 ;  /* 0x0011081601007387 */ /* 0x000fe80000100a00 */
[----:B------:R-:W-:Y:S04]  /*18140*/  STL.64 [R1+0x1100], R20 ;  /* 0x0011001401007387 */ /* 0x000fe80000100a00 */
[----:B------:R-:W-:Y:S04]  /*18150*/  STL [R1+0x1078], R26 ;  /* 0x0010781a01007387 */ /* 0x000fe80000100800 */
[----:B------:R0:W-:Y:S04]  /*18160*/  STL.64 [R1+0x11f0], R24 ;  /* 0x0011f01801007387 */ /* 0x0001e80000100a00 */
[----:B0-----:R-:W2:Y:S04]  /*18170*/  LDL.64 R24, [R1+0x50] ;  /* 0x0000500001187983 */ /* 0x001ea80000100a00 */
[----:B--2---:R0:W-:Y:S04]  /*18180*/  STL.64 [R1+0x11f8], R24 ;  /* 0x0011f81801007387 */ /* 0x0041e80000100a00 */
[----:B0-----:R-:W2:Y:S04]  /*18190*/  LDL.64 R24, [R1+0x60] ;  /* 0x0000600001187983 */ /* 0x001ea80000100a00 */
[----:B------:R-:W3:Y:S04]  /*181a0*/  LDL.LU.64 R20, [R1+0x2c0] ;  /* 0x0002c00001147983 */ /* 0x000ee80000300a00 */
[----:B------:R-:W4:Y:S04]  /*181b0*/  LDL.LU.64 R22, [R1+0x2c8] ;  /* 0x0002c80001167983 */ /* 0x000f280000300a00 */
[----:B----4-:R-:W-:Y:S04]  /*181c0*/  STL.64 [R1+0x1208], R22 ;  /* 0x0012081601007387 */ /* 0x010fe80000100a00 */
[----:B---3--:R0:W-:Y:S04]  /*181d0*/  STL.64 [R1+0x1200], R20 ;  /* 0x0012001401007387 */ /* 0x0081e80000100a00 */
[----:B0-----:R-:W2:Y:S04]  /*181e0*/  LDL.LU.64 R20, [R1+0x2d0] ;  /* 0x0002d00001147983 */ /* 0x001ea80000300a00 */
[----:B------:R-:W2:Y:S04]  /*181f0*/  LDL.LU.64 R22, [R1+0x2d8] ;  /* 0x0002d80001167983 */ /* 0x000ea80000300a00 */
[----:B------:R-:W3:Y:S04]  /*18200*/  LDL.LU.64 R8, [R1+0x2b0] ;  /* 0x0002b00001087983 */ /* 0x000ee80000300a00 */
[----:B------:R-:W3:Y:S04]  /*18210*/  LDL.LU.64 R10, [R1+0x2b8] ;  /* 0x0002b800010a7983 */ /* 0x000ee80000300a00 */
[----:B------:R-:W4:Y:S04]  /*18220*/  LDL.LU.64 R16, [R1+0x280] ;  /* 0x0002800001107983 */ /* 0x000f280000300a00 */
[----:B------:R-:W2:Y:S01]  /*18230*/  LDL.LU.64 R18, [R1+0x288] ;  /* 0x0002880001127983 */ /* 0x000ea20000300a00 */
[----:B------:R-:W-:-:S04]  /*18240*/  LOP3.LUT R2, R14, 0x10, R13, 0x78, !PT ;  /* 0x000000100e027812 */ /* 0x000fc800078e780d */
[----:B------:R-:W-:Y:S02]  /*18250*/  LOP3.LUT R2, R2, 0x400, R15, 0xf8, !PT ;  /* 0x0000040002027812 */ /* 0x000fe400078ef80f */
[----:B------:R-:W-:-:S03]  /*18260*/  LOP3.LUT R12, R14, 0x10, R13, 0x78, !PT ;  /* 0x000000100e0c7812 */ /* 0x000fc600078e780d */
[----:B------:R-:W0:Y:S01]  /*18270*/  LDSM.16.MT88.4 R4, [R2+UR5+0x4000] ;  /* 0x004000050204783b */ /* 0x000e220008004200 */
[----:B------:R-:W-:-:S04]  /*18280*/  LOP3.LUT R12, R12, 0x400, R15, 0xf8, !PT ;  /* 0x000004000c0c7812 */ /* 0x000fc800078ef80f */
[----:B------:R-:W-:-:S06]  /*18290*/  LOP3.LUT R12, R12, 0x60, RZ, 0x3c, !PT ;  /* 0x000000600c0c7812 */ /* 0x000fcc00078e3cff */
[----:B------:R-:W1:Y:S04]  /*182a0*/  LDSM.16.MT88.4 R12, [R12+UR5+0x4000] ;  /* 0x004000050c0c783b */ /* 0x000e680008004200 */
[----:B--2---:R-:W-:Y:S04]  /*182b0*/  STL.64 [R1+0x11c8], R18 ;  /* 0x0011c81201007387 */ /* 0x004fe80000100a00 */
[----:B----4-:R2:W-:Y:S04]  /*182c0*/  STL.64 [R1+0x11c0], R16 ;  /* 0x0011c01001007387 */ /* 0x0105e80000100a00 */
[----:B--2---:R-:W2:Y:S04]  /*182d0*/  LDL.LU.64 R16, [R1+0x290] ;  /* 0x0002900001107983 */ /* 0x004ea80000300a00 */
[----:B------:R-:W4:Y:S01]  /*182e0*/  LDL.LU.64 R18, [R1+0x298] ;  /* 0x0002980001127983 */ /* 0x000f220000300a00 */
[----:B0-----:R-:W-:Y:S03]  /*182f0*/  HMMA.16816.F32 R20, R4, R24, R20 ;  /* 0x000000180414723c */ /* 0x001fe60000001814 */
[----:B----4-:R-:W-:Y:S04]  /*18300*/  STL.64 [R1+0x11e0], R18 ;  /* 0x0011e01201007387 */ /* 0x010fe80000100a00 */
[----:B--2---:R0:W-:Y:S04]  /*18310*/  STL.64 [R1+0x11d8], R16 ;  /* 0x0011d81001007387 */ /* 0x0041e80000100a00 */
[----:B0-----:R-:W2:Y:S04]  /*18320*/  LDL.LU.64 R16, [R1+0x2a0] ;  /* 0x0002a00001107983 */ /* 0x001ea80000300a00 */
[----:B------:R-:W2:Y:S04]  /*18330*/  LDL.LU.64 R18, [R1+0x2a8] ;  /* 0x0002a80001127983 */ /* 0x000ea80000300a00 */
[----:B-1----:R0:W-:Y:S04]  /*18340*/  STL.64 [R1+0x10a8], R14 ;  /* 0x0010a80e01007387 */ /* 0x0021e80000100a00 */
[----:B------:R-:W-:Y:S04]  /*18350*/  STL.64 [R1+0x10a0], R12 ;  /* 0x0010a00c01007387 */ /* 0x000fe80000100a00 */
[----:B------:R-:W-:Y:S04]  /*18360*/  STL.64 [R1+0x250], R20 ;  /* 0x0002501401007387 */ /* 0x000fe80000100a00 */
[----:B------:R1:W-:Y:S01]  /*18370*/  STL.64 [R1+0x258], R22 ;  /* 0x0002581601007387 */ /* 0x0003e20000100a00 */
[----:B0-----:R-:W-:-:S02]  /*18380*/  IMAD.MOV.U32 R15, RZ, RZ, R24 ;  /* 0x000000ffff0f7224 */ /* 0x001fc400078e0018 */
[----:B------:R-:W-:Y:S01]  /*18390*/  IMAD.MOV.U32 R14, RZ, RZ, R25 ;  /* 0x000000ffff0e7224 */ /* 0x000fe200078e0019 */
[----:B-1----:R-:W4:Y:S04]  /*183a0*/  LDL.LU.64 R22, [R1+0x1208] ;  /* 0x0012080001167983 */ /* 0x002f280000300a00 */
[----:B------:R-:W4:Y:S04]  /*183b0*/  LDL.LU.64 R20, [R1+0x1200] ;  /* 0x0012000001147983 */ /* 0x000f280000300a00 */
[----:B------:R-:W4:Y:S02]  /*183c0*/  LDL.LU.64 R24, [R1+0x11f8] ;  /* 0x0011f80001187983 */ /* 0x000f240000300a00 */
[----:B----4-:R-:W-:-:S15]  /*183d0*/  HMMA.16816.F32 R20, R4, R24, R20 ;  /* 0x000000180414723c */ /* 0x010fde0000001814 */
[----:B------:R-:W-:-:S04]  /*183e0*/  NOP ;  /* 0x0000000000007918 */ /* 0x000fc80000000000 */
[----:B------:R-:W-:Y:S04]  /*183f0*/  STL.64 [R1+0x240], R20 ;  /* 0x0002401401007387 */ /* 0x000fe80000100a00 */
[----:B------:R0:W-:Y:S02]  /*18400*/  STL.64 [R1+0x248], R22 ;  /* 0x0002481601007387 */ /* 0x0001e40000100a00 */
[----:B0-----:R-:W-:Y:S02]  /*18410*/  IMAD.MOV.U32 R23, RZ, RZ, R24 ;  /* 0x000000ffff177224 */ /* 0x001fe400078e0018 */
[----:B------:R-:W-:Y:S02]  /*18420*/  IMAD.MOV.U32 R22, RZ, RZ, R25 ;  /* 0x000000ffff167224 */ /* 0x000fe400078e0019 */
[----:B------:R-:W3:Y:S02]  /*18430*/  LDL.LU.64 R24, [R1+0x11f0] ;  /* 0x0011f00001187983 */ /* 0x000ee40000300a00 */
[----:B---3--:R-:W-:-:S15]  /*18440*/  HMMA.16816.F32 R8, R4, R24, R8 ;  /* 0x000000180408723c */ /* 0x008fde0000001808 */
[----:B------:R-:W-:-:S04]  /*18450*/  NOP ;  /* 0x0000000000007918 */ /* 0x000fc80000000000 */
[----:B------:R0:W-:Y:S04]  /*18460*/  STL.64 [R1+0x230], R8 ;  /* 0x0002300801007387 */ /* 0x0001e80000100a00 */
[----:B------:R-:W-:Y:S04]  /*18470*/  STL.64 [R1+0x238], R10 ;  /* 0x0002380a01007387 */ /* 0x000fe80000100a00 */
[----:B0-----:R-:W2:Y:S04]  /*18480*/  LDL.LU.64 R8, [R1+0x11e8] ;  /* 0x0011e80001087983 */ /* 0x001ea80000300a00 */
[----:B------:R0:W-:Y:S04]  /*18490*/  STL.64 [R1+0x1168], R24 ;  /* 0x0011681801007387 */ /* 0x0001e80000100a00 */
[----:B0-----:R-:W3:Y:S04]  /*184a0*/  LDL.LU.64 R24, [R1+0x1f0] ;  /* 0x0001f00001187983 */ /* 0x001ee80000300a00 */
[----:B------:R-:W3:Y:S01]  /*184b0*/  LDL.LU.64 R26, [R1+0x1f8] ;  /* 0x0001f800011a7983 */ /* 0x000ee20000300a00 */
[----:B--2---:R-:W-:Y:S03]  /*184c0*/  HMMA.16816.F32 R8, R4, R8, R16 ;  /* 0x000000080408723c */ /* 0x004fe60000001810 */
[----:B------:R-:W2:Y:S04]  /*184d0*/  LDL.LU.64 R18, [R1+0x11e0] ;  /* 0x0011e00001127983 */ /* 0x000ea80000300a00 */
[----:B------:R-:W2:-:S12]  /*184e0*/  LDL.LU.64 R16, [R1+0x11d8] ;  /* 0x0011d80001107983 */ /* 0x000e980000300a00 */
[----:B------:R0:W-:Y:S04]  /*184f0*/  STL.64 [R1+0x220], R8 ;  /* 0x0002200801007387 */ /* 0x0001e80000100a00 */
[----:B------:R-:W-:Y:S04]  /*18500*/  STL.64 [R1+0x228], R10 ;  /* 0x0002280a01007387 */ /* 0x000fe80000100a00 */
[----:B0-----:R-:W2:Y:S02]  /*18510*/  LDL.LU.64 R8, [R1+0x11d0] ;  /* 0x0011d00001087983 */ /* 0x001ea40000300a00 */
[----:B--2---:R-:W-:Y:S01]  /*18520*/  HMMA.16816.F32 R16, R4, R8, R16 ;  /* 0x000000080410723c */ /* 0x004fe20000001810 */
[----:B------:R-:W-:-:S02]  /*18530*/  IMAD.MOV.U32 R21, RZ, RZ, R8 ;  /* 0x000000ffff157224 */ /* 0x000fc400078e0008 */
[----:B------:R-:W-:-:S15]  /*18540*/  IMAD.MOV.U32 R20, RZ, RZ, R9 ;  /* 0x000000ffff147224 */ /* 0x000fde00078e0009 */
[----:B------:R-:W-:Y:S01]  /*18550*/  NOP ;  /* 0x0000000000007918 */ /* 0x000fe20000000000 */
[----:B------:R-:W-:Y:S04]  /*18560*/  STL.64 [R1+0x210], R16 ;  /* 0x0002101001007387 */ /* 0x000fe80000100a00 */
[----:B------:R0:W-:Y:S04]  /*18570*/  STL.64 [R1+0x218], R18 ;  /* 0x0002181201007387 */ /* 0x0001e80000100a00 */
[----:B0-----:R-:W2:Y:S04]  /*18580*/  LDL.LU.64 R18, [R1+0x11c8] ;  /* 0x0011c80001127983 */ /* 0x001ea80000300a00 */
[----:B------:R-:W2:Y:S04]  /*18590*/  LDL.LU.64 R16, [R1+0x11c0] ;  /* 0x0011c00001107983 */ /* 0x000ea80000300a00 */
[----:B------:R-:W2:Y:S01]  /*185a0*/  LDL.LU.64 R8, [R1+0x11b8] ;  /* 0x0011b80001087983 */ /* 0x000ea20000300a00 */
[----:B------:R-:W-:-:S02]  /*185b0*/  IMAD.MOV.U32 R12, RZ, RZ, R3 ;  /* 0x000000ffff0c7224 */ /* 0x000fc400078e0003 */
[----:B------:R-:W-:-:S07]  /*185c0*/  IMAD.MOV.U32 R13, RZ, RZ, R0 ;  /* 0x000000ffff0d7224 */ /* 0x000fce00078e0000 */
[C---:B---3--:R-:W-:Y:S08]  /*185d0*/  HMMA.16816.F32 R24, R4.reuse, R12, R24 ;  /* 0x0000000c0418723c */ /* 0x048ff00000001818 */
[----:B--2---:R-:W-:Y:S01]  /*185e0*/  HMMA.16816.F32 R16, R4, R8, R16 ;  /* 0x000000080410723c */ /* 0x004fe20000001810 */
[----:B------:R-:W-:Y:S02]  /*185f0*/  IMAD.MOV.U32 R3, RZ, RZ, R8 ;  /* 0x000000ffff037224 */ /* 0x000fe400078e0008 */
[----:B------:R-:W-:-:S15]  /*18600*/  IMAD.MOV.U32 R0, RZ, RZ, R9 ;  /* 0x000000ffff007224 */ /* 0x000fde00078e0009 */
[----:B------:R-:W-:Y:S01]  /*18610*/  NOP ;  /* 0x0000000000007918 */ /* 0x000fe20000000000 */
[----:B------:R-:W-:Y:S04]  /*18620*/  STL.64 [R1+0x200], R16 ;  /* 0x0002001001007387 */ /* 0x000fe80000100a00 */
[----:B------:R0:W-:Y:S04]  /*18630*/  STL.64 [R1+0x208], R18 ;  /* 0x0002081201007387 */ /* 0x0001e80000100a00 */
[----:B0-----:R-:W2:Y:S04]  /*18640*/  LDL.LU.64 R18, [R1+0x11b0] ;  /* 0x0011b00001127983 */ /* 0x001ea80000300a00 */
[----:B------:R-:W2:Y:S04]  /*18650*/  LDL.LU.64 R16, [R1+0x11a8] ;  /* 0x0011a80001107983 */ /* 0x000ea80000300a00 */
[----:B------:R-:W3:Y:S04]  /*18660*/  LDL.LU.64 R10, [R1+0x11a0] ;  /* 0x0011a000010a7983 */ /* 0x000ee80000300a00 */
[----:B------:R-:W4:Y:S04]  /*18670*/  LDL.LU.64 R8, [R1+0x1198] ;  /* 0x0011980001087983 */ /* 0x000f280000300a00 */
[----:B------:R0:W-:Y:S04]  /*18680*/  STL.64 [R1+0x1f0], R24 ;  /* 0x0001f01801007387 */ /* 0x0001e80000100a00 */
[----:B------:R-:W-:Y:S01]  /*18690*/  STL.64 [R1+0x1f8], R26 ;  /* 0x0001f81a01007387 */ /* 0x000fe20000100a00 */
[----:B0-----:R-:W-:-:S02]  /*186a0*/  IMAD.MOV.U32 R24, RZ, RZ, R23 ;  /* 0x000000ffff187224 */ /* 0x001fc400078e0017 */
[----:B------:R-:W-:-:S05]  /*186b0*/  IMAD.MOV.U32 R25, RZ, RZ, R22 ;  /* 0x000000ffff197224 */ /* 0x000fca00078e0016 */
[----:B------:R0:W-:Y:S04]  /*186c0*/  STL.64 [R1+0x1180], R24 ;  /* 0x0011801801007387 */ /* 0x0001e80000100a00 */
[----:B0-----:R-:W4:Y:S04]  /*186d0*/  LDL.LU.64 R24, [R1+0x1e0] ;  /* 0x0001e00001187983 */ /* 0x001f280000300a00 */
[----:B------:R-:W4:Y:S04]  /*186e0*/  LDL.LU.64 R26, [R1+0x1e8] ;  /* 0x0001e800011a7983 */ /* 0x000f280000300a00 */
[----:B------:R0:W-:Y:S01]  /*186f0*/  STL.64 [R1+0x1120], R12 ;  /* 0x0011200c01007387 */ /* 0x0001e20000100a00 */
[----:B----4-:R-:W-:Y:S01]  /*18700*/  HMMA.16816.F32 R4, R4, R8, R24 ;  /* 0x000000080404723c */ /* 0x010fe20000001818 */
[----:B------:R-:W-:-:S02]  /*18710*/  IMAD.MOV.U32 R24, RZ, RZ, R15 ;  /* 0x000000ffff187224 */ /* 0x000fc400078e000f */
[----:B------:R-:W-:-:S15]  /*18720*/  IMAD.MOV.U32 R25, RZ, RZ, R14 ;  /* 0x000000ffff197224 */ /* 0x000fde00078e000e */
[----:B------:R-:W-:Y:S01]  /*18730*/  NOP ;  /* 0x0000000000007918 */ /* 0x000fe20000000000 */
[----:B------:R-:W-:Y:S04]  /*18740*/  STL.64 [R1+0x1e0], R4 ;  /* 0x0001e00401007387 */ /* 0x000fe80000100a00 */
[----:B------:R-:W-:Y:S04]  /*18750*/  STL.64 [R1+0x1e8], R6 ;  /* 0x0001e80601007387 */ /* 0x000fe80000100a00 */
[----:B0-----:R-:W4:Y:S04]  /*18760*/  LDL.LU.64 R12, [R1+0x180] ;  /* 0x00018000010c7983 */ /* 0x001f280000300a00 */
[----:B------:R-:W2:Y:S04]  /*18770*/  LDL.LU.64 R14, [R1+0x188] ;  /* 0x00018800010e7983 */ /* 0x000ea80000300a00 */
[----:B--2---:R-:W-:Y:S04]  /*18780*/  STL.64 [R1+0x1130], R14 ;  /* 0x0011300e01007387 */ /* 0x004fe80000100a00 */
[----:B----4-:R0:W-:Y:S02]  /*18790*/  STL.64 [R1+0x1128], R12 ;  /* 0x0011280c01007387 */ /* 0x0101e40000100a00 */
[----:B0-----:R-:W-:-:S02]  /*187a0*/  IMAD.MOV.U32 R12, RZ, RZ, R21 ;  /* 0x000000ffff0c7224 */ /* 0x001fc400078e0015 */
[----:B------:R-:W-:-:S05]  /*187b0*/  IMAD.MOV.U32 R13, RZ, RZ, R20 ;  /* 0x000000ffff0d7224 */ /* 0x000fca00078e0014 */
[----:B------:R0:W-:Y:S04]  /*187c0*/  STL.64 [R1+0x1148], R12 ;  /* 0x0011480c01007387 */ /* 0x0001e80000100a00 */
[----:B0-----:R-:W2:Y:S04]  /*187d0*/  LDL.LU.64 R12, [R1+0x30] ;  /* 0x00003000010c7983 */ /* 0x001ea80000300a00 */
[----:B--2---:R0:W-:Y:S04]  /*187e0*/  STL.64 [R1+0x1160], R12 ;  /* 0x0011600c01007387 */ /* 0x0041e80000100a00 */
[----:B0-----:R-:W2:Y:S04]  /*187f0*/  LDL.LU.64 R12, [R1+0x1b0] ;  /* 0x0001b000010c7983 */ /* 0x001ea80000300a00 */
[----:B------:R-:W4:Y:S04]  /*18800*/  LDL.LU.64 R14, [R1+0x1b8] ;  /* 0x0001b800010e7983 */ /* 0x000f280000300a00 */
[----:B----4-:R-:W-:Y:S04]  /*18810*/  STL.64 [R1+0x1178], R14 ;  /* 0x0011780e01007387 */ /* 0x010fe80000100a00 */
[----:B--2---:R0:W-:Y:S04]  /*18820*/  STL.64 [R1+0x1170], R12 ;  /* 0x0011700c01007387 */ /* 0x0041e80000100a00 */
[----:B0-----:R-:W2:Y:S04]  /*18830*/  LDL.LU.64 R12, [R1+0x1c0] ;  /* 0x0001c000010c7983 */ /* 0x001ea80000300a00 */
[----:B------:R-:W4:Y:S04]  /*18840*/  LDL.LU.64 R14, [R1+0x1c8] ;  /* 0x0001c800010e7983 */ /* 0x000f280000300a00 */
[----:B----4-:R-:W-:Y:S04]  /*18850*/  STL.64 [R1+0x1190], R14 ;  /* 0x0011900e01007387 */ /* 0x010fe80000100a00 */
[----:B--2---:R0:W-:Y:S04]  /*18860*/  STL.64 [R1+0x1188], R12 ;  /* 0x0011880c01007387 */ /* 0x0041e80000100a00 */
[----:B0-----:R-:W2:Y:S04]  /*18870*/  LDL.LU.64 R12, [R1+0x1d0] ;  /* 0x0001d000010c7983 */ /* 0x001ea80000300a00 */
[----:B------:R-:W2:Y:S04]  /*18880*/  LDL.LU.64 R14, [R1+0x1d8] ;  /* 0x0001d800010e7983 */ /* 0x000ea80000300a00 */
[----:B---3--:R-:W-:Y:S04]  /*18890*/  STL.64 [R1+0x1118], R10 ;  /* 0x0011180a01007387 */ /* 0x008fe80000100a00 */
[----:B------:R0:W-:Y:S04]  /*188a0*/  STL.64 [R1+0x1110], R8 ;  /* 0x0011100801007387 */ /* 0x0001e80000100a00 */
[----:B0-----:R-:W3:Y:S04]  /*188b0*/  LDL.LU.64 R8, [R1+0x170] ;  /* 0x0001700001087983 */ /* 0x001ee80000300a00 */
[----:B------:R-:W4:Y:S04]  /*188c0*/  LDL.LU.64 R10, [R1+0x178] ;  /* 0x00017800010a7983 */ /* 0x000f280000300a00 */
[----:B----4-:R-:W-:Y:S04]  /*188d0*/  STL.64 [R1+0x1140], R10 ;  /* 0x0011400a01007387 */ /* 0x010fe80000100a00 */
[----:B---3--:R0:W-:Y:S04]  /*188e0*/  STL.64 [R1+0x1138], R8 ;  /* 0x0011380801007387 */ /* 0x0081e80000100a00 */
[----:B0-----:R-:W3:Y:S04]  /*188f0*/  LDL.LU.64 R8, [R1+0x190] ;  /* 0x0001900001087983 */ /* 0x001ee80000300a00 */
[----:B------:R-:W4:Y:S01]  /*18900*/  LDL.LU.64 R10, [R1+0x198] ;  /* 0x00019800010a7983 */ /* 0x000f220000300a00 */
[C---:B--2---:R-:W-:Y:S03]  /*18910*/  HMMA.16816.F32 R24, R16.reuse, R24, R12 ;  /* 0x000000181018723c */ /* 0x044fe6000000180c */
[----:B----4-:R-:W-:Y:S04]  /*18920*/  STL.64 [R1+0x1158], R10 ;  /* 0x0011580a01007387 */ /* 0x010fe80000100a00 */
[----:B---3--:R0:W-:Y:S04]  /*18930*/  STL.64 [R1+0x1150], R8 ;  /* 0x0011500801007387 */ /* 0x0081e80000100a00 */
[----:B0-----:R-:W2:Y:S04]  /*18940*/  LDL.LU.64 R8, [R1+0x1a0] ;  /* 0x0001a00001087983 */ /* 0x001ea80000300a00 */
[----:B------:R-:W2:Y:S04]  /*18950*/  LDL.LU.64 R10, [R1+0x1a8] ;  /* 0x0001a800010a7983 */ /* 0x000ea80000300a00 */
[----:B------:R-:W3:Y:S04]  /*18960*/  LDL.LU.64 R20, [R1+0x160] ;  /* 0x0001600001147983 */ /* 0x000ee80000300a00 */
[----:B------:R-:W3:Y:S04]  /*18970*/  LDL.LU.64 R22, [R1+0x168] ;  /* 0x0001680001167983 */ /* 0x000ee80000300a00 */
[----:B------:R-:W4:Y:S04]  /*18980*/  LDL.LU.64 R14, [R1+0x1190] ;  /* 0x00119000010e7983 */ /* 0x000f280000300a00 */
[----:B------:R-:W4:Y:S04]  /*18990*/  LDL.LU.64 R12, [R1+0x1188] ;  /* 0x00118800010c7983 */ /* 0x000f280000300a00 */
[----:B------:R0:W-:Y:S04]  /*189a0*/  STL.64 [R1+0x1d0], R24 ;  /* 0x0001d01801007387 */ /* 0x0001e80000100a00 */
[----:B------:R4:W-:Y:S04]  /*189b0*/  STL.64 [R1+0x1d8], R26 ;  /* 0x0001d81a01007387 */ /* 0x0009e80000100a00 */
[----:B0-----:R-:W4:Y:S02]  /*189c0*/  LDL.LU.64 R24, [R1+0x1180] ;  /* 0x0011800001187983 */ /* 0x001f240000300a00 */
[----:B----4-:R-:W-:Y:S02]  /*189d0*/  HMMA.16816.F32 R24, R16, R24, R12 ;  /* 0x000000181018723c */ /* 0x010fe4000000180c */
[----:B------:R-:W4:Y:S04]  /*189e0*/  LDL.LU.64 R14, [R1+0x1178] ;  /* 0x00117800010e7983 */ /* 0x000f280000300a00 */
[----:B------:R-:W4:-:S13]  /*189f0*/  LDL.LU.64 R12, [R1+0x1170] ;  /* 0x00117000010c7983 */ /* 0x000f1a0000300a00 */
[----:B------:R0:W-:Y:S04]  /*18a00*/  STL.64 [R1+0x1c0], R24 ;  /* 0x0001c01801007387 */ /* 0x0001e80000100a00 */
[----:B------:R-:W-:Y:S04]  /*18a10*/  STL.64 [R1+0x1c8], R26 ;  /* 0x0001c81a01007387 */ /* 0x000fe80000100a00 */
[----:B0-----:R-:W4:Y:S02]  /*18a20*/  LDL.LU.64 R24, [R1+0x1168] ;  /* 0x0011680001187983 */ /* 0x001f240000300a00 */
[----:B----4-:R-:W-:-:S15]  /*18a30*/  HMMA.16816.F32 R12, R16, R24, R12 ;  /* 0x00000018100c723c */ /* 0x010fde000000180c */
[----:B------:R-:W-:-:S04]  /*18a40*/  NOP ;  /* 0x0000000000007918 */ /* 0x000fc80000000000 */
[----:B------:R0:W-:Y:S04]  /*18a50*/  STL.64 [R1+0x1b0], R12 ;  /* 0x0001b00c01007387 */ /* 0x0001e80000100a00 */
[----:B------:R-:W-:Y:S04]  /*18a60*/  STL.64 [R1+0x1b8], R14 ;  /* 0x0001b80e01007387 */ /* 0x000fe80000100a00 */
[----:B0-----:R-:W2:Y:S04]  /*18a70*/  LDL.LU.64 R12, [R1+0x1160] ;  /* 0x00116000010c7983 */ /* 0x001ea80000300a00 */
[----:B------:R0:W-:Y:S01]  /*18a80*/  STL.64 [R1+0x10e8], R24 ;  /* 0x0010e81801007387 */ /* 0x0001e20000100a00 */
[----:B------:R-:W-:-:S02]  /*18a90*/  IMAD.MOV.U32 R4, RZ, RZ, R3 ;  /* 0x000000ffff047224 */ /* 0x000fc400078e0003 */
[----:B------:R-:W-:Y:S01]  /*18aa0*/  IMAD.MOV.U32 R5, RZ, RZ, R0 ;  /* 0x000000ffff057224 */ /* 0x000fe200078e0000 */
[----:B0-----:R-:W4:Y:S01]  /*18ab0*/  LDL.LU.64 R24, [R1+0x50] ;  /* 0x0000500001187983 */ /* 0x001f220000300a00 */
        /* <DEDUP_REMOVED lines=8> */
[----:B------:R-:W2:Y:S02]  /*18b40*/  LDL.LU.64 R12, [R1+0x1148] ;  /* 0x00114800010c7983 */ /* 0x000ea40000300a00 */
[----:B--2---:R-:W-:Y:S02]  /*18b50*/  HMMA.16816.F32 R12, R16, R12, R8 ;  /* 0x0000000c100c723c */ /* 0x004fe40000001808 */
[----:B------:R-:W2:Y:S04]  /*18b60*/  LDL.LU.64 R10, [R1+0x1140] ;  /* 0x00114000010a7983 */ /* 0x000ea80000300a00 */
[----:B------:R-:W2:-:S13]  /*18b70*/  LDL.LU.64 R8, [R1+0x1138] ;  /* 0x0011380001087983 */ /* 0x000e9a0000300a00 */
[----:B------:R-:W-:Y:S04]  /*18b80*/  STL.64 [R1+0x190], R12 ;  /* 0x0001900c01007387 */ /* 0x000fe80000100a00 */
[----:B------:R0:W-:Y:S04]  /*18b90*/  STL.64 [R1+0x198], R14 ;  /* 0x0001980e01007387 */ /* 0x0001e80000100a00 */
[----:B0-----:R-:W2:Y:S04]  /*18ba0*/  LDL.LU.64 R14, [R1+0x1130] ;  /* 0x00113000010e7983 */ /* 0x001ea80000300a00 */
[----:B------:R-:W2:Y:S02]  /*18bb0*/  LDL.LU.64 R12, [R1+0x1128] ;  /* 0x00112800010c7983 */ /* 0x000ea40000300a00 */
[----:B--2---:R-:W-:-:S15]  /*18bc0*/  HMMA.16816.F32 R12, R16, R4, R12 ;  /* 0x00000004100c723c */ /* 0x004fde000000180c */
[----:B------:R-:W-:-:S04]  /*18bd0*/  NOP ;  /* 0x0000000000007918 */ /* 0x000fc80000000000 */
[----:B------:R0:W-:Y:S04]  /*18be0*/  STL.64 [R1+0x180], R12 ;  /* 0x0001800c01007387 */ /* 0x0001e80000100a00 */
[----:B------:R-:W-:Y:S04]  /*18bf0*/  STL.64 [R1+0x188], R14 ;  /* 0x0001880e01007387 */ /* 0x000fe80000100a00 */
[----:B0-----:R-:W2:Y:S04]  /*18c00*/  LDL.LU.64 R12, [R1+0x1120] ;  /* 0x00112000010c7983 */ /* 0x001ea80000300a00 */
[----:B------:R0:W-:Y:S04]  /*18c10*/  STL.64 [R1+0x10d8], R4 ;  /* 0x0010d80401007387 */ /* 0x0001e80000100a00 */
[----:B0-----:R-:W3:Y:S01]  /*18c20*/  LDL.LU.64 R4, [R1+0x60] ;  /* 0x0000600001047983 */ /* 0x001ee20000300a00 */
[----:B--2---:R-:W-:-:S15]  /*18c30*/  HMMA.16816.F32 R8, R16, R12, R8 ;  /* 0x0000000c1008723c */ /* 0x004fde0000001808 */
[----:B------:R-:W-:-:S04]  /*18c40*/  NOP ;  /* 0x0000000000007918 */ /* 0x000fc80000000000 */
[----:B------:R-:W-:Y:S04]  /*18c50*/  STL.64 [R1+0x170], R8 ;  /* 0x0001700801007387 */ /* 0x000fe80000100a00 */
[----:B------:R0:W-:Y:S04]  /*18c60*/  STL.64 [R1+0x178], R10 ;  /* 0x0001780a01007387 */ /* 0x0001e80000100a00 */
[----:B0-----:R-:W2:Y:S04]  /*18c70*/  LDL.LU.64 R10, [R1+0x1118] ;  /* 0x00111800010a7983 */ /* 0x001ea80000300a00 */
[----:B------:R-:W3:Y:S04]  /*18c80*/  LDL.LU.64 R8, [R1+0x1110] ;  /* 0x0011100001087983 */ /* 0x000ee80000300a00 */
[----:B------:R0:W-:Y:S04]  /*18c90*/  STL.64 [R1+0x10c0], R12 ;  /* 0x0010c00c01007387 */ /* 0x0001e80000100a00 */
[----:B0-----:R-:W4:Y:S04]  /*18ca0*/  LDL.LU.64 R12, [R1+0x150] ;  /* 0x00015000010c7983 */ /* 0x001f280000300a00 */
[----:B------:R-:W4:Y:S01]  /*18cb0*/  LDL.LU.64 R14, [R1+0x158] ;  /* 0x00015800010e7983 */ /* 0x000f220000300a00 */
[----:B---3--:R-:W-:Y:S03]  /*18cc0*/  HMMA.16816.F32 R16, R16, R8, R20 ;  /* 0x000000081010723c */ /* 0x008fe60000001814 */
[----:B------:R-:W4:Y:S04]  /*18cd0*/  LDL.LU.64 R22, [R1+0x1108] ;  /* 0x0011080001167983 */ /* 0x000f280000300a00 */
[----:B------:R-:W4:Y:S04]  /*18ce0*/  LDL.LU.64 R20, [R1+0x1100] ;  /* 0x0011000001147983 */ /* 0x000f280000300a00 */
[----:B--2---:R-:W-:Y:S04]  /*18cf0*/  STL.64 [R1+0x10b8], R10 ;  /* 0x0010b80a01007387 */ /* 0x004fe80000100a00 */
[----:B------:R-:W-:Y:S04]  /*18d00*/  STL.64 [R1+0x10b0], R8 ;  /* 0x0010b00801007387 */ /* 0x000fe80000100a00 */
[----:B------:R0:W-:Y:S04]  /*18d10*/  STL.64 [R1+0x160], R16 ;  /* 0x0001601001007387 */ /* 0x0001e80000100a00 */
[----:B------:R-:W-:Y:S01]  /*18d20*/  STL.64 [R1+0x168], R18 ;  /* 0x0001681201007387 */ /* 0x000fe20000100a00 */
[----:B0-----:R-:W-:-:S02]  /*18d30*/  IMAD.MOV.U32 R16, RZ, RZ, R3 ;  /* 0x000000ffff107224 */ /* 0x001fc400078e0003 */
[----:B------:R-:W-:-:S05]  /*18d40*/  IMAD.MOV.U32 R17, RZ, RZ, R0 ;  /* 0x000000ffff117224 */ /* 0x000fca00078e0000 */
[----:B------:R0:W-:Y:S04]  /*18d50*/  STL.64 [R1+0x10e0], R16 ;  /* 0x0010e01001007387 */ /* 0x0001e80000100a00 */
[----:B0-----:R-:W2:Y:S04]  /*18d60*/  LDL.LU.64 R16, [R1+0x130] ;  /* 0x0001300001107983 */ /* 0x001ea80000300a00 */
[----:B------:R-:W3:Y:S01]  /*18d70*/  LDL.LU.64 R18, [R1+0x138] ;  /* 0x0001380001127983 */ /* 0x000ee20000300a00 */
[----:B------:R-:W-:Y:S02]  /*18d80*/  IMAD.MOV.U32 R3, RZ, RZ, R4 ;  /* 0x000000ffff037224 */ /* 0x000fe400078e0004 */
[----:B------:R-:W-:Y:S01]  /*18d90*/  IMAD.MOV.U32 R0, RZ, RZ, R5 ;  /* 0x000000ffff007224 */ /* 0x000fe200078e0005 */
[C---:B----4-:R-:W-:Y:S01]  /*18da0*/  HMMA.16816.F32 R8, R20.reuse, R4, R12 ;  /* 0x000000041408723c */ /* 0x050fe2000000180c */
[----:B---3--:R-:W-:Y:S04]  /*18db0*/  STL.64 [R1+0x10f8], R18 ;  /* 0x0010f81201007387 */ /* 0x008fe80000100a00 */
[----:B--2---:R0:W-:Y:S04]  /*18dc0*/  STL.64 [R1+0x10f0], R16 ;  /* 0x0010f01001007387 */ /* 0x0041e80000100a00 */
[----:B0-----:R-:W2:Y:S04]  /*18dd0*/  LDL.LU.64 R16, [R1+0x140] ;  /* 0x0001400001107983 */ /* 0x001ea80000300a00 */
[----:B------:R-:W2:Y:S06]  /*18de0*/  LDL.LU.64 R18, [R1+0x148] ;  /* 0x0001480001127983 */ /* 0x000eac0000300a00 */
[----:B------:R-:W-:Y:S04]  /*18df0*/  STL.64 [R1+0x150], R8 ;  /* 0x0001500801007387 */ /* 0x000fe80000100a00 */
[----:B------:R-:W-:Y:S04]  /*18e00*/  STL.64 [R1+0x158], R10 ;  /* 0x0001580a01007387 */ /* 0x000fe80000100a00 */
[----:B------:R-:W3:Y:S04]  /*18e10*/  LDL.LU.64 R4, [R1+0x110] ;  /* 0x0001100001047983 */ /* 0x000ee80000300a00 */
[----:B------:R-:W3:Y:S04]  /*18e20*/  LDL.LU.64 R6, [R1+0x118] ;  /* 0x0001180001067983 */ /* 0x000ee80000300a00 */
[----:B------:R-:W4:Y:S04]  /*18e30*/  LDL.LU.64 R12, [R1+0x100] ;  /* 0x00010000010c7983 */ /* 0x000f280000300a00 */
[----:B------:R-:W3:Y:S01]  /*18e40*/  LDL.LU.64 R14, [R1+0x108] ;  /* 0x00010800010e7983 */ /* 0x000ee20000300a00 */
[----:B--2---:R-:W-:Y:S03]  /*18e50*/  HMMA.16816.F32 R16, R20, R24, R16 ;  /* 0x000000181410723c */ /* 0x004fe60000001810 */
[----:B---3--:R-:W-:Y:S04]  /*18e60*/  STL.64 [R1+0x10d0], R14 ;  /* 0x0010d00e01007387 */ /* 0x008fe80000100a00 */
[----:B----4-:R0:W-:Y:S04]  /*18e70*/  STL.64 [R1+0x10c8], R12 ;  /* 0x0010c80c01007387 */ /* 0x0101e80000100a00 */
[----:B0-----:R-:W2:Y:S04]  /*18e80*/  LDL.LU.64 R12, [R1+0x20] ;  /* 0x00002000010c7983 */ /* 0x001ea80000300a00 */
[----:B------:R-:W3:Y:S04]  /*18e90*/  LDL.LU.64 R8, [R1+0xf0] ;  /* 0x0000f00001087983 */ /* 0x000ee80000300a00 */
[----:B------:R-:W3:Y:S01]  /*18ea0*/  LDL.LU.64 R10, [R1+0xf8] ;  /* 0x0000f800010a7983 */ /* 0x000ee20000300a00 */
[----:B------:R-:W-:-:S03]  /*18eb0*/  IMAD.MOV.U32 R15, RZ, RZ, R24 ;  /* 0x000000ffff0f7224 */ /* 0x000fc600078e0018 */
[----:B------:R-:W-:Y:S01]  /*18ec0*/  STL.64 [R1+0x140], R16 ;  /* 0x0001401001007387 */ /* 0x000fe20000100a00 */
[----:B------:R-:W-:-:S03]  /*18ed0*/  IMAD.MOV.U32 R14, RZ, RZ, R25 ;  /* 0x000000ffff0e7224 */ /* 0x000fc600078e0019 */
[----:B------:R0:W-:Y:S04]  /*18ee0*/  STL.64 [R1+0x148], R18 ;  /* 0x0001481201007387 */ /* 0x0001e80000100a00 */
[----:B0-----:R-:W4:Y:S04]  /*18ef0*/  LDL.LU.64 R18, [R1+0x10f8] ;  /* 0x0010f80001127983 */ /* 0x001f280000300a00 */
[----:B------:R-:W4:Y:S04]  /*18f00*/  LDL.LU.64 R16, [R1+0x10f0] ;  /* 0x0010f00001107983 */ /* 0x000f280000300a00 */
[----:B------:R-:W4:Y:S02]  /*18f10*/  LDL.LU.64 R24, [R1+0x10e8] ;  /* 0x0010e80001187983 */ /* 0x000f240000300a00 */
[----:B----4-:R-:W-:-:S15]  /*18f20*/  HMMA.16816.F32 R16, R20, R24, R16 ;  /* 0x000000181410723c */ /* 0x010fde0000001810 */
[----:B------:R-:W-:-:S04]  /*18f30*/  NOP ;  /* 0x0000000000007918 */ /* 0x000fc80000000000 */
[----:B------:R0:W-:Y:S04]  /*18f40*/  STL.64 [R1+0x130], R16 ;  /* 0x0001301001007387 */ /* 0x0001e80000100a00 */
[----:B------:R-:W-:Y:S04]  /*18f50*/  STL.64 [R1+0x138], R18 ;  /* 0x0001381201007387 */ /* 0x000fe80000100a00 */
[----:B0-----:R-:W4:Y:S04]  /*18f60*/  LDL.LU.64 R16, [R1+0x10e0] ;  /* 0x0010e00001107983 */ /* 0x001f280000300a00 */
[----:B------:R0:W-:Y:S02]  /*18f70*/  STL.64 [R1+0x1088], R24 ;  /* 0x0010881801007387 */ /* 0x0001e40000100a00 */
[----:B0-----:R-:W-:-:S02]  /*18f80*/  IMAD.MOV.U32 R24, RZ, RZ, R15 ;  /* 0x000000ffff187224 */ /* 0x001fc400078e000f */
[----:B------:R-:W-:-:S05]  /*18f90*/  IMAD.MOV.U32 R25, RZ, RZ, R14 ;  /* 0x000000ffff197224 */ /* 0x000fca00078e000e */
[----:B------:R0:W-:Y:S04]  /*18fa0*/  STL.64 [R1+0x1098], R24 ;  /* 0x0010981801007387 */ /* 0x0001e80000100a00 */
[----:B0-----:R-:W4:Y:S04]  /*18fb0*/  LDL.LU.64 R24, [R1+0x120] ;  /* 0x0001200001187983 */ /* 0x001f280000300a00 */
[----:B------:R-:W4:Y:S01]  /*18fc0*/  LDL.LU.64 R26, [R1+0x128] ;  /* 0x00012800011a7983 */ /* 0x000f220000300a00 */
[C---:B--2---:R-:W-:Y:S08]  /*18fd0*/  HMMA.16816.F32 R4, R20.reuse, R12, R4 ;  /* 0x0000000c1404723c */ /* 0x044ff00000001804 */
[----:B----4-:R-:W-:-:S15]  /*18fe0*/  HMMA.16816.F32 R24, R20, R16, R24 ;  /* 0x000000101418723c */ /* 0x010fde0000001818 */
[----:B------:R-:W-:-:S04]  /*18ff0*/  NOP ;  /* 0x0000000000007918 */ /* 0x000fc80000000000 */
[----:B------:R0:W-:Y:S04]  /*19000*/  STL.64 [R1+0x120], R24 ;  /* 0x0001201801007387 */ /* 0x0001e80000100a00 */
[----:B------:R1:W-:Y:S04]  /*19010*/  STL.64 [R1+0x128], R26 ;  /* 0x0001281a01007387 */ /* 0x0003e80000100a00 */
[----:B0-----:R-:W2:Y:S04]  /*19020*/  LDL.LU.64 R24, [R1+0xd0] ;  /* 0x0000d00001187983 */ /* 0x001ea80000300a00 */
[----:B-1----:R-:W2:Y:S04]  /*19030*/  LDL.LU.64 R26, [R1+0xd8] ;  /* 0x0000d800011a7983 */ /* 0x002ea80000300a00 */
[----:B------:R0:W-:Y:S04]  /*19040*/  STL.64 [R1+0x1090], R16 ;  /* 0x0010901001007387 */ /* 0x0001e80000100a00 */
[----:B0-----:R-:W4:Y:S04]  /*19050*/  LDL.LU.64 R16, [R1+0xe0] ;  /* 0x0000e00001107983 */ /* 0x001f280000300a00 */
[----:B------:R-:W4:Y:S04]  /*19060*/  LDL.LU.64 R18, [R1+0xe8] ;  /* 0x0000e80001127983 */ /* 0x000f280000300a00 */
[----:B------:R0:W-:Y:S04]  /*19070*/  STL.64 [R1+0x110], R4 ;  /* 0x0001100401007387 */ /* 0x0001e80000100a00 */
[----:B------:R1:W-:Y:S04]  /*19080*/  STL.64 [R1+0x118], R6 ;  /* 0x0001180601007387 */ /* 0x0003e80000100a00 */
[----:B0-----:R-:W2:Y:S01]  /*19090*/  LDL.LU.64 R4, [R1+0x10d8] ;  /* 0x0010d80001047983 */ /* 0x001ea20000300a00 */
[----:B-1----:R-:W-:-:S03]  /*190a0*/  IMAD.MOV.U32 R7, RZ, RZ, R12 ;  /* 0x000000ffff077224 */ /* 0x002fc600078e000c */
[----:B------:R-:W2:Y:S01]  /*190b0*/  LDL.LU.64 R14, [R1+0x10d0] ;  /* 0x0010d000010e7983 */ /* 0x000ea20000300a00 */
[----:B------:R-:W-:-:S03]  /*190c0*/  IMAD.MOV.U32 R6, RZ, RZ, R13 ;  /* 0x000000ffff067224 */ /* 0x000fc600078e000d */
[----:B------:R-:W2:Y:S02]  /*190d0*/  LDL.LU.64 R12, [R1+0x10c8] ;  /* 0x0010c800010c7983 */ /* 0x000ea40000300a00 */
[----:B--2---:R-:W-:-:S15]  /*190e0*/  HMMA.16816.F32 R12, R20, R4, R12 ;  /* 0x00000004140c723c */ /* 0x004fde000000180c */
[----:B------:R-:W-:-:S04]  /*190f0*/  NOP ;  /* 0x0000000000007918 */ /* 0x000fc80000000000 */
[----:B------:R0:W-:Y:S04]  /*19100*/  STL.64 [R1+0x100], R12 ;  /* 0x0001000c01007387 */ /* 0x0001e80000100a00 */
[----:B------:R3:W-:Y:S04]  /*19110*/  STL.64 [R1+0x108], R14 ;  /* 0x0001080e01007387 */ /* 0x0007e80000100a00 */
[----:B0-----:R-:W3:Y:S02]  /*19120*/  LDL.LU.64 R12, [R1+0x10c0] ;  /* 0x0010c000010c7983 */ /* 0x001ee40000300a00 */
[----:B---3--:R-:W-:Y:S02]  /*19130*/  HMMA.16816.F32 R12, R20, R12, R8 ;  /* 0x0000000c140c723c */ /* 0x008fe40000001808 */
[----:B------:R-:W2:Y:S04]  /*19140*/  LDL.LU.64 R10, [R1+0x10b8] ;  /* 0x0010b800010a7983 */ /* 0x000ea80000300a00 */
[----:B------:R-:W4:-:S13]  /*19150*/  LDL.LU.64 R8, [R1+0x10b0] ;  /* 0x0010b00001087983 */ /* 0x000f1a0000300a00 */
[----:B------:R-:W-:Y:S04]  /*19160*/  STL.64 [R1+0xf0], R12 ;  /* 0x0000f00c01007387 */ /* 0x000fe80000100a00 */
[----:B------:R0:W-:Y:S04]  /*19170*/  STL.64 [R1+0xf8], R14 ;  /* 0x0000f80e01007387 */ /* 0x0001e80000100a00 */
[----:B0-----:R-:W3:Y:S04]  /*19180*/  LDL.LU.64 R14, [R1+0x10a8] ;  /* 0x0010a800010e7983 */ /* 0x001ee80000300a00 */
[----:B------:R-:W3:Y:S01]  /*19190*/  LDL.LU.64 R12, [R1+0x10a0] ;  /* 0x0010a000010c7983 */ /* 0x000ee20000300a00 */
[----:B----4-:R-:W-:Y:S01]  /*191a0*/  HMMA.16816.F32 R16, R20, R8, R16 ;  /* 0x000000081410723c */ /* 0x010fe20000001810 */
[----:B------:R-:W-:-:S02]  /*191b0*/  IMAD.MOV.U32 R20, RZ, RZ, R7 ;  /* 0x000000ffff147224 */ /* 0x000fc400078e0007 */
[----:B------:R-:W-:-:S15]  /*191c0*/  IMAD.MOV.U32 R21, RZ, RZ, R6 ;  /* 0x000000ffff157224 */ /* 0x000fde00078e0006 */
[----:B------:R-:W-:Y:S01]  /*191d0*/  NOP ;  /* 0x0000000000007918 */ /* 0x000fe20000000000 */
[----:B------:R0:W-:Y:S04]  /*191e0*/  STL.64 [R1+0xe0], R16 ;  /* 0x0000e01001007387 */ /* 0x0001e80000100a00 */
[----:B------:R1:W-:Y:S04]  /*191f0*/  STL.64 [R1+0xe8], R18 ;  /* 0x0000e81201007387 */ /* 0x0003e80000100a00 */
[----:B0-----:R-:W4:Y:S04]  /*19200*/  LDL.LU.64 R16, [R1+0xc0] ;  /* 0x0000c00001107983 */ /* 0x001f280000300a00 */
[----:B-1----:R-:W4:Y:S04]  /*19210*/  LDL.LU.64 R18, [R1+0xc8] ;  /* 0x0000c80001127983 */ /* 0x002f280000300a00 */
[----:B------:R0:W-:Y:S04]  /*19220*/  STL.64 [R1+0x1080], R20 ;  /* 0x0010801401007387 */ /* 0x0001e80000100a00 */
[----:B--2---:R-:W-:Y:S01]  /*19230*/  STL.64 [R1+0x1070], R10 ;  /* 0x0010700a01007387 */ /* 0x004fe20000100a00 */
[----:B0-----:R-:W-:-:S02]  /*19240*/  IMAD.MOV.U32 R20, RZ, RZ, R3 ;  /* 0x000000ffff147224 */ /* 0x001fc400078e0003 */
[----:B------:R-:W-:Y:S01]  /*19250*/  IMAD.MOV.U32 R21, RZ, RZ, R0 ;  /* 0x000000ffff157224 */ /* 0x000fe200078e0000 */
[----:B------:R0:W-:Y:S06]  /*19260*/  STL.64 [R1+0x1068], R8 ;  /* 0x0010680801007387 */ /* 0x0001ec0000100a00 */
[----:B---3--:R-:W-:Y:S01]  /*19270*/  HMMA.16816.F32 R20, R12, R20, R24 ;  /* 0x000000140c14723c */ /* 0x008fe20000001818 */
[----:B0-----:R-:W2:Y:S04]  /*19280*/  LDL.LU.64 R8, [R1+0xb0] ;  /* 0x0000b00001087983 */ /* 0x001ea80000300a00 */
[----:B------:R-:W2:Y:S04]  /*19290*/  LDL.LU.64 R10, [R1+0xb8] ;  /* 0x0000b800010a7983 */ /* 0x000ea80000300a00 */
[----:B------:R-:W4:Y:S10]  /*192a0*/  LDL.LU.64 R24, [R1+0x1098] ;  /* 0x0010980001187983 */ /* 0x000f340000300a00 */
[----:B------:R-:W-:-:S02]  /*192b0*/  IMAD.MOV.U32 R0, RZ, RZ, R23 ;  /* 0x000000ffff007224 */ /* 0x000fc400078e0017 */
[----:B------:R-:W-:Y:S02]  /*192c0*/  IMAD.MOV.U32 R3, RZ, RZ, R22 ;  /* 0x000000ffff037224 */ /* 0x000fe400078e0016 */
[----:B------:R-:W-:Y:S02]  /*192d0*/  IMAD.MOV.U32 R29, RZ, RZ, R20 ;  /* 0x000000ffff1d7224 */ /* 0x000fe400078e0014 */
[----:B------:R-:W-:Y:S02]  /*192e0*/  IMAD.MOV.U32 R28, RZ, RZ, R21 ;  /* 0x000000ffff1c7224 */ /* 0x000fe400078e0015 */
[----:B------:R-:W3:Y:S04]  /*192f0*/  LDL.LU.64 R20, [R1+0xa0] ;  /* 0x0000a00001147983 */ /* 0x000ee80000300a00 */
[----:B------:R-:W3:Y:S04]  /*19300*/  LDL.LU.64 R22, [R1+0xa8] ;  /* 0x0000a80001167983 */ /* 0x000ee80000300a00 */
[----:B------:R-:W-:Y:S04]  /*19310*/  STL [R1+0xf2c], R0 ;  /* 0x000f2c0001007387 */ /* 0x000fe80000100800 */
[----:B------:R-:W-:Y:S04]  /*19320*/  STL [R1+0xf28], R3 ;  /* 0x000f280301007387 */ /* 0x000fe80000100800 */
[----:B------:R-:W-:Y:S04]  /*19330*/  STL [R1+0xf24], R28 ;  /* 0x000f241c01007387 */ /* 0x000fe80000100800 */
[----:B------:R-:W-:Y:S01]  /*19340*/  STL [R1+0xf20], R29 ;  /* 0x000f201d01007387 */ /* 0x000fe20000100800 */
[----:B----4-:R-:W-:Y:S03]  /*19350*/  HMMA.16816.F32 R24, R12, R24, R16 ;  /* 0x000000180c18723c */ /* 0x010fe60000001810 */
[----:B------:R-:W3:-:S15]  /*19360*/  LDL.LU.64 R16, [R1+0x1090] ;  /* 0x0010900001107983 */ /* 0x000ede0000300a00 */
[----:B------:R-:W-:Y:S01]  /*19370*/  NOP ;  /* 0x0000000000007918 */ /* 0x000fe20000000000 */
[----:B------:R0:W-:Y:S04]  /*19380*/  STL.64 [R1+0xc0], R24 ;  /* 0x0000c01801007387 */ /* 0x0001e80000100a00 */
[----:B------:R1:W-:Y:S04]  /*19390*/  STL.64 [R1+0xc8], R26 ;  /* 0x0000c81a01007387 */ /* 0x0003e80000100a00 */
[----:B0-----:R-:W2:Y:S01]  /*193a0*/  LDL.LU.64 R24, [R1+0x1088] ;  /* 0x0010880001187983 */ /* 0x001ea20000300a00 */
[----:B------:R-:W0:Y:S01]  /*193b0*/  S2R R6, SR_TID.X ;  /* 0x0000000000067919 */ /* 0x000e220000002100 */
[C---:B---3--:R-:W-:Y:S08]  /*193c0*/  HMMA.16816.F32 R16, R12.reuse, R16, R20 ;  /* 0x000000100c10723c */ /* 0x048ff00000001814 */
[----:B--2---:R-:W-:-:S15]  /*193d0*/  HMMA.16816.F32 R8, R12, R24, R8 ;  /* 0x000000180c08723c */ /* 0x004fde0000001808 */
[----:B------:R-:W-:-:S04]  /*193e0*/  NOP ;  /* 0x0000000000007918 */ /* 0x000fc80000000000 */
[----:B------:R-:W-:Y:S02]  /*193f0*/  IMAD.MOV.U32 R0, RZ, RZ, R8 ;  /* 0x000000ffff007224 */ /* 0x000fe400078e0008 */
[----:B------:R-:W-:Y:S02]  /*19400*/  IMAD.MOV.U32 R3, RZ, RZ, R9 ;  /* 0x000000ffff037224 */ /* 0x000fe400078e0009 */
[----:B------:R-:W-:Y:S01]  /*19410*/  IMAD.MOV.U32 R29, RZ, RZ, R11 ;  /* 0x000000ffff1d7224 */ /* 0x000fe200078e000b */
[----:B------:R-:W2:Y:S01]  /*19420*/  LDL.LU.64 R8, [R1+0x90] ;  /* 0x0000900001087983 */ /* 0x000ea20000300a00 */
[----:B------:R-:W-:-:S03]  /*19430*/  IMAD.MOV.U32 R28, RZ, RZ, R10 ;  /* 0x000000ffff1c7224 */ /* 0x000fc600078e000a */
[----:B------:R-:W2:Y:S04]  /*19440*/  LDL.LU.64 R10, [R1+0x98] ;  /* 0x00009800010a7983 */ /* 0x000ea80000300a00 */
[----:B------:R-:W3:Y:S04]  /*19450*/  LDL.LU.64 R24, [R1+0x80] ;  /* 0x0000800001187983 */ /* 0x000ee80000300a00 */
[----:B-1----:R-:W3:Y:S04]  /*19460*/  LDL.LU.64 R26, [R1+0x88] ;  /* 0x00008800011a7983 */ /* 0x002ee80000300a00 */
[----:B------:R1:W-:Y:S04]  /*19470*/  STL [R1+0xf74], R29 ;  /* 0x000f741d01007387 */ /* 0x0003e80000100800 */
[----:B------:R4:W-:Y:S04]  /*19480*/  STL [R1+0xf70], R28 ;  /* 0x000f701c01007387 */ /* 0x0009e80000100800 */
[----:B------:R-:W-:Y:S04]  /*19490*/  STL [R1+0xf6c], R3 ;  /* 0x000f6c0301007387 */ /* 0x000fe80000100800 */
[----:B------:R-:W-:Y:S04]  /*194a0*/  STL [R1+0xf68], R0 ;  /* 0x000f680001007387 */ /* 0x000fe80000100800 */
[----:B------:R-:W2:Y:S01]  /*194b0*/  LDL.LU.64 R20, [R1+0x1080] ;  /* 0x0010800001147983 */ /* 0x000ea20000300a00 */
[C---:B0-----:R-:W-:Y:S01]  /*194c0*/  LOP3.LUT R7, R6.reuse, 0x7, RZ, 0xc0, !PT ;  /* 0x0000000706077812 */ /* 0x041fe200078ec0ff */
[----:B------:R-:W-:-:S04]  /*194d0*/  IMAD.SHL.U32 R23, R6, 0x2, RZ ;  /* 0x0000000206177824 */ /* 0x000fc800078e00ff */
[----:B------:R-:W-:Y:S02]  /*194e0*/  IMAD R7, R7, 0x90, RZ ;  /* 0x0000009007077824 */ /* 0x000fe400078e02ff */
[----:B------:R-:W-:-:S03]  /*194f0*/  IMAD.SHL.U32 R6, R6, 0x40, RZ ;  /* 0x0000004006067824 */ /* 0x000fc600078e00ff */
[----:B------:R-:W-:-:S04]  /*19500*/  LOP3.LUT R7, R7, 0x10, R23, 0x78, !PT ;  /* 0x0000001007077812 */ /* 0x000fc800078e7817 */
[----:B------:R-:W-:-:S04]  /*19510*/  LOP3.LUT R7, R7, 0x400, R6, 0xf8, !PT ;  /* 0x0000040007077812 */ /* 0x000fc800078ef806 */
[----:B------:R-:W-:Y:S01]  /*19520*/  LOP3.LUT R7, R7, 0x20, RZ, 0x3c, !PT ;  /* 0x0000002007077812 */ /* 0x000fe200078e3cff */
[----:B------:R-:W-:Y:S04]  /*19530*/  STL.64 [R1+0xa0], R16 ;  /* 0x0000a01001007387 */ /* 0x000fe80000100a00 */
[----:B------:R-:W-:Y:S04]  /*19540*/  STL.64 [R1+0xa8], R18 ;  /* 0x0000a81201007387 */ /* 0x000fe80000100a00 */
[----:B------:R-:W-:Y:S04]  /*19550*/  STL [R1+0xf78], R2 ;  /* 0x000f780201007387 */ /* 0x000fe80000100800 */
[----:B------:R-:W-:Y:S01]  /*19560*/  LDSM.16.MT88.4 R16, [R2+UR5+0x4800] ;  /* 0x004800050210783b */ /* 0x000fe20008004200 */
[----:B--2---:R-:W-:Y:S03]  /*19570*/  HMMA.16816.F32 R8, R12, R20, R8 ;  /* 0x000000140c08723c */ /* 0x004fe60000001808 */
[----:B------:R-:W0:-:S15]  /*19580*/  LDSM.16.MT88.4 R20, [R7+UR5+0x4800] ;  /* 0x004800050714783b */ /* 0x000e1e0008004200 */
[----:B------:R-:W-:Y:S01]  /*19590*/  NOP ;  /* 0x0000000000007918 */ /* 0x000fe20000000000 */
[----:B-1----:R-:W-:Y:S02]  /*195a0*/  IMAD.MOV.U32 R29, RZ, RZ, R10 ;  /* 0x000000ffff1d7224 */ /* 0x002fe400078e000a */
[----:B----4-:R-:W-:Y:S01]  /*195b0*/  IMAD.MOV.U32 R28, RZ, RZ, R11 ;  /* 0x000000ffff1c7224 */ /* 0x010fe200078e000b */
[----:B------:R1:W-:Y:S04]  /*195c0*/  STL.64 [R1+0x90], R8 ;  /* 0x0000900801007387 */ /* 0x0003e80000100a00 */
[----:B------:R-:W-:Y:S04]  /*195d0*/  STL [R1+0xf80], R29 ;  /* 0x000f801d01007387 */ /* 0x000fe80000100800 */
[----:B------:R-:W-:Y:S04]  /*195e0*/  STL [R1+0xf7c], R28 ;  /* 0x000f7c1c01007387 */ /* 0x000fe80000100800 */
[----:B-1----:R-:W2:Y:S04]  /*195f0*/  LDL.LU.64 R8, [R1+0x70] ;  /* 0x0000700001087983 */ /* 0x002ea80000300a00 */
[----:B------:R-:W2:Y:S01]  /*19600*/  LDL.LU.64 R10, [R1+0x78] ;  /* 0x00007800010a7983 */ /* 0x000ea20000300a00 */
[----:B---3--:R-:W-:Y:S03]  /*19610*/  HMMA.16816.F32 R4, R12, R4, R24 ;  /* 0x000000040c04723c */ /* 0x008fe60000001818 */
[----:B0-----:R-:W-:Y:S04]  /*19620*/  STL.64 [R1+0x1018], R22 ;  /* 0x0010181601007387 */ /* 0x001fe80000100a00 */
[----:B------:R0:W-:Y:S04]  /*19630*/  STL.64 [R1+0x1010], R20 ;  /* 0x0010101401007387 */ /* 0x0001e80000100a00 */
[----:B0-----:R-:W2:Y:S04]  /*19640*/  LDL.LU.64 R20, [R1] ;  /* 0x0000000001147983 */ /* 0x001ea80000300a00 */
[----:B------:R-:W3:Y:S04]  /*19650*/  LDL.LU.64 R22, [R1+0x8] ;  /* 0x0000080001167983 */ /* 0x000ee80000300a00 */
[----:B------:R-:W4:Y:S04]  /*19660*/  LDL.LU R26, [R1+0x1078] ;  /* 0x00107800011a7983 */ /* 0x000f280000300800 */
[----:B----4-:R-:W0:Y:S04]  /*19670*/  LDSM.16.MT88.4 R24, [R26+UR5+0x4800] ;  /* 0x004800051a18783b */ /* 0x010e280008004200 */
[----:B0-----:R0:W-:Y:S04]  /*19680*/  STL.64 [R1+0xf90], R26 ;  /* 0x000f901a01007387 */ /* 0x0011e80000100a00 */
[----:B------:R1:W-:Y:S04]  /*19690*/  STL.64 [R1+0x80], R4 ;  /* 0x0000800401007387 */ /* 0x0003e80000100a00 */
[----:B------:R4:W-:Y:S04]  /*196a0*/  STL.64 [R1+0x88], R6 ;  /* 0x0000880601007387 */ /* 0x0009e80000100a00 */
[----:B------:R2:W-:Y:S04]  /*196b0*/  STL.64 [R1+0xf88], R24 ;  /* 0x000f881801007387 */ /* 0x0005e80000100a00 */
[----:B0-----:R-:W3:Y:S01]  /*196c0*/  LDL.LU.64 R26, [R1+0x38] ;  /* 0x00003800011a7983 */ /* 0x001ee20000300a00 */
[----:B-1----:R-:W4:Y:S02]  /*196d0*/  S2R R5, SR_TID.X ;  /* 0x0000000000057919 */ /* 0x002f240000002100 */
[C---:B----4-:R-:W-:Y:S01]  /*196e0*/  LOP3.LUT R7, R5.reuse, 0x7, RZ, 0xc0, !PT ;  /* 0x0000000705077812 */ /* 0x050fe200078ec0ff */
[----:B------:R-:W-:-:S02]  /*196f0*/  IMAD.SHL.U32 R6, R5, 0x40, RZ ;  /* 0x0000004005067824 */ /* 0x000fc400078e00ff */
[----:B------:R-:W-:Y:S02]  /*19700*/  IMAD.SHL.U32 R5, R5, 0x2, RZ ;  /* 0x0000000205057824 */ /* 0x000fe400078e00ff */
[----:B------:R-:W-:-:S05]  /*19710*/  IMAD R7, R7, 0x90, RZ ;  /* 0x0000009007077824 */ /* 0x000fca00078e02ff */
[----:B------:R-:W-:-:S04]  /*19720*/  LOP3.LUT R7, R7, 0x10, R5, 0x78, !PT ;  /* 0x0000001007077812 */ /* 0x000fc800078e7805 */
[----:B------:R-:W-:-:S04]  /*19730*/  LOP3.LUT R7, R7, 0x400, R6, 0xf8, !PT ;  /* 0x0000040007077812 */ /* 0x000fc800078ef806 */
[----:B------:R-:W-:-:S06]  /*19740*/  LOP3.LUT R7, R7, 0x60, RZ, 0x3c, !PT ;  /* 0x0000006007077812 */ /* 0x000fcc00078e3cff */
[----:B------:R-:W0:Y:S01]  /*19750*/  LDSM.16.MT88.4 R4, [R7+UR5+0x4800] ;  /* 0x004800050704783b */ /* 0x000e220008004200 */
[----:B--2---:R-:W-:-:S15]  /*19760*/  HMMA.16816.F32 R8, R12, R20, R8 ;  /* 0x000000140c08723c */ /* 0x004fde0000001808 */
[----:B------:R-:W-:-:S04]  /*19770*/  NOP ;  /* 0x0000000000007918 */ /* 0x000fc80000000000 */
[----:B------:R-:W-:Y:S02]  /*19780*/  IMAD.MOV.U32 R28, RZ, RZ, R10 ;  /* 0x000000ffff1c7224 */ /* 0x000fe400078e000a */
[----:B------:R-:W-:Y:S02]  /*19790*/  IMAD.MOV.U32 R2, RZ, RZ, R11 ;  /* 0x000000ffff027224 */ /* 0x000fe400078e000b */
[----:B------:R-:W-:Y:S01]  /*197a0*/  IMAD.MOV.U32 R29, RZ, RZ, R9 ;  /* 0x000000ffff1d7224 */ /* 0x000fe200078e0009 */
[----:B---3--:R1:W-:Y:S04]  /*197b0*/  STL.64 [R1+0x1060], R26 ;  /* 0x0010601a01007387 */ /* 0x0083e80000100a00 */
[----:B------:R-:W2:Y:S04]  /*197c0*/  LDL.LU R24, [R1+0x250] ;  /* 0x0002500001187983 */ /* 0x000ea80000300800 */
[----:B------:R-:W2:Y:S04]  /*197d0*/  LDL.LU R25, [R1+0x254] ;  /* 0x0002540001197983 */ /* 0x000ea80000300800 */
[----:B-1----:R-:W2:Y:S04]  /*197e0*/  LDL.LU R26, [R1+0x258] ;  /* 0x00025800011a7983 */ /* 0x002ea80000300800 */
[----:B------:R-:W2:Y:S04]  /*197f0*/  LDL.LU R27, [R1+0x25c] ;  /* 0x00025c00011b7983 */ /* 0x000ea80000300800 */
[----:B------:R1:W-:Y:S04]  /*19800*/  STL [R1+0x70], R8 ;  /* 0x0000700801007387 */ /* 0x0003e80000100800 */
[----:B------:R-:W3:Y:S04]  /*19810*/  LDL.LU.64 R10, [R1+0x1070] ;  /* 0x00107000010a7983 */ /* 0x000ee80000300a00 */
[----:B-1----:R-:W4:Y:S04]  /*19820*/  LDL.LU.64 R8, [R1+0x1068] ;  /* 0x0010680001087983 */ /* 0x002f280000300a00 */
[----:B------:R1:W-:Y:S04]  /*19830*/  STL.64 [R1+0x1030], R22 ;  /* 0x0010301601007387 */ /* 0x0003e80000100a00 */
[----:B------:R-:W4:Y:S04]  /*19840*/  LDL.LU.64 R20, [R1+0x260] ;  /* 0x0002600001147983 */ /* 0x000f280000300a00 */
[----:B-1----:R-:W4:Y:S04]  /*19850*/  LDL.LU.64 R22, [R1+0x268] ;  /* 0x0002680001167983 */ /* 0x002f280000300a00 */
[----:B0-----:R0:W-:Y:S04]  /*19860*/  STL.64 [R1+0xf00], R6 ;  /* 0x000f000601007387 */ /* 0x0011e80000100a00 */
[----:B------:R-:W-:Y:S04]  /*19870*/  STL.64 [R1+0xef8], R4 ;  /* 0x000ef80401007387 */ /* 0x000fe80000100a00 */
[----:B0-----:R-:W2:Y:S01]  /*19880*/  LDL.64 R6, [R1+0x68] ;  /* 0x0000680001067983 */ /* 0x001ea20000100a00 */
[----:B----4-:R-:W-:Y:S03]  /*19890*/  HMMA.16816.F32 R12, R12, R8, R20 ;  /* 0x000000080c0c723c */ /* 0x010fe60000001814 */
[----:B------:R-:W4:Y:S04]  /*198a0*/  LDL.LU R20, [R1+0x230] ;  /* 0x0002300001147983 */ /* 0x000f280000300800 */
[----:B------:R-:W4:Y:S04]  /*198b0*/  LDL.LU R21, [R1+0x234] ;  /* 0x0002340001157983 */ /* 0x000f280000300800 */
[----:B------:R-:W4:Y:S04]  /*198c0*/  LDL.LU R22, [R1+0x238] ;  /* 0x0002380001167983 */ /* 0x000f280000300800 */
[----:B------:R-:W4:Y:S01]  /*198d0*/  LDL.LU R23, [R1+0x23c] ;  /* 0x00023c0001177983 */ /* 0x000f220000300800 */
[----:B--2---:R-:W-:Y:S03]  /*198e0*/  HMMA.16816.F32 R24, R16, R6, R24 ;  /* 0x000000061018723c */ /* 0x004fe60000001818 */
[----:B---3--:R0:W-:Y:S04]  /*198f0*/  STL.64 [R1+0x1038], R10 ;  /* 0x0010380a01007387 */ /* 0x0081e80000100a00 */
[----:B------:R-:W2:Y:S04]  /*19900*/  LDL.LU R8, [R1+0x240] ;  /* 0x0002400001087983 */ /* 0x000ea80000300800 */
[----:B------:R-:W2:Y:S04]  /*19910*/  LDL.LU R9, [R1+0x244] ;  /* 0x0002440001097983 */ /* 0x000ea80000300800 */
[----:B0-----:R-:W2:Y:S04]  /*19920*/  LDL.LU R10, [R1+0x248] ;  /* 0x00024800010a7983 */ /* 0x001ea80000300800 */
[----:B------:R-:W2:Y:S04]  /*19930*/  LDL.LU R11, [R1+0x24c] ;  /* 0x00024c00010b7983 */ /* 0x000ea80000300800 */
[----:B------:R0:W-:Y:S04]  /*19940*/  STL.64 [R1+0xe70], R14 ;  /* 0x000e700e01007387 */ /* 0x0001e80000100a00 */
[----:B------:R-:W-:Y:S01]  /*19950*/  STL.64 [R1+0xe68], R12 ;  /* 0x000e680c01007387 */ /* 0x000fe20000100a00 */
[----:B------:R-:W-:-:S03]  /*19960*/  IMAD.MOV.U32 R3, RZ, RZ, R6 ;  /* 0x000000ffff037224 */ /* 0x000fc600078e0006 */
[----:B0-----:R-:W2:Y:S04]  /*19970*/  LDL.64 R14, [R1+0x58] ;  /* 0x00005800010e7983 */ /* 0x001ea80000100a00 */
[----:B------:R-:W-:Y:S04]  /*19980*/  STL.64 [R1+0x260], R24 ;  /* 0x0002601801007387 */ /* 0x000fe80000100a00 */
[----:B------:R0:W-:Y:S01]  /*19990*/  STL.64 [R1+0x268], R26 ;  /* 0x0002681a01007387 */ /* 0x0001e20000100a00 */
[----:B------:R-:W-:-:S03]  /*199a0*/  IMAD.MOV.U32 R0, RZ, RZ, R7 ;  /* 0x000000ffff007224 */ /* 0x000fc600078e0007 */
[----:B0-----:R-:W3:Y:S04]  /*199b0*/  LDL.LU.64 R26, [R1+0x1060] ;  /* 0x00106000011a7983 */ /* 0x001ee80000300a00 */
[----:B------:R-:W2:Y:S04]  /*199c0*/  LDL.LU R4, [R1+0x170] ;  /* 0x0001700001047983 */ /* 0x000ea80000300800 */
[----:B------:R-:W2:Y:S04]  /*199d0*/  LDL.LU R5, [R1+0x174] ;  /* 0x0001740001057983 */ /* 0x000ea80000300800 */
[----:B------:R-:W2:Y:S04]  /*199e0*/  LDL.LU R6, [R1+0x178] ;  /* 0x0001780001067983 */ /* 0x000ea80000300800 */
[----:B------:R-:W2:Y:S04]  /*199f0*/  LDL.LU R7, [R1+0x17c] ;  /* 0x00017c0001077983 */ /* 0x000ea80000300800 */
[----:B--2---:R-:W-:Y:S04]  /*19a00*/  STL.64 [R1+0xfa0], R6 ;  /* 0x000fa00601007387 */ /* 0x004fe80000100a00 */
[----:B------:R0:W-:Y:S02]  /*19a10*/  STL.64 [R1+0xf98], R4 ;  /* 0x000f980401007387 */ /* 0x0001e40000100a00 */
[----:B0-----:R-:W-:-:S15]  /*19a20*/  HMMA.16816.F32 R4, R16, R14, R8 ;  /* 0x0000000e1004723c */ /* 0x001fde0000001808 */
[----:B------:R-:W-:-:S04]  /*19a30*/  NOP ;  /* 0x0000000000007918 */ /* 0x000fc80000000000 */
[----:B------:R0:W-:Y:S04]  /*19a40*/  STL.64 [R1+0x250], R4 ;  /* 0x0002500401007387 */ /* 0x0001e80000100a00 */
[----:B------:R1:W-:Y:S04]  /*19a50*/  STL.64 [R1+0x258], R6 ;  /* 0x0002580601007387 */ /* 0x0003e80000100a00 */
[----:B0-----:R-:W2:Y:S04]  /*19a60*/  LDL.LU R4, [R1+0x180] ;  /* 0x0001800001047983 */ /* 0x001ea80000300800 */
[----:B------:R-:W2:Y:S04]  /*19a70*/  LDL.LU R5, [R1+0x184] ;  /* 0x0001840001057983 */ /* 0x000ea80000300800 */
[----:B-1----:R-:W2:Y:S04]  /*19a80*/  LDL.LU R6, [R1+0x188] ;  /* 0x0001880001067983 */ /* 0x002ea80000300800 */
[----:B------:R-:W2:Y:S04]  /*19a90*/  LDL.LU R7, [R1+0x18c] ;  /* 0x00018c0001077983 */ /* 0x000ea80000300800 */
[----:B--2---:R-:W-:Y:S04]  /*19aa0*/  STL.64 [R1+0xfb0], R6 ;  /* 0x000fb00601007387 */ /* 0x004fe80000100a00 */
[----:B------:R0:W-:Y:S04]  /*19ab0*/  STL.64 [R1+0xfa8], R4 ;  /* 0x000fa80401007387 */ /* 0x0001e80000100a00 */
[----:B0-----:R-:W2:Y:S04]  /*19ac0*/  LDL.LU R4, [R1+0x190] ;  /* 0x0001900001047983 */ /* 0x001ea80000300800 */
[----:B------:R-:W2:Y:S04]  /*19ad0*/  LDL.LU R5, [R1+0x194] ;  /* 0x0001940001057983 */ /* 0x000ea80000300800 */
[----:B------:R-:W2:Y:S04]  /*19ae0*/  LDL.LU R6, [R1+0x198] ;  /* 0x0001980001067983 */ /* 0x000ea80000300800 */
[----:B------:R-:W2:Y:S04]  /*19af0*/  LDL.LU R7, [R1+0x19c] ;  /* 0x00019c0001077983 */ /* 0x000ea80000300800 */
[----:B--2---:R-:W-:Y:S04]  /*19b00*/  STL.64 [R1+0xfc0], R6 ;  /* 0x000fc00601007387 */ /* 0x004fe80000100a00 */
[----:B------:R0:W-:Y:S04]  /*19b10*/  STL.64 [R1+0xfb8], R4 ;  /* 0x000fb80401007387 */ /* 0x0001e80000100a00 */
[----:B0-----:R-:W2:Y:S04]  /*19b20*/  LDL.LU R4, [R1+0x1a0] ;  /* 0x0001a00001047983 */ /* 0x001ea80000300800 */
[----:B------:R-:W2:Y:S04]  /*19b30*/  LDL.LU R5, [R1+0x1a4] ;  /* 0x0001a40001057983 */ /* 0x000ea80000300800 */
[----:B------:R-:W2:Y:S04]  /*19b40*/  LDL.LU R6, [R1+0x1a8] ;  /* 0x0001a80001067983 */ /* 0x000ea80000300800 */
[----:B------:R-:W2:Y:S04]  /*19b50*/  LDL.LU R7, [R1+0x1ac] ;  /* 0x0001ac0001077983 */ /* 0x000ea80000300800 */
[----:B--2---:R0:W-:Y:S04]  /*19b60*/  STL.64 [R1+0xfd0], R6 ;  /* 0x000fd00601007387 */ /* 0x0041e80000100a00 */
[----:B------:R-:W-:Y:S04]  /*19b70*/  STL.64 [R1+0xfc8], R4 ;  /* 0x000fc80401007387 */ /* 0x000fe80000100a00 */
[----:B0-----:R-:W4:Y:S04]  /*19b80*/  LDL R6, [R1+0x48] ;  /* 0x0000480001067983 */ /* 0x001f280000100800 */
[----:B------:R-:W4:Y:S01]  /*19b90*/  LDL R7, [R1+0x4c] ;  /* 0x00004c0001077983 */ /* 0x000f220000100800 */
[----:B------:R-:W-:-:S02]  /*19ba0*/  IMAD.MOV.U32 R9, RZ, RZ, R14 ;  /* 0x000000ffff097224 */ /* 0x000fc400078e000e */
[----:B------:R-:W-:Y:S02]  /*19bb0*/  IMAD.MOV.U32 R8, RZ, RZ, R15 ;  /* 0x000000ffff087224 */ /* 0x000fe400078e000f */
[----:B----4-:R-:W-:Y:S01]  /*19bc0*/  HMMA.16816.F32 R12, R16, R6, R20 ;  /* 0x00000006100c723c */ /* 0x010fe20000001814 */
[----:B------:R0:W-:Y:S02]  /*19bd0*/  STL.64 [R1+0xfe0], R6 ;  /* 0x000fe00601007387 */ /* 0x0001e40000100a00 */
[----:B0-----:R-:W-:-:S15]  /*19be0*/  IMAD.MOV.U32 R7, RZ, RZ, R8 ;  /* 0x000000ffff077224 */ /* 0x001fde00078e0008 */
[----:B------:R-:W-:Y:S01]  /*19bf0*/  NOP ;  /* 0x0000000000007918 */ /* 0x000fe20000000000 */
[----:B------:R0:W-:Y:S04]  /*19c00*/  STL.64 [R1+0x240], R12 ;  /* 0x0002400c01007387 */ /* 0x0001e80000100a00 */
[----:B------:R1:W-:Y:S01]  /*19c10*/  STL.64 [R1+0x248], R14 ;  /* 0x0002480e01007387 */ /* 0x0003e20000100a00 */
[----:B------:R-:W-:-:S03]  /*19c20*/  IMAD.MOV.U32 R6, RZ, RZ, R9 ;  /* 0x000000ffff067224 */ /* 0x000fc600078e0009 */
[----:B0-----:R-:W2:Y:S04]  /*19c30*/  LDL.LU R12, [R1+0x1e0] ;  /* 0x0001e000010c7983 */ /* 0x001ea80000300800 */
[----:B------:R-:W2:Y:S04]  /*19c40*/  LDL.LU R13, [R1+0x1e4] ;  /* 0x0001e400010d7983 */ /* 0x000ea80000300800 */
[----:B-1----:R-:W4:Y:S04]  /*19c50*/  LDL.LU R14, [R1+0x1e8] ;  /* 0x0001e800010e7983 */ /* 0x002f280000300800 */
[----:B------:R-:W4:Y:S04]  /*19c60*/  LDL.LU R15, [R1+0x1ec] ;  /* 0x0001ec00010f7983 */ /* 0x000f280000300800 */
[----:B------:R-:W2:Y:S04]  /*19c70*/  LDL.LU R8, [R1+0x200] ;  /* 0x0002000001087983 */ /* 0x000ea80000300800 */
[----:B------:R-:W2:Y:S04]  /*19c80*/  LDL.LU R9, [R1+0x204] ;  /* 0x0002040001097983 */ /* 0x000ea80000300800 */
[----:B------:R-:W2:Y:S04]  /*19c90*/  LDL.LU R10, [R1+0x208] ;  /* 0x00020800010a7983 */ /* 0x000ea80000300800 */
[----:B------:R-:W2:Y:S04]  /*19ca0*/  LDL.LU R11, [R1+0x20c] ;  /* 0x00020c00010b7983 */ /* 0x000ea80000300800 */
[----:B--2---:R0:W-:Y:S04]  /*19cb0*/  STL.64 [R1+0x1048], R10 ;  /* 0x0010480a01007387 */ /* 0x0041e80000100a00 */
[----:B------:R1:W-:Y:S04]  /*19cc0*/  STL.64 [R1+0x1040], R8 ;  /* 0x0010400801007387 */ /* 0x0003e80000100a00 */
[----:B0-----:R-:W2:Y:S04]  /*19cd0*/  LDL.LU.64 R10, [R1+0x28] ;  /* 0x00002800010a7983 */ /* 0x001ea80000300a00 */
[----:B--2---:R0:W-:Y:S04]  /*19ce0*/  STL.64 [R1+0x1058], R10 ;  /* 0x0010580a01007387 */ /* 0x0041e80000100a00 */
[----:B-1----:R-:W3:Y:S04]  /*19cf0*/  LDL.LU R8, [R1+0x220] ;  /* 0x0002200001087983 */ /* 0x002ee80000300800 */
[----:B------:R-:W3:Y:S04]  /*19d00*/  LDL.LU R9, [R1+0x224] ;  /* 0x0002240001097983 */ /* 0x000ee80000300800 */
[----:B0-----:R-:W3:Y:S04]  /*19d10*/  LDL.LU R10, [R1+0x228] ;  /* 0x00022800010a7983 */ /* 0x001ee80000300800 */
[----:B------:R-:W3:Y:S04]  /*19d20*/  LDL.LU R11, [R1+0x22c] ;  /* 0x00022c00010b7983 */ /* 0x000ee80000300800 */
[----:B------:R-:W2:Y:S01]  /*19d30*/  LDL.64 R22, [R1+0x18] ;  /* 0x0000180001167983 */ /* 0x000ea20000100a00 */
[C---:B---3--:R-:W-:Y:S03]  /*19d40*/  HMMA.16816.F32 R8, R16.reuse, R26, R8 ;  /* 0x0000001a1008723c */ /* 0x048fe60000001808 */
[----:B--2---:R0:W-:Y:S04]  /*19d50*/  STL.64 [R1+0x1050], R22 ;  /* 0x0010501601007387 */ /* 0x0041e80000100a00 */
[----:B------:R-:W2:Y:S04]  /*19d60*/  LDL.LU R20, [R1+0x210] ;  /* 0x0002100001147983 */ /* 0x000ea80000300800 */
[----:B------:R-:W2:Y:S04]  /*19d70*/  LDL.LU R21, [R1+0x214] ;  /* 0x0002140001157983 */ /* 0x000ea80000300800 */
[----:B0-----:R-:W2:Y:S04]  /*19d80*/  LDL.LU R22, [R1+0x218] ;  /* 0x0002180001167983 */ /* 0x001ea80000300800 */
[----:B------:R-:W2:Y:S04]  /*19d90*/  LDL.LU R23, [R1+0x21c] ;  /* 0x00021c0001177983 */ /* 0x000ea80000300800 */
[----:B----4-:R-:W-:Y:S04]  /*19da0*/  STL.64 [R1+0x1028], R14 ;  /* 0x0010280e01007387 */ /* 0x010fe80000100a00 */
[----:B------:R0:W-:Y:S04]  /*19db0*/  STL.64 [R1+0x1020], R12 ;  /* 0x0010200c01007387 */ /* 0x0001e80000100a00 */
[----:B0-----:R-:W3:Y:S04]  /*19dc0*/  LDL.LU R12, [R1+0x1f0] ;  /* 0x0001f000010c7983 */ /* 0x001ee80000300800 */
[----:B------:R-:W3:Y:S04]  /*19dd0*/  LDL.LU R13, [R1+0x1f4] ;  /* 0x0001f400010d7983 */ /* 0x000ee80000300800 */
[----:B------:R-:W3:Y:S04]  /*19de0*/  LDL.LU R14, [R1+0x1f8] ;  /* 0x0001f800010e7983 */ /* 0x000ee80000300800 */
[----:B------:R-:W3:Y:S04]  /*19df0*/  LDL.LU R15, [R1+0x1fc] ;  /* 0x0001fc00010f7983 */ /* 0x000ee80000300800 */
[----:B------:R-:W-:Y:S04]  /*19e00*/  STL.64 [R1+0xff8], R6 ;  /* 0x000ff80601007387 */ /* 0x000fe80000100a00 */
[----:B------:R-:W-:Y:S04]  /*19e10*/  STL.64 [R1+0x230], R8 ;  /* 0x0002300801007387 */ /* 0x000fe80000100a00 */
[----:B------:R0:W-:Y:S04]  /*19e20*/  STL.64 [R1+0x238], R10 ;  /* 0x0002380a01007387 */ /* 0x0001e80000100a00 */
[----:B0-----:R-:W2:Y:S04]  /*19e30*/  LDL.LU.64 R10, [R1+0x1058] ;  /* 0x00105800010a7983 */ /* 0x001ea80000300a00 */
[----:B------:R0:W-:Y:S04]  /*19e40*/  STL.64 [R1+0xfd8], R26 ;  /* 0x000fd81a01007387 */ /* 0x0001e80000100a00 */
[----:B------:R-:W4:Y:S04]  /*19e50*/  LDL.LU R24, [R1+0x1b0] ;  /* 0x0001b00001187983 */ /* 0x000f280000300800 */
[----:B------:R-:W4:Y:S04]  /*19e60*/  LDL.LU R25, [R1+0x1b4] ;  /* 0x0001b40001197983 */ /* 0x000f280000300800 */
[----:B0-----:R-:W2:Y:S04]  /*19e70*/  LDL.LU R26, [R1+0x1b8] ;  /* 0x0001b800011a7983 */ /* 0x001ea80000300800 */
[----:B------:R-:W2:Y:S04]  /*19e80*/  LDL.LU R27, [R1+0x1bc] ;  /* 0x0001bc00011b7983 */ /* 0x000ea80000300800 */
[----:B--2---:R-:W-:Y:S04]  /*19e90*/  STL.64 [R1+0xff0], R26 ;  /* 0x000ff01a01007387 */ /* 0x004fe80000100a00 */
[----:B----4-:R0:W-:Y:S04]  /*19ea0*/  STL.64 [R1+0xfe8], R24 ;  /* 0x000fe81801007387 */ /* 0x0101e80000100a00 */
[----:B0-----:R-:W2:Y:S04]  /*19eb0*/  LDL.LU R24, [R1+0x1c0] ;  /* 0x0001c00001187983 */ /* 0x001ea80000300800 */
[----:B------:R-:W2:Y:S04]  /*19ec0*/  LDL.LU R25, [R1+0x1c4] ;  /* 0x0001c40001197983 */ /* 0x000ea80000300800 */
[----:B------:R-:W4:Y:S04]  /*19ed0*/  LDL.LU R26, [R1+0x1c8] ;  /* 0x0001c800011a7983 */ /* 0x000f280000300800 */
[----:B------:R-:W4:Y:S01]  /*19ee0*/  LDL.LU R27, [R1+0x1cc] ;  /* 0x0001cc00011b7983 */ /* 0x000f220000300800 */
[----:B------:R-:W-:Y:S01]  /*19ef0*/  HMMA.16816.F32 R20, R16, R10, R20 ;  /* 0x0000000a1014723c */ /* 0x000fe20000001814 */
[----:B------:R-:W-:-:S02]  /*19f00*/  IMAD.MOV.U32 R6, RZ, RZ, R3 ;  /* 0x000000ffff067224 */ /* 0x000fc400078e0003 */
[----:B------:R-:W-:Y:S02]  /*19f10*/  IMAD.MOV.U32 R7, RZ, RZ, R0 ;  /* 0x000000ffff077224 */ /* 0x000fe400078e0000 */
[----:B------:R-:W-:Y:S02]  /*19f20*/  IMAD.MOV.U32 R3, RZ, RZ, R10 ;  /* 0x000000ffff037224 */ /* 0x000fe400078e000a */
[----:B------:R-:W-:Y:S01]  /*19f30*/  IMAD.MOV.U32 R0, RZ, RZ, R11 ;  /* 0x000000ffff007224 */ /* 0x000fe200078e000b */
[----:B----4-:R-:W-:Y:S04]  /*19f40*/  STL.64 [R1+0x1008], R26 ;  /* 0x0010081a01007387 */ /* 0x010fe80000100a00 */
[----:B--2---:R0:W-:Y:S04]  /*19f50*/  STL.64 [R1+0x1000], R24 ;  /* 0x0010001801007387 */ /* 0x0041e80000100a00 */
[----:B0-----:R-:W2:Y:S04]  /*19f60*/  LDL.LU R24, [R1+0x1d0] ;  /* 0x0001d00001187983 */ /* 0x001ea80000300800 */
[----:B------:R-:W2:Y:S04]  /*19f70*/  LDL.LU R25, [R1+0x1d4] ;  /* 0x0001d40001197983 */ /* 0x000ea80000300800 */
[----:B------:R-:W2:Y:S04]  /*19f80*/  LDL.LU R26, [R1+0x1d8] ;  /* 0x0001d800011a7983 */ /* 0x000ea80000300800 */
[----:B------:R-:W2:Y:S04]  /*19f90*/  LDL.LU R27, [R1+0x1dc] ;  /* 0x0001dc00011b7983 */ /* 0x000ea80000300800 */
[----:B------:R-:W-:Y:S04]  /*19fa0*/  STL.64 [R1+0x220], R20 ;  /* 0x0002201401007387 */ /* 0x000fe80000100a00 */
[----:B------:R0:W-:Y:S04]  /*19fb0*/  STL.64 [R1+0x228], R22 ;  /* 0x0002281601007387 */ /* 0x0001e80000100a00 */
[----:B0-----:R-:W4:Y:S04]  /*19fc0*/  LDL.LU.64 R22, [R1+0x1050] ;  /* 0x0010500001167983 */ /* 0x001f280000300a00 */
[----:B------:R-:W4:Y:S04]  /*19fd0*/  LDL.LU.64 R10, [R1+0x1048] ;  /* 0x00104800010a7983 */ /* 0x000f280000300a00 */
[----:B------:R-:W4:Y:S02]  /*19fe0*/  LDL.LU.64 R8, [R1+0x1040] ;  /* 0x0010400001087983 */ /* 0x000f240000300a00 */
[----:B----4-:R-:W-:-:S15]  /*19ff0*/  HMMA.16816.F32 R8, R16, R22, R8 ;  /* 0x000000161008723c */ /* 0x010fde0000001808 */
[----:B------:R-:W-:-:S04]  /*1a000*/  NOP ;  /* 0x0000000000007918 */ /* 0x000fc80000000000 */
[----:B------:R0:W-:Y:S04]  /*1a010*/  STL.64 [R1+0x210], R8 ;  /* 0x0002100801007387 */ /* 0x0001e80000100a00 */
[----:B------:R1:W-:Y:S01]  /*1a020*/  STL.64 [R1+0x218], R10 ;  /* 0x0002180a01007387 */ /* 0x0003e20000100a00 */
[----:B0-----:R-:W-:-:S03]  /*1a030*/  IMAD.MOV.U32 R9, RZ, RZ, R22 ;  /* 0x000000ffff097224 */ /* 0x001fc600078e0016 */
[----:B-1----:R-:W4:Y:S01]  /*1a040*/  LDL.LU.64 R10, [R1+0x1038] ;  /* 0x00103800010a7983 */ /* 0x002f220000300a00 */
[----:B------:R-:W-:-:S03]  /*1a050*/  IMAD.MOV.U32 R8, RZ, RZ, R23 ;  /* 0x000000ffff087224 */ /* 0x000fc600078e0017 */
[----:B------:R-:W3:Y:S02]  /*1a060*/  LDL.LU.64 R22, [R1+0x1030] ;  /* 0x0010300001167983 */ /* 0x000ee40000300a00 */
[----:B---3--:R-:W-:-:S15]  /*1a070*/  HMMA.16816.F32 R12, R16, R22, R12 ;  /* 0x00000016100c723c */ /* 0x008fde000000180c */
[----:B------:R-:W-:-:S04]  /*1a080*/  NOP ;  /* 0x0000000000007918 */ /* 0x000fc80000000000 */
[----:B------:R-:W-:Y:S04]  /*1a090*/  STL.64 [R1+0x200], R12 ;  /* 0x0002000c01007387 */ /* 0x000fe80000100a00 */
[----:B------:R0:W-:Y:S04]  /*1a0a0*/  STL.64 [R1+0x208], R14 ;  /* 0x0002080e01007387 */ /* 0x0001e80000100a00 */
[----:B0-----:R-:W4:Y:S04]  /*1a0b0*/  LDL.LU.64 R14, [R1+0x1028] ;  /* 0x00102800010e7983 */ /* 0x001f280000300a00 */
[----:B------:R-:W4:Y:S01]  /*1a0c0*/  LDL.LU.64 R12, [R1+0x1020] ;  /* 0x00102000010c7983 */ /* 0x000f220000300a00 */
[----:B------:R-:W-:-:S02]  /*1a0d0*/  IMAD.MOV.U32 R5, RZ, RZ, R22 ;  /* 0x000000ffff057224 */ /* 0x000fc400078e0016 */
[----:B------:R-:W-:Y:S02]  /*1a0e0*/  IMAD.MOV.U32 R4, RZ, RZ, R23 ;  /* 0x000000ffff047224 */ /* 0x000fe400078e0017 */
[----:B------:R-:W2:Y:S04]  /*1a0f0*/  LDL.LU.64 R22, [R1+0x1018] ;  /* 0x0010180001167983 */ /* 0x000ea80000300a00 */
[----:B------:R-:W2:Y:S01]  /*1a100*/  LDL.LU.64 R20, [R1+0x1010] ;  /* 0x0010100001147983 */ /* 0x000ea20000300a00 */
[----:B----4-:R-:W-:-:S15]  /*1a110*/  HMMA.16816.F32 R12, R16, R10, R12 ;  /* 0x0000000a100c723c */ /* 0x010fde000000180c */
[----:B------:R-:W-:-:S04]  /*1a120*/  NOP ;  /* 0x0000000000007918 */ /* 0x000fc80000000000 */
[----:B------:R0:W-:Y:S04]  /*1a130*/  STL.64 [R1+0x1e0], R12 ;  /* 0x0001e00c01007387 */ /* 0x0001e80000100a00 */
[----:B------:R1:W-:Y:S04]  /*1a140*/  STL.64 [R1+0x1e8], R14 ;  /* 0x0001e80e01007387 */ /* 0x0003e80000100a00 */
[----:B0-----:R-:W3:Y:S04]  /*1a150*/  LDL.LU R12, [R1+0x80] ;  /* 0x00008000010c7983 */ /* 0x001ee80000300800 */
[----:B------:R-:W3:Y:S04]  /*1a160*/  LDL.LU R13, [R1+0x84] ;  /* 0x00008400010d7983 */ /* 0x000ee80000300800 */
[----:B-1----:R-:W4:Y:S04]  /*1a170*/  LDL.LU R14, [R1+0x88] ;  /* 0x00008800010e7983 */ /* 0x002f280000300800 */
[----:B------:R-:W4:Y:S01]  /*1a180*/  LDL.LU R15, [R1+0x8c] ;  /* 0x00008c00010f7983 */ /* 0x000f220000300800 */
[----:B------:R-:W-:-:S02]  /*1a190*/  IMAD.MOV.U32 R18, RZ, RZ, R5 ;  /* 0x000000ffff127224 */ /* 0x000fc400078e0005 */
[----:B------:R-:W-:Y:S02]  /*1a1a0*/  IMAD.MOV.U32 R19, RZ, RZ, R4 ;  /* 0x000000ffff137224 */ /* 0x000fe400078e0004 */
[C---:B--2---:R-:W-:Y:S01]  /*1a1b0*/  HMMA.16816.F32 R4, R20.reuse, R6, R24 ;  /* 0x000000061404723c */ /* 0x044fe20000001818 */
[----:B----4-:R-:W-:Y:S04]  /*1a1c0*/  STL.64 [R1+0xe80], R14 ;  /* 0x000e800e01007387 */ /* 0x010fe80000100a00 */
[----:B---3--:R-:W-:Y:S04]  /*1a1d0*/  STL.64 [R1+0xe78], R12 ;  /* 0x000e780c01007387 */ /* 0x008fe80000100a00 */
[----:B------:R-:W2:Y:S04]  /*1a1e0*/  LDL.LU.64 R26, [R1+0x1008] ;  /* 0x00100800011a7983 */ /* 0x000ea80000300a00 */
[----:B------:R-:W2:Y:S06]  /*1a1f0*/  LDL.LU.64 R24, [R1+0x1000] ;  /* 0x0010000001187983 */ /* 0x000eac0000300a00 */
[----:B------:R-:W-:Y:S04]  /*1a200*/  STL.64 [R1+0x1d0], R4 ;  /* 0x0001d00401007387 */ /* 0x000fe80000100a00 */
[----:B------:R0:W-:Y:S04]  /*1a210*/  STL.64 [R1+0x1d8], R6 ;  /* 0x0001d80601007387 */ /* 0x0001e80000100a00 */
[----:B0-----:R-:W2:Y:S02]  /*1a220*/  LDL.LU.64 R6, [R1+0xff8] ;  /* 0x000ff80001067983 */ /* 0x001ea40000300a00 */
[----:B--2---:R-:W-:Y:S02]  /*1a230*/  HMMA.16816.F32 R4, R20, R6, R24 ;  /* 0x000000061404723c */ /* 0x004fe40000001818 */
[----:B------:R-:W2:Y:S04]  /*1a240*/  LDL.LU.64 R26, [R1+0xff0] ;  /* 0x000ff000011a7983 */ /* 0x000ea80000300a00 */
[----:B------:R-:W2:-:S13]  /*1a250*/  LDL.LU.64 R24, [R1+0xfe8] ;  /* 0x000fe80001187983 */ /* 0x000e9a0000300a00 */
[----:B------:R-:W-:Y:S04]  /*1a260*/  STL.64 [R1+0x1c0], R4 ;  /* 0x0001c00401007387 */ /* 0x000fe80000100a00 */
[----:B------:R0:W-:Y:S04]  /*1a270*/  STL.64 [R1+0x1c8], R6 ;  /* 0x0001c80601007387 */ /* 0x0001e80000100a00 */
[----:B0-----:R-:W2:Y:S02]  /*1a280*/  LDL.LU.64 R6, [R1+0xfe0] ;  /* 0x000fe00001067983 */ /* 0x001ea40000300a00 */
[----:B--2---:R-:W-:Y:S02]  /*1a290*/  HMMA.16816.F32 R4, R20, R6, R24 ;  /* 0x000000061404723c */ /* 0x004fe40000001818 */
[----:B------:R-:W2:-:S15]  /*1a2a0*/  LDL.LU.64 R26, [R1+0xfd8] ;  /* 0x000fd800011a7983 */ /* 0x000e9e0000300a00 */
[----:B------:R-:W-:Y:S02]  /*1a2b0*/  NOP ;  /* 0x0000000000007918 */ /* 0x000fe40000000000 */
[----:B------:R-:W-:Y:S04]  /*1a2c0*/  STL.64 [R1+0x1b0], R4 ;  /* 0x0001b00401007387 */ /* 0x000fe80000100a00 */
[----:B------:R0:W-:Y:S04]  /*1a2d0*/  STL.64 [R1+0x1b8], R6 ;  /* 0x0001b80601007387 */ /* 0x0001e80000100a00 */
[----:B0-----:R-:W2:Y:S04]  /*1a2e0*/  LDL.LU.64 R6, [R1+0xfd0] ;  /* 0x000fd00001067983 */ /* 0x001ea80000300a00 */
[----:B------:R-:W2:Y:S02]  /*1a2f0*/  LDL.LU.64 R4, [R1+0xfc8] ;  /* 0x000fc80001047983 */ /* 0x000ea40000300a00 */
[----:B--2---:R-:W-:-:S15]  /*1a300*/  HMMA.16816.F32 R4, R20, R26, R4 ;  /* 0x0000001a1404723c */ /* 0x004fde0000001804 */
[----:B------:R-:W-:-:S04]  /*1a310*/  NOP ;  /* 0x0000000000007918 */ /* 0x000fc80000000000 */
[----:B------:R-:W-:Y:S04]  /*1a320*/  STL.64 [R1+0x1a0], R4 ;  /* 0x0001a00401007387 */ /* 0x000fe80000100a00 */
[----:B------:R0:W-:Y:S04]  /*1a330*/  STL.64 [R1+0x1a8], R6 ;  /* 0x0001a80601007387 */ /* 0x0001e80000100a00 */
[----:B0-----:R-:W2:Y:S04]  /*1a340*/  LDL.LU.64 R6, [R1+0xfc0] ;  /* 0x000fc00001067983 */ /* 0x001ea80000300a00 */
[----:B------:R-:W2:Y:S01]  /*1a350*/  LDL.LU.64 R4, [R1+0xfb8] ;  /* 0x000fb80001047983 */ /* 0x000ea20000300a00 */
[----:B------:R-:W-:-:S02]  /*1a360*/  IMAD.MOV.U32 R14, RZ, RZ, R3 ;  /* 0x000000ffff0e7224 */ /* 0x000fc400078e0003 */
[----:B------:R-:W-:Y:S01]  /*1a370*/  IMAD.MOV.U32 R15, RZ, RZ, R0 ;  /* 0x000000ffff0f7224 */ /* 0x000fe200078e0000 */
[----:B------:R-:W3:Y:S01]  /*1a380*/  LDL.LU R24, [R1+0x160] ;  /* 0x0001600001187983 */ /* 0x000ee20000300800 */
[----:B------:R-:W-:-:S03]  /*1a390*/  IMAD.MOV.U32 R3, RZ, RZ, R26 ;  /* 0x000000ffff037224 */ /* 0x000fc600078e001a */
[----:B------:R-:W3:Y:S01]  /*1a3a0*/  LDL.LU R25, [R1+0x164] ;  /* 0x0001640001197983 */ /* 0x000ee20000300800 */
[----:B------:R-:W-:-:S03]  /*1a3b0*/  IMAD.MOV.U32 R0, RZ, RZ, R27 ;  /* 0x000000ffff007224 */ /* 0x000fc600078e001b */
[----:B------:R-:W3:Y:S04]  /*1a3c0*/  LDL.LU R26, [R1+0x168] ;  /* 0x00016800011a7983 */ /* 0x000ee80000300800 */
[----:B------:R-:W3:Y:S01]  /*1a3d0*/  LDL.LU R27, [R1+0x16c] ;  /* 0x00016c00011b7983 */ /* 0x000ee20000300800 */
[----:B--2---:R-:W-:-:S15]  /*1a3e0*/  HMMA.16816.F32 R4, R20, R14, R4 ;  /* 0x0000000e1404723c */ /* 0x004fde0000001804 */
[----:B------:R-:W-:-:S04]  /*1a3f0*/  NOP ;  /* 0x0000000000007918 */ /* 0x000fc80000000000 */
[----:B------:R-:W-:Y:S04]  /*1a400*/  STL.64 [R1+0x190], R4 ;  /* 0x0001900401007387 */ /* 0x000fe80000100a00 */
[----:B------:R0:W-:Y:S04]  /*1a410*/  STL.64 [R1+0x198], R6 ;  /* 0x0001980601007387 */ /* 0x0001e80000100a00 */
[----:B0-----:R-:W2:Y:S04]  /*1a420*/  LDL.LU.64 R6, [R1+0xfb0] ;  /* 0x000fb00001067983 */ /* 0x001ea80000300a00 */
[----:B------:R-:W2:Y:S04]  /*1a430*/  LDL.LU.64 R4, [R1+0xfa8] ;  /* 0x000fa80001047983 */ /* 0x000ea80000300a00 */
[----:B------:R0:W-:Y:S02]  /*1a440*/  STL.64 [R1+0xf40], R14 ;  /* 0x000f400e01007387 */ /* 0x0001e40000100a00 */
[----:B0-----:R-:W-:-:S02]  /*1a450*/  IMAD.MOV.U32 R14, RZ, RZ, R9 ;  /* 0x000000ffff0e7224 */ /* 0x001fc400078e0009 */
[----:B------:R-:W-:-:S07]  /*1a460*/  IMAD.MOV.U32 R15, RZ, RZ, R8 ;  /* 0x000000ffff0f7224 */ /* 0x000fce00078e0008 */
[----:B--2---:R-:W-:Y:S01]  /*1a470*/  HMMA.16816.F32 R12, R20, R14, R4 ;  /* 0x0000000e140c723c */ /* 0x004fe20000001804 */
[----:B------:R-:W2:Y:S04]  /*1a480*/  LDL.LU.64 R6, [R1+0xfa0] ;  /* 0x000fa00001067983 */ /* 0x000ea80000300a00 */
[----:B------:R-:W2:-:S14]  /*1a490*/  LDL.LU.64 R4, [R1+0xf98] ;  /* 0x000f980001047983 */ /* 0x000e9c0000300a00 */
[----:B------:R-:W-:Y:S04]  /*1a4a0*/  STL.64 [R1+0x180], R12 ;  /* 0x0001800c01007387 */ /* 0x000fe80000100a00 */
[----:B------:R2:W-:Y:S02]  /*1a4b0*/  STL.64 [R1+0x188], R14 ;  /* 0x0001880e01007387 */ /* 0x0005e40000100a00 */
[----:B--2---:R-:W-:Y:S02]  /*1a4c0*/  HMMA.16816.F32 R12, R20, R18, R4 ;  /* 0x00000012140c723c */ /* 0x004fe40000001804 */
[----:B------:R-:W2:-:S15]  /*1a4d0*/  LDL.LU R4, [R1+0x110] ;  /* 0x0001100001047983 */ /* 0x000e9e0000300800 */
[----:B------:R-:W-:Y:S02]  /*1a4e0*/  NOP ;  /* 0x0000000000007918 */ /* 0x000fe40000000000 */
[----:B------:R0:W-:Y:S04]  /*1a4f0*/  STL.64 [R1+0x170], R12 ;  /* 0x0001700c01007387 */ /* 0x0001e80000100a00 */
[----:B------:R1:W-:Y:S04]  /*1a500*/  STL.64 [R1+0x178], R14 ;  /* 0x0001780e01007387 */ /* 0x0003e80000100a00 */
[----:B------:R-:W2:Y:S04]  /*1a510*/  LDL.LU R5, [R1+0x114] ;  /* 0x0001140001057983 */ /* 0x000ea80000300800 */
[----:B------:R-:W4:Y:S04]  /*1a520*/  LDL.LU R6, [R1+0x118] ;  /* 0x0001180001067983 */ /* 0x000f280000300800 */
[----:B------:R-:W4:Y:S04]  /*1a530*/  LDL.LU R7, [R1+0x11c] ;  /* 0x00011c0001077983 */ /* 0x000f280000300800 */
[----:B0-----:R-:W2:Y:S04]  /*1a540*/  LDL.LU R12, [R1+0x130] ;  /* 0x00013000010c7983 */ /* 0x001ea80000300800 */
[----:B------:R-:W2:Y:S04]  /*1a550*/  LDL.LU R13, [R1+0x134] ;  /* 0x00013400010d7983 */ /* 0x000ea80000300800 */
[----:B-1----:R-:W2:Y:S04]  /*1a560*/  LDL.LU R14, [R1+0x138] ;  /* 0x00013800010e7983 */ /* 0x002ea80000300800 */
[----:B------:R-:W2:Y:S04]  /*1a570*/  LDL.LU R15, [R1+0x13c] ;  /* 0x00013c00010f7983 */ /* 0x000ea80000300800 */
[----:B--2---:R0:W-:Y:S04]  /*1a580*/  STL.64 [R1+0xf50], R14 ;  /* 0x000f500e01007387 */ /* 0x0041e80000100a00 */
[----:B------:R-:W-:Y:S04]  /*1a590*/  STL.64 [R1+0xf48], R12 ;  /* 0x000f480c01007387 */ /* 0x000fe80000100a00 */
[----:B0-----:R-:W2:Y:S01]  /*1a5a0*/  LDL.LU.64 R14, [R1+0x58] ;  /* 0x00005800010e7983 */ /* 0x001ea20000300a00 */
[----:B---3--:R-:W-:Y:S03]  /*1a5b0*/  HMMA.16816.F32 R20, R20, R10, R24 ;  /* 0x0000000a1414723c */ /* 0x008fe60000001818 */
[----:B--2---:R0:W-:Y:S04]  /*1a5c0*/  STL.64 [R1+0xf60], R14 ;  /* 0x000f600e01007387 */ /* 0x0041e80000100a00 */
[----:B0-----:R-:W2:Y:S04]  /*1a5d0*/  LDL.LU.64 R14, [R1+0x68] ;  /* 0x00006800010e7983 */ /* 0x001ea80000300a00 */
[----:B----4-:R0:W-:Y:S04]  /*1a5e0*/  STL.64 [R1+0xf38], R6 ;  /* 0x000f380601007387 */ /* 0x0101e80000100a00 */
[----:B------:R1:W-:Y:S04]  /*1a5f0*/  STL.64 [R1+0xf30], R4 ;  /* 0x000f300401007387 */ /* 0x0003e80000100a00 */
[----:B0-----:R-:W3:Y:S04]  /*1a600*/  LDL.LU.64 R6, [R1+0x48] ;  /* 0x0000480001067983 */ /* 0x001ee80000300a00 */
[----:B---3--:R0:W-:Y:S04]  /*1a610*/  STL.64 [R1+0xf58], R6 ;  /* 0x000f580601007387 */ /* 0x0081e80000100a00 */
[----:B-1----:R-:W3:Y:S04]  /*1a620*/  LDL.LU R4, [R1+0x140] ;  /* 0x0001400001047983 */ /* 0x002ee80000300800 */
[----:B------:R-:W3:Y:S04]  /*1a630*/  LDL.LU R5, [R1+0x144] ;  /* 0x0001440001057983 */ /* 0x000ee80000300800 */
[----:B0-----:R-:W3:Y:S04]  /*1a640*/  LDL.LU R6, [R1+0x148] ;  /* 0x0001480001067983 */ /* 0x001ee80000300800 */
[----:B------:R-:W3:Y:S04]  /*1a650*/  LDL.LU R7, [R1+0x14c] ;  /* 0x00014c0001077983 */ /* 0x000ee80000300800 */
[----:B------:R0:W-:Y:S04]  /*1a660*/  STL.64 [R1+0xf10], R18 ;  /* 0x000f101201007387 */ /* 0x0001e80000100a00 */
[----:B------:R-:W4:Y:S04]  /*1a670*/  LDL.LU R16, [R1+0x120] ;  /* 0x0001200001107983 */ /* 0x000f280000300800 */
[----:B------:R-:W4:Y:S04]  /*1a680*/  LDL.LU R17, [R1+0x124] ;  /* 0x0001240001117983 */ /* 0x000f280000300800 */
[----:B0-----:R-:W4:Y:S04]  /*1a690*/  LDL.LU R18, [R1+0x128] ;  /* 0x0001280001127983 */ /* 0x001f280000300800 */
[----:B------:R-:W4:Y:S04]  /*1a6a0*/  LDL.LU R19, [R1+0x12c] ;  /* 0x00012c0001137983 */ /* 0x000f280000300800 */
[----:B------:R-:W2:Y:S04]  /*1a6b0*/  LDL.LU.64 R26, [R1+0xf90] ;  /* 0x000f9000011a7983 */ /* 0x000ea80000300a00 */
[----:B------:R-:W2:Y:S04]  /*1a6c0*/  LDL.LU.64 R24, [R1+0xf88] ;  /* 0x000f880001187983 */ /* 0x000ea80000300a00 */
[----:B------:R0:W-:Y:S04]  /*1a6d0*/  STL.64 [R1+0xf18], R10 ;  /* 0x000f180a01007387 */ /* 0x0001e80000100a00 */
[----:B------:R-:W2:Y:S04]  /*1a6e0*/  LDL.LU R8, [R1+0x150] ;  /* 0x0001500001087983 */ /* 0x000ea80000300800 */
[----:B------:R1:W-:Y:S04]  /*1a6f0*/  STL.64 [R1+0x160], R20 ;  /* 0x0001601401007387 */ /* 0x0003e80000100a00 */
[----:B------:R1:W-:Y:S04]  /*1a700*/  STL.64 [R1+0x168], R22 ;  /* 0x0001681601007387 */ /* 0x0003e80000100a00 */
[----:B------:R-:W2:Y:S04]  /*1a710*/  LDL.LU R9, [R1+0x154] ;  /* 0x0001540001097983 */ /* 0x000ea80000300800 */
[----:B0-----:R-:W2:Y:S04]  /*1a720*/  LDL.LU R10, [R1+0x158] ;  /* 0x00015800010a7983 */ /* 0x001ea80000300800 */
[----:B------:R-:W2:Y:S04]  /*1a730*/  LDL.LU R11, [R1+0x15c] ;  /* 0x00015c00010b7983 */ /* 0x000ea80000300800 */
[----:B-1----:R-:W2:Y:S01]  /*1a740*/  LDL.LU R20, [R1+0x70] ;  /* 0x0000700001147983 */ /* 0x002ea20000300800 */
[----:B------:R-:W-:-:S02]  /*1a750*/  IMAD.MOV.U32 R21, RZ, RZ, R29 ;  /* 0x000000ffff157224 */ /* 0x000fc400078e001d */
[----:B------:R-:W-:Y:S02]  /*1a760*/  IMAD.MOV.U32 R22, RZ, RZ, R28 ;  /* 0x000000ffff167224 */ /* 0x000fe400078e001c */
[----:B------:R-:W-:Y:S01]  /*1a770*/  IMAD.MOV.U32 R23, RZ, RZ, R2 ;  /* 0x000000ffff177224 */ /* 0x000fe200078e0002 */
[----:B------:R-:W3:Y:S04]  /*1a780*/  LDL.LU R29, [R1+0xf80] ;  /* 0x000f8000011d7983 */ /* 0x000ee80000300800 */
[----:B------:R-:W3:Y:S04]  /*1a790*/  LDL.LU R28, [R1+0xf7c] ;  /* 0x000f7c00011c7983 */ /* 0x000ee80000300800 */
[----:B------:R-:W3:Y:S04]  /*1a7a0*/  LDL.LU R2, [R1+0xf78] ;  /* 0x000f780001027983 */ /* 0x000ee80000300800 */
[----:B------:R-:W-:Y:S04]  /*1a7b0*/  STL.64 [R1+0xe90], R22 ;  /* 0x000e901601007387 */ /* 0x000fe80000100a00 */
[----:B--2---:R0:W-:Y:S04]  /*1a7c0*/  STL.64 [R1+0xe88], R20 ;  /* 0x000e881401007387 */ /* 0x0041e80000100a00 */
[----:B0-----:R-:W2:Y:S04]  /*1a7d0*/  LDL.LU R20, [R1+0x90] ;  /* 0x0000900001147983 */ /* 0x001ea80000300800 */
[----:B------:R-:W2:Y:S01]  /*1a7e0*/  LDL.LU R21, [R1+0x94] ;  /* 0x0000940001157983 */ /* 0x000ea20000300800 */
[----:B------:R-:W-:Y:S01]  /*1a7f0*/  HMMA.16816.F32 R8, R24, R14, R8 ;  /* 0x0000000e1808723c */ /* 0x000fe20000001808 */
[----:B---3--:R-:W-:-:S02]  /*1a800*/  IMAD.MOV.U32 R22, RZ, RZ, R29 ;  /* 0x000000ffff167224 */ /* 0x008fc400078e001d */
[----:B------:R-:W-:Y:S01]  /*1a810*/  IMAD.MOV.U32 R23, RZ, RZ, R28 ;  /* 0x000000ffff177224 */ /* 0x000fe200078e001c */
[----:B------:R-:W3:Y:S04]  /*1a820*/  LDL.LU R29, [R1+0xf74] ;  /* 0x000f7400011d7983 */ /* 0x000ee80000300800 */
[----:B------:R-:W3:Y:S04]  /*1a830*/  LDL.LU R28, [R1+0xf70] ;  /* 0x000f7000011c7983 */ /* 0x000ee80000300800 */
[----:B------:R0:W-:Y:S02]  /*1a840*/  STL.64 [R1+0xea0], R22 ;  /* 0x000ea01601007387 */ /* 0x0001e40000100a00 */
[----:B0-----:R-:W-:-:S02]  /*1a850*/  IMAD.MOV.U32 R22, RZ, RZ, R3 ;  /* 0x000000ffff167224 */ /* 0x001fc400078e0003 */
[----:B------:R-:W-:Y:S01]  /*1a860*/  IMAD.MOV.U32 R23, RZ, RZ, R0 ;  /* 0x000000ffff177224 */ /* 0x000fe200078e0000 */
[----:B--2---:R-:W-:Y:S04]  /*1a870*/  STL.64 [R1+0xe98], R20 ;  /* 0x000e981401007387 */ /* 0x004fe80000100a00 */
[----:B------:R-:W2:Y:S04]  /*1a880*/  LDL.LU R3, [R1+0xf6c] ;  /* 0x000f6c0001037983 */ /* 0x000ea80000300800 */
[----:B------:R-:W2:Y:S04]  /*1a890*/  LDL.LU R0, [R1+0xf68] ;  /* 0x000f680001007983 */ /* 0x000ea80000300800 */
[----:B------:R0:W-:Y:S04]  /*1a8a0*/  STL.64 [R1+0x150], R8 ;  /* 0x0001500801007387 */ /* 0x0001e80000100a00 */
[----:B------:R1:W-:Y:S01]  /*1a8b0*/  STL.64 [R1+0x158], R10 ;  /* 0x0001580a01007387 */ /* 0x0003e20000100a00 */
[----:B0-----:R-:W-:-:S02]  /*1a8c0*/  IMAD.MOV.U32 R9, RZ, RZ, R14 ;  /* 0x000000ffff097224 */ /* 0x001fc400078e000e */
[----:B------:R-:W-:Y:S02]  /*1a8d0*/  IMAD.MOV.U32 R8, RZ, RZ, R15 ;  /* 0x000000ffff087224 */ /* 0x000fe400078e000f */
[----:B------:R-:W2:Y:S02]  /*1a8e0*/  LDL.LU.64 R14, [R1+0xf60] ;  /* 0x000f6000010e7983 */ /* 0x000ea40000300a00 */
[----:B--2---:R-:W-:Y:S01]  /*1a8f0*/  HMMA.16816.F32 R4, R24, R14, R4 ;  /* 0x0000000e1804723c */ /* 0x004fe20000001804 */
[----:B-1----:R-:W-:Y:S02]  /*1a900*/  IMAD.MOV.U32 R11, RZ, RZ, R14 ;  /* 0x000000ffff0b7224 */ /* 0x002fe400078e000e */
[----:B------:R-:W-:-:S15]  /*1a910*/  IMAD.MOV.U32 R10, RZ, RZ, R15 ;  /* 0x000000ffff0a7224 */ /* 0x000fde00078e000f */
[----:B------:R-:W-:Y:S01]  /*1a920*/  NOP ;  /* 0x0000000000007918 */ /* 0x000fe20000000000 */
[----:B------:R-:W-:Y:S04]  /*1a930*/  STL.64 [R1+0x140], R4 ;  /* 0x0001400401007387 */ /* 0x000fe80000100a00 */
[----:B------:R0:W-:Y:S04]  /*1a940*/  STL.64 [R1+0x148], R6 ;  /* 0x0001480601007387 */ /* 0x0001e80000100a00 */
[----:B0-----:R-:W2:Y:S04]  /*1a950*/  LDL.LU.64 R6, [R1+0xf58] ;  /* 0x000f580001067983 */ /* 0x001ea80000300a00 */
[----:B------:R-:W2:Y:S04]  /*1a960*/  LDL.LU.64 R14, [R1+0xf50] ;  /* 0x000f5000010e7983 */ /* 0x000ea80000300a00 */
[----:B------:R-:W2:Y:S02]  /*1a970*/  LDL.LU.64 R12, [R1+0xf48] ;  /* 0x000f4800010c7983 */ /* 0x000ea40000300a00 */
[----:B--2---:R-:W-:-:S15]  /*1a980*/  HMMA.16816.F32 R12, R24, R6, R12 ;  /* 0x00000006180c723c */ /* 0x004fde000000180c */
[----:B------:R-:W-:-:S04]  /*1a990*/  NOP ;  /* 0x0000000000007918 */ /* 0x000fc80000000000 */
[----:B------:R0:W-:Y:S04]  /*1a9a0*/  STL.64 [R1+0x130], R12 ;  /* 0x0001300c01007387 */ /* 0x0001e80000100a00 */
[----:B------:R1:W-:Y:S01]  /*1a9b0*/  STL.64 [R1+0x138], R14 ;  /* 0x0001380e01007387 */ /* 0x0003e20000100a00 */
[----:B0-----:R-:W-:-:S03]  /*1a9c0*/  IMAD.MOV.U32 R13, RZ, RZ, R6 ;  /* 0x000000ffff0d7224 */ /* 0x001fc600078e0006 */
[----:B-1----:R-:W2:Y:S01]  /*1a9d0*/  LDL.LU.64 R14, [R1+0xf40] ;  /* 0x000f4000010e7983 */ /* 0x002ea20000300a00 */
[----:B------:R-:W-:-:S03]  /*1a9e0*/  IMAD.MOV.U32 R12, RZ, RZ, R7 ;  /* 0x000000ffff0c7224 */ /* 0x000fc600078e0007 */
[----:B------:R-:W2:Y:S04]  /*1a9f0*/  LDL.LU.64 R6, [R1+0xf38] ;  /* 0x000f380001067983 */ /* 0x000ea80000300a00 */
[----:B------:R-:W2:Y:S01]  /*1aa00*/  LDL.LU.64 R4, [R1+0xf30] ;  /* 0x000f300001047983 */ /* 0x000ea20000300a00 */
[----:B----4-:R-:W-:Y:S03]  /*1aa10*/  HMMA.16816.F32 R16, R24, R22, R16 ;  /* 0x000000161810723c */ /* 0x010fe60000001810 */
[----:B------:R0:W-:Y:S02]  /*1aa20*/  STL.64 [R1+0xeb0], R22 ;  /* 0x000eb01601007387 */ /* 0x0001e40000100a00 */
[----:B0-----:R-:W-:-:S02]  /*1aa30*/  IMAD.MOV.U32 R22, RZ, RZ, R13 ;  /* 0x000000ffff167224 */ /* 0x001fc400078e000d */
[----:B------:R-:W-:-:S12]  /*1aa40*/  IMAD.MOV.U32 R23, RZ, RZ, R12 ;  /* 0x000000ffff177224 */ /* 0x000fd800078e000c */
[----:B------:R-:W-:Y:S04]  /*1aa50*/  STL.64 [R1+0x120], R16 ;  /* 0x0001201001007387 */ /* 0x000fe80000100a00 */
[----:B------:R-:W-:Y:S04]  /*1aa60*/  STL.64 [R1+0x128], R18 ;  /* 0x0001281201007387 */ /* 0x000fe80000100a00 */
[----:B------:R0:W-:Y:S02]  /*1aa70*/  STL.64 [R1+0xec8], R22 ;  /* 0x000ec81601007387 */ /* 0x0001e40000100a00 */
[----:B0-----:R-:W-:-:S02]  /*1aa80*/  IMAD.MOV.U32 R22, RZ, RZ, R11 ;  /* 0x000000ffff167224 */ /* 0x001fc400078e000b */
[----:B------:R-:W-:-:S05]  /*1aa90*/  IMAD.MOV.U32 R23, RZ, RZ, R10 ;  /* 0x000000ffff177224 */ /* 0x000fca00078e000a */
[----:B------:R0:W-:Y:S02]  /*1aaa0*/  STL.64 [R1+0xee0], R22 ;  /* 0x000ee01601007387 */ /* 0x0001e40000100a00 */
[----:B0-----:R-:W-:Y:S02]  /*1aab0*/  IMAD.MOV.U32 R22, RZ, RZ, R9 ;  /* 0x000000ffff167224 */ /* 0x001fe400078e0009 */
[----:B------:R-:W-:-:S05]  /*1aac0*/  IMAD.MOV.U32 R23, RZ, RZ, R8 ;  /* 0x000000ffff177224 */ /* 0x000fca00078e0008 */
[----:B------:R0:W-:Y:S04]  /*1aad0*/  STL.64 [R1+0xf08], R22 ;  /* 0x000f081601007387 */ /* 0x0001e80000100a00 */
[----:B------:R-:W4:Y:S01]  /*1aae0*/  LDL.LU R8, [R1+0x100] ;  /* 0x0001000001087983 */ /* 0x000f220000300800 */
[----:B--2---:R-:W-:-:S15]  /*1aaf0*/  HMMA.16816.F32 R4, R24, R14, R4 ;  /* 0x0000000e1804723c */ /* 0x004fde0000001804 */
[----:B------:R-:W-:-:S04]  /*1ab00*/  NOP ;  /* 0x0000000000007918 */ /* 0x000fc80000000000 */
[----:B------:R1:W-:Y:S04]  /*1ab10*/  STL.64 [R1+0x110], R4 ;  /* 0x0001100401007387 */ /* 0x0003e80000100a00 */
[----:B------:R2:W-:Y:S04]  /*1ab20*/  STL.64 [R1+0x118], R6 ;  /* 0x0001180601007387 */ /* 0x0005e80000100a00 */
[----:B------:R-:W4:Y:S04]  /*1ab30*/  LDL.LU R9, [R1+0x104] ;  /* 0x0001040001097983 */ /* 0x000f280000300800 */
[----:B------:R-:W4:Y:S04]  /*1ab40*/  LDL.LU R10, [R1+0x108] ;  /* 0x00010800010a7983 */ /* 0x000f280000300800 */
[----:B------:R-:W4:Y:S04]  /*1ab50*/  LDL.LU R11, [R1+0x10c] ;  /* 0x00010c00010b7983 */ /* 0x000f280000300800 */
[----:B------:R-:W4:Y:S04]  /*1ab60*/  LDL.LU.64 R18, [R1+0x18] ;  /* 0x0000180001127983 */ /* 0x000f280000300a00 */
[----:B------:R-:W3:Y:S04]  /*1ab70*/  LDL.LU R20, [R1+0xf0] ;  /* 0x0000f00001147983 */ /* 0x000ee80000300800 */
[----:B------:R-:W3:Y:S04]  /*1ab80*/  LDL.LU R21, [R1+0xf4] ;  /* 0x0000f40001157983 */ /* 0x000ee80000300800 */
[----:B0-----:R-:W3:Y:S04]  /*1ab90*/  LDL.LU R22, [R1+0xf8] ;  /* 0x0000f80001167983 */ /* 0x001ee80000300800 */
[----:B------:R-:W3:Y:S04]  /*1aba0*/  LDL.LU R23, [R1+0xfc] ;  /* 0x0000fc0001177983 */ /* 0x000ee80000300800 */
[----:B-1----:R-:W3:Y:S04]  /*1abb0*/  LDL.LU R4, [R1+0xe0] ;  /* 0x0000e00001047983 */ /* 0x002ee80000300800 */
[----:B------:R-:W3:Y:S04]  /*1abc0*/  LDL.LU R5, [R1+0xe4] ;  /* 0x0000e40001057983 */ /* 0x000ee80000300800 */
[----:B--2---:R-:W2:Y:S04]  /*1abd0*/  LDL.LU R6, [R1+0xe8] ;  /* 0x0000e80001067983 */ /* 0x004ea80000300800 */
[----:B------:R-:W2:Y:S04]  /*1abe0*/  LDL.LU R7, [R1+0xec] ;  /* 0x0000ec0001077983 */ /* 0x000ea80000300800 */
[----:B------:R0:W-:Y:S04]  /*1abf0*/  STL.64 [R1+0xea8], R14 ;  /* 0x000ea80e01007387 */ /* 0x0001e80000100a00 */
[----:B------:R-:W2:Y:S04]  /*1ac00*/  LDL.LU R12, [R1+0xa0] ;  /* 0x0000a000010c7983 */ /* 0x000ea80000300800 */
[----:B------:R-:W2:Y:S04]  /*1ac10*/  LDL.LU R13, [R1+0xa4] ;  /* 0x0000a400010d7983 */ /* 0x000ea80000300800 */
[----:B0-----:R-:W2:Y:S04]  /*1ac20*/  LDL.LU R14, [R1+0xa8] ;  /* 0x0000a800010e7983 */ /* 0x001ea80000300800 */
[----:B------:R-:W2:Y:S04]  /*1ac30*/  LDL.LU R15, [R1+0xac] ;  /* 0x0000ac00010f7983 */ /* 0x000ea80000300800 */
[----:B--2---:R3:W-:Y:S04]  /*1ac40*/  STL.64 [R1+0xec0], R14 ;  /* 0x000ec00e01007387 */ /* 0x0047e80000100a00 */
[----:B------:R0:W-:Y:S01]  /*1ac50*/  STL.64 [R1+0xeb8], R12 ;  /* 0x000eb80c01007387 */ /* 0x0001e20000100a00 */
[----:B---3--:R-:W-:-:S02]  /*1ac60*/  IMAD.MOV.U32 R14, RZ, RZ, R28 ;  /* 0x000000ffff0e7224 */ /* 0x008fc400078e001c */
[----:B0-----:R-:W-:Y:S02]  /*1ac70*/  IMAD.MOV.U32 R12, RZ, RZ, R0 ;  /* 0x000000ffff0c7224 */ /* 0x001fe400078e0000 */
[----:B------:R-:W-:Y:S01]  /*1ac80*/  IMAD.MOV.U32 R15, RZ, RZ, R29 ;  /* 0x000000ffff0f7224 */ /* 0x000fe200078e001d */
[----:B------:R-:W2:Y:S01]  /*1ac90*/  LDL.LU R0, [R1+0xf2c] ;  /* 0x000f2c0001007983 */ /* 0x000ea20000300800 */
[----:B------:R-:W-:-:S03]  /*1aca0*/  IMAD.MOV.U32 R13, RZ, RZ, R3 ;  /* 0x000000ffff0d7224 */ /* 0x000fc600078e0003 */
[----:B------:R-:W3:Y:S04]  /*1acb0*/  LDL.LU R3, [R1+0xf28] ;  /* 0x000f280001037983 */ /* 0x000ee80000300800 */
[----:B------:R-:W2:Y:S04]  /*1acc0*/  LDL.LU R28, [R1+0xf24] ;  /* 0x000f2400011c7983 */ /* 0x000ea80000300800 */
[----:B------:R-:W2:Y:S04]  /*1acd0*/  LDL.LU R29, [R1+0xf20] ;  /* 0x000f2000011d7983 */ /* 0x000ea80000300800 */
[----:B------:R-:W-:Y:S04]  /*1ace0*/  STL.64 [R1+0xed8], R14 ;  /* 0x000ed80e01007387 */ /* 0x000fe80000100a00 */
[----:B------:R0:W-:Y:S04]  /*1acf0*/  STL.64 [R1+0xed0], R12 ;  /* 0x000ed00c01007387 */ /* 0x0001e80000100a00 */
[----:B0-----:R-:W2:Y:S04]  /*1ad00*/  LDL.LU R12, [R1+0xc0] ;  /* 0x0000c000010c7983 */ /* 0x001ea80000300800 */
[----:B------:R-:W2:Y:S04]  /*1ad10*/  LDL.LU R13, [R1+0xc4] ;  /* 0x0000c400010d7983 */ /* 0x000ea80000300800 */
[----:B------:R-:W2:Y:S04]  /*1ad20*/  LDL.LU R14, [R1+0xc8] ;  /* 0x0000c800010e7983 */ /* 0x000ea80000300800 */
[----:B------:R-:W2:Y:S01]  /*1ad30*/  LDL.LU R15, [R1+0xcc] ;  /* 0x0000cc00010f7983 */ /* 0x000ea20000300800 */
[----:B----4-:R-:W-:Y:S03]  /*1ad40*/  HMMA.16816.F32 R8, R24, R18, R8 ;  /* 0x000000121808723c */ /* 0x010fe60000001808 */
[----:B--2---:R3:W-:Y:S04]  /*1ad50*/  STL.64 [R1+0xef0], R14 ;  /* 0x000ef00e01007387 */ /* 0x0047e80000100a00 */
[----:B------:R-:W-:-:S12]  /*1ad60*/  STL.64 [R1+0xee8], R12 ;  /* 0x000ee80c01007387 */ /* 0x000fd80000100a00 */
[----:B------:R0:W-:Y:S04]  /*1ad70*/  STL.64 [R1+0x100], R8 ;  /* 0x0001000801007387 */ /* 0x0001e80000100a00 */
[----:B------:R1:W-:Y:S01]  /*1ad80*/  STL.64 [R1+0x108], R10 ;  /* 0x0001080a01007387 */ /* 0x0003e20000100a00 */
[----:B---3--:R-:W-:Y:S02]  /*1ad90*/  IMAD.MOV.U32 R14, RZ, RZ, R3 ;  /* 0x000000ffff0e7224 */ /* 0x008fe400078e0003 */
[----:B------:R-:W-:Y:S02]  /*1ada0*/  IMAD.MOV.U32 R3, RZ, RZ, R19 ;  /* 0x000000ffff037224 */ /* 0x000fe400078e0013 */
[----:B0-----:R-:W-:Y:S01]  /*1adb0*/  IMAD.MOV.U32 R9, RZ, RZ, R18 ;  /* 0x000000ffff097224 */ /* 0x001fe200078e0012 */
[----:B-1----:R-:W2:Y:S04]  /*1adc0*/  LDL.LU.64 R10, [R1+0xf18] ;  /* 0x000f1800010a7983 */ /* 0x002ea80000300a00 */
[----:B------:R-:W3:Y:S01]  /*1add0*/  LDL.LU.64 R18, [R1+0xf10] ;  /* 0x000f100001127983 */ /* 0x000ee20000300a00 */
[----:B------:R-:W-:-:S03]  /*1ade0*/  IMAD.MOV.U32 R15, RZ, RZ, R0 ;  /* 0x000000ffff0f7224 */ /* 0x000fc600078e0000 */
[----:B------:R-:W4:Y:S01]  /*1adf0*/  LDL R8, [R1+0x324] ;  /* 0x0003240001087983 */ /* 0x000f220000100800 */
[C---:B---3--:R-:W-:Y:S08]  /*1ae00*/  HMMA.16816.F32 R20, R24.reuse, R18, R20 ;  /* 0x000000121814723c */ /* 0x048ff00000001814 */
[----:B--2---:R-:W-:Y:S11]  /*1ae10*/  HMMA.16816.F32 R24, R24, R10, R4 ;  /* 0x0000000a1818723c */ /* 0x004ff60000001804 */
[----:B------:R-:W-:Y:S01]  /*1ae20*/  IMAD.MOV.U32 R0, RZ, RZ, R23 ;  /* 0x000000ffff007224 */ /* 0x000fe200078e0017 */
[----:B------:R-:W-:Y:S04]  /*1ae30*/  STL.64 [R1+0xf0], R20 ;  /* 0x0000f01401007387 */ /* 0x000fe80000100a00 */
[----:B------:R0:W-:Y:S04]  /*1ae40*/  STL [R1+0xf8], R22 ;  /* 0x0000f81601007387 */ /* 0x0001e80000100800 */
[----:B0-----:R-:W2:Y:S04]  /*1ae50*/  LDL.LU.64 R22, [R1+0xf08] ;  /* 0x000f080001167983 */ /* 0x001ea80000300a00 */
[----:B------:R-:W-:Y:S04]  /*1ae60*/  STL [R1+0xe10], R0 ;  /* 0x000e100001007387 */ /* 0x000fe80000100800 */
[----:B------:R-:W2:Y:S04]  /*1ae70*/  LDL.LU.64 R6, [R1+0xf00] ;  /* 0x000f000001067983 */ /* 0x000ea80000300a00 */
[----:B------:R-:W2:Y:S01]  /*1ae80*/  LDL.LU.64 R4, [R1+0xef8] ;  /* 0x000ef80001047983 */ /* 0x000ea20000300a00 */
[----:B------:R-:W-:-:S02]  /*1ae90*/  IMAD.MOV.U32 R12, RZ, RZ, R29 ;  /* 0x000000ffff0c7224 */ /* 0x000fc400078e001d */
[----:B------:R-:W-:Y:S01]  /*1aea0*/  IMAD.MOV.U32 R13, RZ, RZ, R28 ;  /* 0x000000ffff0d7224 */ /* 0x000fe200078e001c */
[----:B------:R-:W-:Y:S04]  /*1aeb0*/  STL.64 [R1+0xe0], R24 ;  /* 0x0000e01801007387 */ /* 0x000fe80000100a00 */
[----:B------:R-:W-:Y:S02]  /*1aec0*/  STL.64 [R1+0xe8], R26 ;  /* 0x0000e81a01007387 */ /* 0x000fe40000100a00 */
[----:B--2---:R-:W-:Y:S02]  /*1aed0*/  HMMA.16816.F32 R20, R4, R22, R12 ;  /* 0x000000160414723c */ /* 0x004fe4000000180c */
[----:B------:R-:W2:Y:S04]  /*1aee0*/  LDL.LU.64 R14, [R1+0xef0] ;  /* 0x000ef000010e7983 */ /* 0x000ea80000300a00 */
[----:B------:R-:W2:-:S13]  /*1aef0*/  LDL.LU.64 R12, [R1+0xee8] ;  /* 0x000ee800010c7983 */ /* 0x000e9a0000300a00 */
        /* <DEDUP_REMOVED lines=22> */
[----:B--2---:R-:W-:Y:S02]  /*1b060*/  HMMA.16816.F32 R12, R4, R14, R20 ;  /* 0x0000000e040c723c */ /* 0x004fe40000001814 */
[----:B------:R-:W2:Y:S04]  /*1b070*/  LDL.LU.64 R22, [R1+0xe90] ;  /* 0x000e900001167983 */ /* 0x000ea80000300a00 */
[----:B------:R-:W2:-:S13]  /*1b080*/  LDL.LU.64 R20, [R1+0xe88] ;  /* 0x000e880001147983 */ /* 0x000e9a0000300a00 */
[----:B------:R-:W-:Y:S04]  /*1b090*/  STL.64 [R1+0x90], R12 ;  /* 0x0000900c01007387 */ /* 0x000fe80000100a00 */
[----:B------:R0:W-:Y:S04]  /*1b0a0*/  STL.64 [R1+0x98], R14 ;  /* 0x0000980e01007387 */ /* 0x0001e80000100a00 */
[----:B0-----:R-:W3:Y:S04]  /*1b0b0*/  LDL.LU.64 R14, [R1+0xe80] ;  /* 0x000e8000010e7983 */ /* 0x001ee80000300a00 */
[----:B------:R-:W3:Y:S01]  /*1b0c0*/  LDL.LU.64 R12, [R1+0xe78] ;  /* 0x000e7800010c7983 */ /* 0x000ee20000300a00 */
[----:B------:R-:W-:-:S02]  /*1b0d0*/  IMAD.MOV.U32 R26, RZ, RZ, R9 ;  /* 0x000000ffff1a7224 */ /* 0x000fc400078e0009 */
[----:B------:R-:W-:-:S07]  /*1b0e0*/  IMAD.MOV.U32 R27, RZ, RZ, R3 ;  /* 0x000000ffff1b7224 */ /* 0x000fce00078e0003 */
[C---:B---3--:R-:W-:Y:S01]  /*1b0f0*/  HMMA.16816.F32 R24, R4.reuse, R26, R12 ;  /* 0x0000001a0418723c */ /* 0x048fe2000000180c */
[----:B------:R-:W3:Y:S04]  /*1b100*/  LDL.LU.64 R14, [R1+0xe70] ;  /* 0x000e7000010e7983 */ /* 0x000ee80000300a00 */
[----:B------:R-:W3:Y:S03]  /*1b110*/  LDL.LU.64 R12, [R1+0xe68] ;  /* 0x000e6800010c7983 */ /* 0x000ee60000300a00 */
[C---:B--2---:R-:W-:Y:S01]  /*1b120*/  HMMA.16816.F32 R16, R4.reuse, R18, R20 ;  /* 0x000000120410723c */ /* 0x044fe20000001814 */
[----:B----4-:R-:W0:Y:S10]  /*1b130*/  LDSM.16.M88.4 R20, [R8+UR5+0x800] ;  /* 0x000800050814783b */ /* 0x010e340008000200 */
[----:B------:R-:W-:Y:S04]  /*1b140*/  STL.64 [R1+0xca0], R26 ;  /* 0x000ca01a01007387 */ /* 0x000fe80000100a00 */
[----:B------:R-:W-:Y:S04]  /*1b150*/  STL.64 [R1+0xc98], R24 ;  /* 0x000c981801007387 */ /* 0x000fe80000100a00 */
[----:B------:R-:W-:Y:S04]  /*1b160*/  STL.64 [R1+0x70], R16 ;  /* 0x0000701001007387 */ /* 0x000fe80000100a00 */
[----:B------:R-:W-:Y:S04]  /*1b170*/  STL.64 [R1+0x78], R18 ;  /* 0x0000781201007387 */ /* 0x000fe80000100a00 */
[----:B------:R-:W1:Y:S04]  /*1b180*/  LDSM.16.M88.4 R24, [R8+UR5] ;  /* 0x000000050818783b */ /* 0x000e680008000200 */
[----:B------:R-:W2:Y:S01]  /*1b190*/  LDSM.16.M88.4 R16, [R8+UR5+0x1000] ;  /* 0x001000050810783b */ /* 0x000ea20008000200 */
[----:B------:R-:W4:Y:S01]  /*1b1a0*/  S2R R9, SR_TID.X ;  /* 0x0000000000097919 */ /* 0x000f220000002100 */
[----:B---3--:R-:W-:Y:S02]  /*1b1b0*/  HMMA.16816.F32 R12, R4, R10, R12 ;  /* 0x0000000a040c723c */ /* 0x008fe4000000180c */
[----:B------:R-:W-:-:S15]  /*1b1c0*/  LDSM.16.MT88.4 R4, [R2+UR5+0x5000] ;  /* 0x005000050204783b */ /* 0x000fde0008004200 */
[----:B------:R-:W-:Y:S02]  /*1b1d0*/  NOP ;  /* 0x0000000000007918 */ /* 0x000fe40000000000 */
[----:B------:R-:W-:Y:S04]  /*1b1e0*/  STL.64 [R1+0x1f0], R12 ;  /* 0x0001f00c01007387 */ /* 0x000fe80000100a00 */
[----:B------:R-:W-:Y:S04]  /*1b1f0*/  STL.64 [R1+0x1f8], R14 ;  /* 0x0001f80e01007387 */ /* 0x000fe80000100a00 */
[----:B0-----:R-:W-:Y:S04]  /*1b200*/  STL.64 [R1+0x50], R20 ;  /* 0x0000501401007387 */ /* 0x001fe80000100a00 */
[----:B------:R-:W-:Y:S04]  /*1b210*/  STL.64 [R1+0x58], R22 ;  /* 0x0000581601007387 */ /* 0x000fe80000100a00 */
[----:B-1----:R-:W-:Y:S04]  /*1b220*/  STL.64 [R1+0x60], R24 ;  /* 0x0000601801007387 */ /* 0x002fe80000100a00 */
[----:B------:R-:W0:Y:S04]  /*1b230*/  LDSM.16.M88.4 R12, [R8+UR5+0x1800] ;  /* 0x00180005080c783b */ /* 0x000e280008000200 */
[----:B--2---:R-:W-:Y:S04]  /*1b240*/  STL.64 [R1+0x40], R16 ;  /* 0x0000401001007387 */ /* 0x004fe80000100a00 */
[----:B------:R-:W-:Y:S04]  /*1b250*/  STL.64 [R1+0x48], R18 ;  /* 0x0000481201007387 */ /* 0x000fe80000100a00 */
[----:B------:R-:W1:Y:S04]  /*1b260*/  LDSM.16.M88.4 R16, [R8+UR5+0x2000] ;  /* 0x002000050810783b */ /* 0x000e680008000200 */
[----:B------:R-:W-:Y:S04]  /*1b270*/  STL.64 [R1+0x68], R26 ;  /* 0x0000681a01007387 */ /* 0x000fe80000100a00 */
[----:B0-----:R0:W-:Y:S04]  /*1b280*/  STL.64 [R1+0x30], R12 ;  /* 0x0000300c01007387 */ /* 0x0011e80000100a00 */
[----:B------:R2:W-:Y:S04]  /*1b290*/  STL.64 [R1+0x38], R14 ;  /* 0x0000380e01007387 */ /* 0x0005e80000100a00 */
[----:B-1----:R-:W-:Y:S01]  /*1b2a0*/  STL.64 [R1+0x20], R16 ;  /* 0x0000201001007387 */ /* 0x002fe20000100a00 */
[----:B------:R-:W-:-:S03]  /*1b2b0*/  IMAD.MOV.U32 R29, RZ, RZ, R18 ;  /* 0x000000ffff1d7224 */ /* 0x000fc600078e0012 */
[----:B------:R-:W-:Y:S01]  /*1b2c0*/  STL.64 [R1+0x28], R18 ;  /* 0x0000281201007387 */ /* 0x000fe20000100a00 */
[----:B------:R-:W-:Y:S02]  /*1b2d0*/  IMAD.MOV.U32 R28, RZ, RZ, R19 ;  /* 0x000000ffff1c7224 */ /* 0x000fe400078e0013 */
[----:B0-----:R-:W-:Y:S02]  /*1b2e0*/  IMAD.MOV.U32 R13, RZ, RZ, R17 ;  /* 0x000000ffff0d7224 */ /* 0x001fe400078e0011 */
[----:B--2---:R-:W-:Y:S02]  /*1b2f0*/  IMAD.MOV.U32 R14, RZ, RZ, R16 ;  /* 0x000000ffff0e7224 */ /* 0x004fe400078e0010 */
[----:B------:R-:W0:Y:S04]  /*1b300*/  LDSM.16.M88.4 R16, [R8+UR5+0x2800] ;  /* 0x002800050810783b */ /* 0x000e280008000200 */
[----:B------:R-:W-:Y:S04]  /*1b310*/  STL [R1+0xc8c], R28 ;  /* 0x000c8c1c01007387 */ /* 0x000fe80000100800 */
[----:B------:R-:W-:Y:S04]  /*1b320*/  STL [R1+0xc88], R29 ;  /* 0x000c881d01007387 */ /* 0x000fe80000100800 */
[----:B0-----:R-:W-:Y:S01]  /*1b330*/  STL.64 [R1+0x10], R16 ;  /* 0x0000101001007387 */ /* 0x001fe20000100a00 */
[----:B------:R-:W-:-:S03]  /*1b340*/  IMAD.MOV.U32 R12, RZ, RZ, R16 ;  /* 0x000000ffff0c7224 */ /* 0x000fc600078e0010 */
[----:B------:R-:W-:Y:S01]  /*1b350*/  STL.64 [R1+0x18], R18 ;  /* 0x0000181201007387 */ /* 0x000fe20000100a00 */
[----:B------:R-:W-:-:S03]  /*1b360*/  IMAD.MOV.U32 R0, RZ, RZ, R17 ;  /* 0x000000ffff007224 */ /* 0x000fc600078e0011 */
[----:B------:R-:W0:Y:S02]  /*1b370*/  LDSM.16.M88.4 R16, [R8+UR5+0x3000] ;  /* 0x003000050810783b */ /* 0x000e240008000200 */
[----:B0-----:R-:W-:Y:S01]  /*1b380*/  IMAD.MOV.U32 R2, RZ, RZ, R19 ;  /* 0x000000ffff027224 */ /* 0x001fe200078e0013 */
[----:B----4-:R-:W-:Y:S01]  /*1b390*/  LOP3.LUT R19, R9, 0x7, RZ, 0xc0, !PT ;  /* 0x0000000709137812 */ /* 0x010fe200078ec0ff */
[----:B------:R0:W-:Y:S01]  /*1b3a0*/  STL.64 [R1], R16 ;  /* 0x0000001001007387 */ /* 0x0001e20000100a00 */
[----:B------:R-:W-:-:S03]  /*1b3b0*/  IMAD.MOV.U32 R3, RZ, RZ, R18 ;  /* 0x000000ffff037224 */ /* 0x000fc600078e0012 */
[----:B------:R-:W-:Y:S02]  /*1b3c0*/  IMAD R19, R19, 0x90, RZ ;  /* 0x0000009013137824 */ /* 0x000fe400078e02ff */
[C---:B------:R-:W-:Y:S02]  /*1b3d0*/  IMAD.SHL.U32 R18, R9.reuse, 0x40, RZ ;  /* 0x0000004009127824 */ /* 0x040fe400078e00ff */
[----:B0-----:R-:W-:Y:S02]  /*1b3e0*/  IMAD.SHL.U32 R17, R9, 0x2, RZ ;  /* 0x0000000209117824 */ /* 0x001fe400078e00ff */
[----:B------:R-:W0:Y:S03]  /*1b3f0*/  LDSM.16.M88.4 R8, [R8+UR5+0x3800] ;  /* 0x003800050808783b */ /* 0x000e260008000200 */
[----:B------:R-:W-:-:S04]  /*1b400*/  LOP3.LUT R19, R19, 0x10, R17, 0x78, !PT ;  /* 0x0000001013137812 */ /* 0x000fc800078e7811 */
[----:B------:R-:W-:-:S04]  /*1b410*/  LOP3.LUT R19, R19, 0x400, R18, 0xf8, !PT ;  /* 0x0000040013137812 */ /* 0x000fc800078ef812 */
[----:B------:R-:W-:-:S06]  /*1b420*/  LOP3.LUT R19, R19, 0x20, RZ, 0x3c, !PT ;  /* 0x0000002013137812 */ /* 0x000fcc00078e3cff */
[----:B------:R-:W1:Y:S04]  /*1b430*/  LDSM.16.MT88.4 R16, [R19+UR5+0x5000] ;  /* 0x005000051310783b */ /* 0x000e680008004200 */
[----:B------:R-:W-:Y:S04]  /*1b440*/  STL [R1+0xc94], R2 ;  /* 0x000c940201007387 */ /* 0x000fe80000100800 */
[----:B------:R-:W-:Y:S04]  /*1b450*/  STL [R1+0xc90], R3 ;  /* 0x000c900301007387 */ /* 0x000fe80000100800 */
[----:B0-----:R-:W-:Y:S04]  /*1b460*/  STL [R1+0xc14], R10 ;  /* 0x000c140a01007387 */ /* 0x001fe80000100800 */
[----:B------:R-:W-:Y:S04]  /*1b470*/  STL [R1+0xc10], R11 ;  /* 0x000c100b01007387 */ /* 0x000fe80000100800 */
[----:B------:R-:W-:Y:S04]  /*1b480*/  STL.64 [R1+0xe50], R8 ;  /* 0x000e500801007387 */ /* 0x000fe80000100a00 */
[----:B-1----:R-:W-:Y:S04]  /*1b490*/  STL.64 [R1+0xe00], R18 ;  /* 0x000e001201007387 */ /* 0x002fe80000100a00 */
[----:B------:R0:W-:Y:S04]  /*1b4a0*/  STL.64 [R1+0xdf8], R16 ;  /* 0x000df81001007387 */ /* 0x0001e80000100a00 */
[----:B0-----:R-:W2:Y:S04]  /*1b4b0*/  LDL.LU R16, [R1+0x210] ;  /* 0x0002100001107983 */ /* 0x001ea80000300800 */
[----:B------:R-:W2:Y:S04]  /*1b4c0*/  LDL.LU R17, [R1+0x214] ;  /* 0x0002140001117983 */ /* 0x000ea80000300800 */
[----:B------:R-:W3:Y:S04]  /*1b4d0*/  LDL.LU R18, [R1+0x218] ;  /* 0x0002180001127983 */ /* 0x000ee80000300800 */
[----:B------:R-:W3:Y:S04]  /*1b4e0*/  LDL.LU R19, [R1+0x21c] ;  /* 0x00021c0001137983 */ /* 0x000ee80000300800 */
[----:B---3--:R-:W-:Y:S04]  /*1b4f0*/  STL.64 [R1+0xe20], R18 ;  /* 0x000e201201007387 */ /* 0x008fe80000100a00 */
[----:B--2---:R0:W-:Y:S04]  /*1b500*/  STL.64 [R1+0xe18], R16 ;  /* 0x000e181001007387 */ /* 0x0041e80000100a00 */
[----:B------:R-:W2:Y:S01]  /*1b510*/  LDL.64 R8, [R1+0x50] ;  /* 0x0000500001087983 */ /* 0x000ea20000100a00 */
[----:B0-----:R-:W-:-:S02]  /*1b520*/  IMAD.MOV.U32 R16, RZ, RZ, R14 ;  /* 0x000000ffff107224 */ /* 0x001fc400078e000e */
[----:B------:R-:W-:Y:S01]  /*1b530*/  IMAD.MOV.U32 R17, RZ, RZ, R13 ;  /* 0x000000ffff117224 */ /* 0x000fe200078e000d */
[----:B--2---:R0:W-:Y:S04]  /*1b540*/  STL.64 [R1+0xe60], R8 ;  /* 0x000e600801007387 */ /* 0x0041e80000100a00 */
[----:B0-----:R-:W2:Y:S04]  /*1b550*/  LDL.LU R8, [R1+0x260] ;  /* 0x0002600001087983 */ /* 0x001ea80000300800 */
[----:B------:R-:W2:Y:S04]  /*1b560*/  LDL.LU R9, [R1+0x264] ;  /* 0x0002640001097983 */ /* 0x000ea80000300800 */
[----:B------:R-:W2:Y:S04]  /*1b570*/  LDL.LU R10, [R1+0x268] ;  /* 0x00026800010a7983 */ /* 0x000ea80000300800 */
[----:B------:R-:W2:Y:S04]  /*1b580*/  LDL.LU R11, [R1+0x26c] ;  /* 0x00026c00010b7983 */ /* 0x000ea80000300800 */
[----:B------:R0:W-:Y:S04]  /*1b590*/  STL.64 [R1+0xe30], R16 ;  /* 0x000e301001007387 */ /* 0x0001e80000100a00 */
[----:B0-----:R-:W3:Y:S01]  /*1b5a0*/  LDL.64 R16, [R1+0x30] ;  /* 0x0000300001107983 */ /* 0x001ee20000100a00 */
[----:B------:R-:W0:Y:S02]  /*1b5b0*/  S2R R22, SR_TID.X ;  /* 0x0000000000167919 */ /* 0x000e240000002100 */
[C---:B0-----:R-:W-:Y:S01]  /*1b5c0*/  LOP3.LUT R23, R22.reuse, 0x7, RZ, 0xc0, !PT ;  /* 0x0000000716177812 */ /* 0x041fe200078ec0ff */
[----:B------:R-:W-:-:S04]  /*1b5d0*/  IMAD.SHL.U32 R21, R22, 0x2, RZ ;  /* 0x0000000216157824 */ /* 0x000fc800078e00ff */
[----:B------:R-:W-:Y:S02]  /*1b5e0*/  IMAD R23, R23, 0x90, RZ ;  /* 0x0000009017177824 */ /* 0x000fe400078e02ff */
[----:B------:R-:W-:-:S03]  /*1b5f0*/  IMAD.SHL.U32 R22, R22, 0x40, RZ ;  /* 0x0000004016167824 */ /* 0x000fc600078e00ff */
[----:B------:R-:W-:Y:S01]  /*1b600*/  LOP3.LUT R23, R23, 0x10, R21, 0x78, !PT ;  /* 0x0000001017177812 */ /* 0x000fe200078e7815 */
[----:B---3--:R0:W-:Y:S04]  /*1b610*/  STL.64 [R1+0xe48], R16 ;  /* 0x000e481001007387 */ /* 0x0081e80000100a00 */
[----:B0-----:R-:W3:Y:S01]  /*1b620*/  LDL.64 R16, [R1+0x40] ;  /* 0x0000400001107983 */ /* 0x001ee20000100a00 */
[----:B------:R-:W-:-:S04]  /*1b630*/  LOP3.LUT R23, R23, 0x400, R22, 0xf8, !PT ;  /* 0x0000040017177812 */ /* 0x000fc800078ef816 */
[----:B------:R-:W-:-:S06]  /*1b640*/  LOP3.LUT R23, R23, 0x40, RZ, 0x3c, !PT ;  /* 0x0000004017177812 */ /* 0x000fcc00078e3cff */
[----:B------:R-:W0:Y:S01]  /*1b650*/  LDSM.16.MT88.4 R20, [R23+UR5+0x5000] ;  /* 0x005000051714783b */ /* 0x000e220008004200 */
[----:B------:R-:W1:Y:S03]  /*1b660*/  S2R R15, SR_TID.X ;  /* 0x00000000000f7919 */ /* 0x000e660000002100 */
[----:B---3--:R3:W-:Y:S04]  /*1b670*/  STL.64 [R1+0xe58], R16 ;  /* 0x000e581001007387 */ /* 0x0087e80000100a00 */
[----:B---3--:R-:W3:Y:S04]  /*1b680*/  LDL.LU R16, [R1+0x250] ;  /* 0x0002500001107983 */ /* 0x008ee80000300800 */
[----:B------:R-:W3:Y:S04]  /*1b690*/  LDL.LU R17, [R1+0x254] ;  /* 0x0002540001117983 */ /* 0x000ee80000300800 */
[----:B------:R-:W3:Y:S04]  /*1b6a0*/  LDL.LU R18, [R1+0x258] ;  /* 0x0002580001127983 */ /* 0x000ee80000300800 */
[----:B------:R-:W3:Y:S04]  /*1b6b0*/  LDL.LU R19, [R1+0x25c] ;  /* 0x00025c0001137983 */ /* 0x000ee80000300800 */
[----:B0-----:R-:W-:Y:S04]  /*1b6c0*/  STL.64 [R1+0xda0], R22 ;  /* 0x000da01601007387 */ /* 0x001fe80000100a00 */
[----:B------:R0:W-:Y:S02]  /*1b6d0*/  STL.64 [R1+0xd98], R20 ;  /* 0x000d981401007387 */ /* 0x0001e40000100a00 */
[----:B0-----:R-:W-:-:S02]  /*1b6e0*/  IMAD.MOV.U32 R20, RZ, RZ, R12 ;  /* 0x000000ffff147224 */ /* 0x001fc400078e000c */
[----:B------:R-:W-:-:S05]  /*1b6f0*/  IMAD.MOV.U32 R21, RZ, RZ, R0 ;  /* 0x000000ffff157224 */ /* 0x000fca00078e0000 */
[----:B------:R0:W-:Y:S04]  /*1b700*/  STL.64 [R1+0xe28], R20 ;  /* 0x000e281401007387 */ /* 0x0001e80000100a00 */
[----:B0-----:R-:W4:Y:S04]  /*1b710*/  LDL.LU R20, [R1+0x220] ;  /* 0x0002200001147983 */ /* 0x001f280000300800 */
[----:B------:R-:W4:Y:S04]  /*1b720*/  LDL.LU R21, [R1+0x224] ;  /* 0x0002240001157983 */ /* 0x000f280000300800 */
[----:B------:R-:W3:Y:S04]  /*1b730*/  LDL.LU R22, [R1+0x228] ;  /* 0x0002280001167983 */ /* 0x000ee80000300800 */
[----:B------:R-:W3:Y:S01]  /*1b740*/  LDL.LU R23, [R1+0x22c] ;  /* 0x00022c0001177983 */ /* 0x000ee20000300800 */
[C---:B-1----:R-:W-:Y:S01]  /*1b750*/  LOP3.LUT R0, R15.reuse, 0x7, RZ, 0xc0, !PT ;  /* 0x000000070f007812 */ /* 0x042fe200078ec0ff */
[----:B------:R-:W-:-:S04]  /*1b760*/  IMAD.SHL.U32 R14, R15, 0x2, RZ ;  /* 0x000000020f0e7824 */ /* 0x000fc800078e00ff */
[----:B------:R-:W-:Y:S02]  /*1b770*/  IMAD R0, R0, 0x90, RZ ;  /* 0x0000009000007824 */ /* 0x000fe400078e02ff */
[----:B------:R-:W-:-:S03]  /*1b780*/  IMAD.SHL.U32 R15, R15, 0x40, RZ ;  /* 0x000000400f0f7824 */ /* 0x000fc600078e00ff */
[----:B------:R-:W-:-:S04]  /*1b790*/  LOP3.LUT R0, R0, 0x10, R14, 0x78, !PT ;  /* 0x0000001000007812 */ /* 0x000fc800078e780e */
[----:B------:R-:W-:-:S04]  /*1b7a0*/  LOP3.LUT R0, R0, 0x400, R15, 0xf8, !PT ;  /* 0x0000040000007812 */ /* 0x000fc800078ef80f */
[----:B------:R-:W-:-:S05]  /*1b7b0*/  LOP3.LUT R0, R0, 0x60, RZ, 0x3c, !PT ;  /* 0x0000006000007812 */ /* 0x000fca00078e3cff */
[----:B------:R-:W0:Y:S01]  /*1b7c0*/  LDSM.16.MT88.4 R12, [R0+UR5+0x5000] ;  /* 0x00500005000c783b */ /* 0x000e220008004200 */
[C---:B--2---:R-:W-:Y:S03]  /*1b7d0*/  HMMA.16816.F32 R8, R4.reuse, R24, R8 ;  /* 0x000000180408723c */ /* 0x044fe60000001808 */
[----:B---3--:R-:W-:Y:S04]  /*1b7e0*/  STL.64 [R1+0xe40], R22 ;  /* 0x000e401601007387 */ /* 0x008fe80000100a00 */
[----:B----4-:R1:W-:Y:S04]  /*1b7f0*/  STL.64 [R1+0xe38], R20 ;  /* 0x000e381401007387 */ /* 0x0103e80000100a00 */
[----:B-1----:R-:W2:Y:S04]  /*1b800*/  LDL.LU R20, [R1+0x230] ;  /* 0x0002300001147983 */ /* 0x002ea80000300800 */
[----:B------:R-:W2:Y:S04]  /*1b810*/  LDL.LU R21, [R1+0x234] ;  /* 0x0002340001157983 */ /* 0x000ea80000300800 */
[----:B------:R-:W2:Y:S04]  /*1b820*/  LDL.LU R22, [R1+0x238] ;  /* 0x0002380001167983 */ /* 0x000ea80000300800 */
[----:B------:R-:W2:Y:S04]  /*1b830*/  LDL.LU R23, [R1+0x23c] ;  /* 0x00023c0001177983 */ /* 0x000ea80000300800 */
[----:B0-----:R-:W-:Y:S04]  /*1b840*/  STL.64 [R1+0xd10], R14 ;  /* 0x000d100e01007387 */ /* 0x001fe80000100a00 */
[----:B------:R0:W-:Y:S04]  /*1b850*/  STL.64 [R1+0xd08], R12 ;  /* 0x000d080c01007387 */ /* 0x0001e80000100a00 */
[----:B0-----:R-:W3:Y:S04]  /*1b860*/  LDL.LU.64 R12, [R1] ;  /* 0x00000000010c7983 */ /* 0x001ee80000300a00 */
[----:B------:R0:W-:Y:S04]  /*1b870*/  STL.64 [R1+0x260], R8 ;  /* 0x0002600801007387 */ /* 0x0001e80000100a00 */
[----:B------:R-:W-:Y:S04]  /*1b880*/  STL.64 [R1+0x268], R10 ;  /* 0x0002680a01007387 */ /* 0x000fe80000100a00 */
[----:B0-----:R-:W4:Y:S04]  /*1b890*/  LDL.LU.64 R8, [R1+0xe60] ;  /* 0x000e600001087983 */ /* 0x001f280000300a00 */
[----:B------:R0:W-:Y:S04]  /*1b8a0*/  STL.64 [R1+0xe08], R24 ;  /* 0x000e081801007387 */ /* 0x0001e80000100a00 */
[----:B0-----:R-:W2:Y:S04]  /*1b8b0*/  LDL.LU R24, [R1+0x240] ;  /* 0x0002400001187983 */ /* 0x001ea80000300800 */
[----:B------:R-:W2:Y:S04]  /*1b8c0*/  LDL.LU R25, [R1+0x244] ;  /* 0x0002440001197983 */ /* 0x000ea80000300800 */
[----:B------:R-:W2:Y:S04]  /*1b8d0*/  LDL.LU R26, [R1+0x248] ;  /* 0x00024800011a7983 */ /* 0x000ea80000300800 */
[----:B------:R-:W2:Y:S01]  /*1b8e0*/  LDL.LU R27, [R1+0x24c] ;  /* 0x00024c00011b7983 */ /* 0x000ea20000300800 */
[----:B----4-:R-:W-:-:S15]  /*1b8f0*/  HMMA.16816.F32 R16, R4, R8, R16 ;  /* 0x000000080410723c */ /* 0x010fde0000001810 */
[----:B------:R-:W-:-:S04]  /*1b900*/  NOP ;  /* 0x0000000000007918 */ /* 0x000fc80000000000 */
[----:B------:R0:W-:Y:S04]  /*1b910*/  STL.64 [R1+0x250], R16 ;  /* 0x0002501001007387 */ /* 0x0001e80000100a00 */
[----:B------:R-:W-:Y:S04]  /*1b920*/  STL.64 [R1+0x258], R18 ;  /* 0x0002581201007387 */ /* 0x000fe80000100a00 */
[----:B0-----:R-:W2:Y:S01]  /*1b930*/  LDL.LU.64 R16, [R1+0xe58] ;  /* 0x000e580001107983 */ /* 0x001ea20000300a00 */
[----:B------:R-:W-:Y:S02]  /*1b940*/  IMAD.MOV.U32 R15, RZ, RZ, R8 ;  /* 0x000000ffff0f7224 */ /* 0x000fe400078e0008 */
[----:B------:R-:W-:-:S02]  /*1b950*/  IMAD.MOV.U32 R14, RZ, RZ, R9 ;  /* 0x000000ffff0e7224 */ /* 0x000fc400078e0009 */
[----:B------:R-:W4:Y:S01]  /*1b960*/  LDL.LU.64 R8, [R1+0xe50] ;  /* 0x000e500001087983 */ /* 0x000f220000300a00 */
[----:B--2---:R-:W-:Y:S01]  /*1b970*/  HMMA.16816.F32 R24, R4, R16, R24 ;  /* 0x000000100418723c */ /* 0x004fe20000001818 */
[----:B------:R-:W-:Y:S02]  /*1b980*/  IMAD.MOV.U32 R11, RZ, RZ, R16 ;  /* 0x000000ffff0b7224 */ /* 0x000fe400078e0010 */
[----:B------:R-:W-:Y:S02]  /*1b990*/  IMAD.MOV.U32 R10, RZ, RZ, R17 ;  /* 0x000000ffff0a7224 */ /* 0x000fe400078e0011 */
[----:B------:R-:W2:-:S14]  /*1b9a0*/  LDL.LU.64 R16, [R1+0xe48] ;  /* 0x000e480001107983 */ /* 0x000e9c0000300a00 */
[----:B------:R-:W-:Y:S02]  /*1b9b0*/  IMAD.MOV.U32 R2, RZ, RZ, R24 ;  /* 0x000000ffff027224 */ /* 0x000fe400078e0018 */
[----:B------:R-:W-:Y:S01]  /*1b9c0*/  IMAD.MOV.U32 R3, RZ, RZ, R25 ;  /* 0x000000ffff037224 */ /* 0x000fe200078e0019 */
[----:B------:R-:W3:Y:S01]  /*1b9d0*/  LDL.LU R24, [R1+0x200] ;  /* 0x0002000001187983 */ /* 0x000ee20000300800 */
[----:B------:R-:W-:-:S03]  /*1b9e0*/  IMAD.MOV.U32 R28, RZ, RZ, R26 ;  /* 0x000000ffff1c7224 */ /* 0x000fc600078e001a */
[----:B------:R-:W3:Y:S01]  /*1b9f0*/  LDL.LU R25, [R1+0x204] ;  /* 0x0002040001197983 */ /* 0x000ee20000300800 */
[----:B------:R-:W-:-:S03]  /*1ba00*/  IMAD.MOV.U32 R29, RZ, RZ, R27 ;  /* 0x000000ffff1d7224 */ /* 0x000fc600078e001b */
[----:B------:R-:W3:Y:S04]  /*1ba10*/  LDL.LU R26, [R1+0x208] ;  /* 0x00020800011a7983 */ /* 0x000ee80000300800 */
[----:B------:R-:W3:Y:S04]  /*1ba20*/  LDL.LU R27, [R1+0x20c] ;  /* 0x00020c00011b7983 */ /* 0x000ee80000300800 */
[----:B------:R0:W-:Y:S01]  /*1ba30*/  STL [R1+0xd18], R2 ;  /* 0x000d180201007387 */ /* 0x0001e20000100800 */
[----:B--2---:R-:W-:Y:S01]  /*1ba40*/  HMMA.16816.F32 R20, R4, R16, R20 ;  /* 0x000000100414723c */ /* 0x004fe20000001814 */
[----:B------:R-:W-:-:S02]  /*1ba50*/  IMAD.MOV.U32 R0, RZ, RZ, R16 ;  /* 0x000000ffff007224 */ /* 0x000fc400078e0010 */
[----:B0-----:R-:W-:-:S15]  /*1ba60*/  IMAD.MOV.U32 R2, RZ, RZ, R17 ;  /* 0x000000ffff027224 */ /* 0x001fde00078e0011 */
[----:B------:R-:W-:Y:S01]  /*1ba70*/  NOP ;  /* 0x0000000000007918 */ /* 0x000fe20000000000 */
[----:B------:R-:W-:Y:S04]  /*1ba80*/  STL.64 [R1+0x230], R20 ;  /* 0x0002301401007387 */ /* 0x000fe80000100a00 */
[----:B------:R0:W-:Y:S04]  /*1ba90*/  STL.64 [R1+0x238], R22 ;  /* 0x0002381601007387 */ /* 0x0001e80000100a00 */
[----:B0-----:R-:W2:Y:S04]  /*1baa0*/  LDL.LU.64 R22, [R1+0xe40] ;  /* 0x000e400001167983 */ /* 0x001ea80000300a00 */
[----:B------:R-:W2:Y:S04]  /*1bab0*/  LDL.LU.64 R20, [R1+0xe38] ;  /* 0x000e380001147983 */ /* 0x000ea80000300a00 */
[----:B------:R-:W2:Y:S02]  /*1bac0*/  LDL.LU.64 R16, [R1+0xe30] ;  /* 0x000e300001107983 */ /* 0x000ea40000300a00 */
[----:B--2---:R-:W-:Y:S02]  /*1bad0*/  HMMA.16816.F32 R16, R4, R16, R20 ;  /* 0x000000100410723c */ /* 0x004fe40000001814 */
[----:B------:R-:W2:-:S15]  /*1bae0*/  LDL.LU.64 R20, [R1+0xe28] ;  /* 0x000e280001147983 */ /* 0x000e9e0000300a00 */
[----:B------:R-:W-:Y:S02]  /*1baf0*/  NOP ;  /* 0x0000000000007918 */ /* 0x000fe40000000000 */
[----:B------:R-:W-:Y:S04]  /*1bb00*/  STL.64 [R1+0x220], R16 ;  /* 0x0002201001007387 */ /* 0x000fe80000100a00 */
[----:B------:R0:W-:Y:S04]  /*1bb10*/  STL.64 [R1+0x228], R18 ;  /* 0x0002281201007387 */ /* 0x0001e80000100a00 */
[----:B0-----:R-:W3:Y:S04]  /*1bb20*/  LDL.LU.64 R18, [R1+0xe20] ;  /* 0x000e200001127983 */ /* 0x001ee80000300a00 */
[----:B------:R-:W3:Y:S04]  /*1bb30*/  LDL.LU.64 R16, [R1+0xe18] ;  /* 0x000e180001107983 */ /* 0x000ee80000300a00 */
[----:B--2---:R0:W-:Y:S01]  /*1bb40*/  STL.64 [R1+0xda8], R20 ;  /* 0x000da81401007387 */ /* 0x0041e20000100a00 */
[----:B---3--:R-:W-:Y:S03]  /*1bb50*/  HMMA.16816.F32 R16, R4, R20, R16 ;  /* 0x000000140410723c */ /* 0x008fe60000001810 */
[----:B0-----:R-:W2:-:S15]  /*1bb60*/  LDL.LU R20, [R1+0x190] ;  /* 0x0001900001147983 */ /* 0x001e9e0000300800 */
[----:B------:R-:W-:Y:S01]  /*1bb70*/  NOP ;  /* 0x0000000000007918 */ /* 0x000fe20000000000 */
[----:B------:R0:W-:Y:S04]  /*1bb80*/  STL.64 [R1+0x210], R16 ;  /* 0x0002101001007387 */ /* 0x0001e80000100a00 */
[----:B------:R1:W-:Y:S04]  /*1bb90*/  STL.64 [R1+0x218], R18 ;  /* 0x0002181201007387 */ /* 0x0003e80000100a00 */
[----:B------:R-:W2:Y:S04]  /*1bba0*/  LDL.LU R21, [R1+0x194] ;  /* 0x0001940001157983 */ /* 0x000ea80000300800 */
[----:B------:R-:W3:Y:S04]  /*1bbb0*/  LDL.LU R22, [R1+0x198] ;  /* 0x0001980001167983 */ /* 0x000ee80000300800 */
[----:B------:R-:W3:Y:S04]  /*1bbc0*/  LDL.LU R23, [R1+0x19c] ;  /* 0x00019c0001177983 */ /* 0x000ee80000300800 */
[----:B0-----:R-:W4:Y:S04]  /*1bbd0*/  LDL.LU R16, [R1+0x1e0] ;  /* 0x0001e00001107983 */ /* 0x001f280000300800 */
[----:B------:R-:W4:Y:S04]  /*1bbe0*/  LDL.LU R17, [R1+0x1e4] ;  /* 0x0001e40001117983 */ /* 0x000f280000300800 */
[----:B-1----:R-:W4:Y:S04]  /*1bbf0*/  LDL.LU R18, [R1+0x1e8] ;  /* 0x0001e80001127983 */ /* 0x002f280000300800 */
[----:B------:R-:W4:Y:S04]  /*1bc00*/  LDL.LU R19, [R1+0x1ec] ;  /* 0x0001ec0001137983 */ /* 0x000f280000300800 */
[----:B---3--:R-:W-:Y:S04]  /*1bc10*/  STL.64 [R1+0xdb8], R22 ;  /* 0x000db81601007387 */ /* 0x008fe80000100a00 */
[----:B--2---:R0:W-:Y:S02]  /*1bc20*/  STL.64 [R1+0xdb0], R20 ;  /* 0x000db01401007387 */ /* 0x0041e40000100a00 */
[----:B0-----:R-:W-:-:S02]  /*1bc30*/  IMAD.MOV.U32 R20, RZ, RZ, R0 ;  /* 0x000000ffff147224 */ /* 0x001fc400078e0000 */
[----:B------:R-:W-:Y:S01]  /*1bc40*/  IMAD.MOV.U32 R21, RZ, RZ, R2 ;  /* 0x000000ffff157224 */ /* 0x000fe200078e0002 */
[----:B------:R-:W2:Y:S04]  /*1bc50*/  LDL.LU R0, [R1+0xe10] ;  /* 0x000e100001007983 */ /* 0x000ea80000300800 */
[----:B------:R0:W-:Y:S04]  /*1bc60*/  STL.64 [R1+0xdc8], R20 ;  /* 0x000dc81401007387 */ /* 0x0001e80000100a00 */
[----:B0-----:R-:W3:Y:S04]  /*1bc70*/  LDL.LU R20, [R1+0x1b0] ;  /* 0x0001b00001147983 */ /* 0x001ee80000300800 */
[----:B------:R-:W3:Y:S04]  /*1bc80*/  LDL.LU R21, [R1+0x1b4] ;  /* 0x0001b40001157983 */ /* 0x000ee80000300800 */
[----:B------:R-:W2:Y:S04]  /*1bc90*/  LDL.LU R22, [R1+0x1b8] ;  /* 0x0001b80001167983 */ /* 0x000ea80000300800 */
[----:B------:R-:W2:Y:S01]  /*1bca0*/  LDL.LU R23, [R1+0x1bc] ;  /* 0x0001bc0001177983 */ /* 0x000ea20000300800 */
[----:B------:R-:W-:Y:S03]  /*1bcb0*/  HMMA.16816.F32 R24, R4, R12, R24 ;  /* 0x0000000c0418723c */ /* 0x000fe60000001818 */
[----:B--2---:R-:W-:Y:S04]  /*1bcc0*/  STL.64 [R1+0xdd8], R22 ;  /* 0x000dd81601007387 */ /* 0x004fe80000100a00 */
[----:B---3--:R0:W-:Y:S02]  /*1bcd0*/  STL.64 [R1+0xdd0], R20 ;  /* 0x000dd01401007387 */ /* 0x0081e40000100a00 */
[----:B0-----:R-:W-:-:S02]  /*1bce0*/  IMAD.MOV.U32 R20, RZ, RZ, R15 ;  /* 0x000000ffff147224 */ /* 0x001fc400078e000f */
[----:B------:R-:W-:-:S05]  /*1bcf0*/  IMAD.MOV.U32 R21, RZ, RZ, R14 ;  /* 0x000000ffff157224 */ /* 0x000fca00078e000e */
[----:B------:R0:W-:Y:S04]  /*1bd00*/  STL.64 [R1+0xdf0], R20 ;  /* 0x000df01401007387 */ /* 0x0001e80000100a00 */
[----:B0-----:R-:W2:Y:S04]  /*1bd10*/  LDL.LU R20, [R1+0x1d0] ;  /* 0x0001d00001147983 */ /* 0x001ea80000300800 */
[----:B------:R-:W2:Y:S04]  /*1bd20*/  LDL.LU R21, [R1+0x1d4] ;  /* 0x0001d40001157983 */ /* 0x000ea80000300800 */
[----:B------:R-:W2:Y:S04]  /*1bd30*/  LDL.LU R22, [R1+0x1d8] ;  /* 0x0001d80001167983 */ /* 0x000ea80000300800 */
[----:B------:R-:W2:Y:S04]  /*1bd40*/  LDL.LU R23, [R1+0x1dc] ;  /* 0x0001dc0001177983 */ /* 0x000ea80000300800 */
[----:B------:R0:W-:Y:S04]  /*1bd50*/  STL.64 [R1+0x200], R24 ;  /* 0x0002001801007387 */ /* 0x0001e80000100a00 */
[----:B------:R-:W-:Y:S04]  /*1bd60*/  STL.64 [R1+0x208], R26 ;  /* 0x0002081a01007387 */ /* 0x000fe80000100a00 */
[----:B0-----:R-:W2:Y:S04]  /*1bd70*/  LDL.LU.64 R24, [R1+0xe08] ;  /* 0x000e080001187983 */ /* 0x001ea80000300a00 */
[----:B------:R0:W-:Y:S04]  /*1bd80*/  STL.64 [R1+0xdc0], R12 ;  /* 0x000dc00c01007387 */ /* 0x0001e80000100a00 */
[----:B0-----:R-:W3:Y:S04]  /*1bd90*/  LDL.LU R12, [R1+0x1a0] ;  /* 0x0001a000010c7983 */ /* 0x001ee80000300800 */
[----:B------:R-:W3:Y:S04]  /*1bda0*/  LDL.LU R13, [R1+0x1a4] ;  /* 0x0001a400010d7983 */ /* 0x000ee80000300800 */
[----:B------:R-:W2:Y:S04]  /*1bdb0*/  LDL.LU R14, [R1+0x1a8] ;  /* 0x0001a800010e7983 */ /* 0x000ea80000300800 */
[----:B------:R-:W2:Y:S01]  /*1bdc0*/  LDL.LU R15, [R1+0x1ac] ;  /* 0x0001ac00010f7983 */ /* 0x000ea20000300800 */
[----:B----4-:R-:W-:Y:S03]  /*1bdd0*/  HMMA.16816.F32 R4, R4, R8, R16 ;  /* 0x000000080404723c */ /* 0x010fe60000001810 */
[----:B--2---:R-:W-:Y:S04]  /*1bde0*/  STL.64 [R1+0xde8], R14 ;  /* 0x000de80e01007387 */ /* 0x004fe80000100a00 */
[----:B---3--:R0:W-:Y:S04]  /*1bdf0*/  STL.64 [R1+0xde0], R12 ;  /* 0x000de00c01007387 */ /* 0x0081e80000100a00 */
[----:B0-----:R-:W2:Y:S04]  /*1be00*/  LDL.LU R12, [R1+0x1c0] ;  /* 0x0001c000010c7983 */ /* 0x001ea80000300800 */
[----:B------:R-:W2:Y:S04]  /*1be10*/  LDL.LU R13, [R1+0x1c4] ;  /* 0x0001c400010d7983 */ /* 0x000ea80000300800 */
[----:B------:R-:W2:Y:S04]  /*1be20*/  LDL.LU R14, [R1+0x1c8] ;  /* 0x0001c800010e7983 */ /* 0x000ea80000300800 */
[----:B------:R-:W2:Y:S04]  /*1be30*/  LDL.LU R15, [R1+0x1cc] ;  /* 0x0001cc00010f7983 */ /* 0x000ea80000300800 */
[----:B------:R-:W3:Y:S04]  /*1be40*/  LDL.LU.64 R18, [R1+0xe00] ;  /* 0x000e000001127983 */ /* 0x000ee80000300a00 */
[----:B------:R-:W3:Y:S04]  /*1be50*/  LDL.LU.64 R16, [R1+0xdf8] ;  /* 0x000df80001107983 */ /* 0x000ee80000300a00 */
[----:B------:R0:W-:Y:S04]  /*1be60*/  STL.64 [R1+0x1e0], R4 ;  /* 0x0001e00401007387 */ /* 0x0001e80000100a00 */
[----:B------:R-:W-:Y:S01]  /*1be70*/  STL.64 [R1+0x1e8], R6 ;  /* 0x0001e80601007387 */ /* 0x000fe20000100a00 */
[----:B---3--:R-:W-:Y:S03]  /*1be80*/  HMMA.16816.F32 R24, R16, R24, R20 ;  /* 0x000000181018723c */ /* 0x008fe60000001814 */
[----:B------:R-:W2:Y:S01]  /*1be90*/  LDL.LU.64 R20, [R1+0xdf0] ;  /* 0x000df00001147983 */ /* 0x000ea20000300a00 */
[----:B0-----:R-:W-:-:S02]  /*1bea0*/  IMAD.MOV.U32 R5, RZ, RZ, R10 ;  /* 0x000000ffff057224 */ /* 0x001fc400078e000a */
[----:B------:R-:W-:-:S13]  /*1beb0*/  IMAD.MOV.U32 R4, RZ, RZ, R11 ;  /* 0x000000ffff047224 */ /* 0x000fda00078e000b */
[----:B------:R-:W-:Y:S01]  /*1bec0*/  IMAD.MOV.U32 R10, RZ, RZ, R26 ;  /* 0x000000ffff0a7224 */ /* 0x000fe200078e001a */
[----:B------:R0:W-:Y:S01]  /*1bed0*/  STL.64 [R1+0x1d0], R24 ;  /* 0x0001d01801007387 */ /* 0x0001e20000100a00 */
[----:B------:R-:W-:-:S03]  /*1bee0*/  IMAD.MOV.U32 R11, RZ, RZ, R27 ;  /* 0x000000ffff0b7224 */ /* 0x000fc600078e001b */
[----:B0-----:R-:W3:Y:S04]  /*1bef0*/  LDL.LU R24, [R1+0x170] ;  /* 0x0001700001187983 */ /* 0x001ee80000300800 */
[----:B------:R-:W3:Y:S04]  /*1bf00*/  LDL.LU R25, [R1+0x174] ;  /* 0x0001740001197983 */ /* 0x000ee80000300800 */
[----:B------:R-:W3:Y:S04]  /*1bf10*/  LDL.LU R26, [R1+0x178] ;  /* 0x00017800011a7983 */ /* 0x000ee80000300800 */
[----:B------:R-:W3:Y:S04]  /*1bf20*/  LDL.LU R27, [R1+0x17c] ;  /* 0x00017c00011b7983 */ /* 0x000ee80000300800 */
[----:B------:R-:W-:Y:S04]  /*1bf30*/  STL [R1+0xc1c], R10 ;  /* 0x000c1c0a01007387 */ /* 0x000fe80000100800 */
[----:B------:R-:W-:Y:S01]  /*1bf40*/  STL [R1+0xc18], R11 ;  /* 0x000c180b01007387 */ /* 0x000fe20000100800 */
[----:B--2---:R-:W-:Y:S03]  /*1bf50*/  HMMA.16816.F32 R20, R16, R20, R12 ;  /* 0x000000141014723c */ /* 0x004fe6000000180c */
[----:B------:R-:W2:Y:S04]  /*1bf60*/  LDL.LU.64 R14, [R1+0xde8] ;  /* 0x000de800010e7983 */ /* 0x000ea80000300a00 */
[----:B------:R-:W2:-:S12]  /*1bf70*/  LDL.LU.64 R12, [R1+0xde0] ;  /* 0x000de000010c7983 */ /* 0x000e980000300a00 */
[----:B------:R-:W-:Y:S04]  /*1bf80*/  STL.64 [R1+0x1c0], R20 ;  /* 0x0001c01401007387 */ /* 0x000fe80000100a00 */
[----:B------:R0:W-:Y:S04]  /*1bf90*/  STL.64 [R1+0x1c8], R22 ;  /* 0x0001c81601007387 */ /* 0x0001e80000100a00 */
[----:B0-----:R-:W4:Y:S04]  /*1bfa0*/  LDL.LU.64 R22, [R1+0xdd8] ;  /* 0x000dd80001167983 */ /* 0x001f280000300a00 */
[----:B------:R-:W4:Y:S02]  /*1bfb0*/  LDL.LU.64 R20, [R1+0xdd0] ;  /* 0x000dd00001147983 */ /* 0x000f240000300a00 */
[----:B----4-:R-:W-:Y:S02]  /*1bfc0*/  HMMA.16816.F32 R4, R16, R4, R20 ;  /* 0x000000041004723c */ /* 0x010fe40000001814 */
[----:B------:R-:W2:-:S15]  /*1bfd0*/  LDL.LU.64 R20, [R1+0xdc8] ;  /* 0x000dc80001147983 */ /* 0x000e9e0000300a00 */
[----:B------:R-:W-:Y:S02]  /*1bfe0*/  NOP ;  /* 0x0000000000007918 */ /* 0x000fe40000000000 */
[----:B------:R0:W-:Y:S04]  /*1bff0*/  STL [R1+0x1b0], R4 ;  /* 0x0001b00401007387 */ /* 0x0001e80000100800 */
[----:B------:R1:W-:Y:S01]  /*1c000*/  STL [R1+0x1bc], R7 ;  /* 0x0001bc0701007387 */ /* 0x0003e20000100800 */
[----:B------:R-:W-:Y:S02]  /*1c010*/  IMAD.MOV.U32 R10, RZ, RZ, R5 ;  /* 0x000000ffff0a7224 */ /* 0x000fe400078e0005 */
[----:B------:R-:W-:Y:S01]  /*1c020*/  IMAD.MOV.U32 R11, RZ, RZ, R6 ;  /* 0x000000ffff0b7224 */ /* 0x000fe200078e0006 */
[----:B0-----:R-:W4:Y:S04]  /*1c030*/  LDL.LU R4, [R1+0x100] ;  /* 0x0001000001047983 */ /* 0x001f280000300800 */
[----:B------:R-:W4:Y:S04]  /*1c040*/  LDL.LU R5, [R1+0x104] ;  /* 0x0001040001057983 */ /* 0x000f280000300800 */
[----:B------:R-:W3:Y:S04]  /*1c050*/  LDL.LU R6, [R1+0x108] ;  /* 0x0001080001067983 */ /* 0x000ee80000300800 */
[----:B-1----:R-:W3:Y:S01]  /*1c060*/  LDL.LU R7, [R1+0x10c] ;  /* 0x00010c0001077983 */ /* 0x002ee20000300800 */
[C---:B--2---:R-:W-:Y:S03]  /*1c070*/  HMMA.16816.F32 R20, R16.reuse, R20, R12 ;  /* 0x000000141014723c */ /* 0x044fe6000000180c */
[----:B---3--:R-:W-:Y:S04]  /*1c080*/  STL.64 [R1+0xd40], R6 ;  /* 0x000d400601007387 */ /* 0x008fe80000100a00 */
[----:B----4-:R0:W-:Y:S04]  /*1c090*/  STL.64 [R1+0xd38], R4 ;  /* 0x000d380401007387 */ /* 0x0101e80000100a00 */
[----:B0-----:R-:W2:Y:S04]  /*1c0a0*/  LDL.LU.64 R4, [R1+0x20] ;  /* 0x0000200001047983 */ /* 0x001ea80000300a00 */
[----:B------:R-:W-:Y:S04]  /*1c0b0*/  STL [R1+0xc3c], R11 ;  /* 0x000c3c0b01007387 */ /* 0x000fe80000100800 */
[----:B------:R-:W-:Y:S04]  /*1c0c0*/  STL [R1+0xc38], R10 ;  /* 0x000c380a01007387 */ /* 0x000fe80000100800 */
[----:B------:R-:W3:Y:S04]  /*1c0d0*/  LDL.LU.64 R12, [R1+0xdc0] ;  /* 0x000dc000010c7983 */ /* 0x000ee80000300a00 */
        /* <DEDUP_REMOVED lines=10> */
[----:B0-----:R-:W4:Y:S04]  /*1c180*/  LDL.LU.64 R4, [R1+0x30] ;  /* 0x0000300001047983 */ /* 0x001f280000300a00 */
[----:B----4-:R0:W-:Y:S04]  /*1c190*/  STL.64 [R1+0xd68], R4 ;  /* 0x000d680401007387 */ /* 0x0101e80000100a00 */
[----:B0-----:R-:W4:Y:S04]  /*1c1a0*/  LDL.LU.64 R4, [R1+0x40] ;  /* 0x0000400001047983 */ /* 0x001f280000300a00 */
[----:B----4-:R0:W-:Y:S04]  /*1c1b0*/  STL.64 [R1+0xd80], R4 ;  /* 0x000d800401007387 */ /* 0x0101e80000100a00 */
[----:B0-----:R-:W2:Y:S04]  /*1c1c0*/  LDL.LU R4, [R1+0x180] ;  /* 0x0001800001047983 */ /* 0x001ea80000300800 */
[----:B------:R-:W2:Y:S04]  /*1c1d0*/  LDL.LU R5, [R1+0x184] ;  /* 0x0001840001057983 */ /* 0x000ea80000300800 */
[----:B------:R-:W2:Y:S04]  /*1c1e0*/  LDL.LU R6, [R1+0x188] ;  /* 0x0001880001067983 */ /* 0x000ea80000300800 */
[----:B------:R-:W2:Y:S01]  /*1c1f0*/  LDL.LU R7, [R1+0x18c] ;  /* 0x00018c0001077983 */ /* 0x000ea20000300800 */
[C---:B---3--:R-:W-:Y:S08]  /*1c200*/  HMMA.16816.F32 R24, R16.reuse, R12, R24 ;  /* 0x0000000c1018723c */ /* 0x048ff00000001818 */
[----:B--2---:R-:W-:-:S15]  /*1c210*/  HMMA.16816.F32 R20, R16, R20, R4 ;  /* 0x000000141014723c */ /* 0x004fde0000001804 */
[----:B------:R-:W-:-:S04]  /*1c220*/  NOP ;  /* 0x0000000000007918 */ /* 0x000fc80000000000 */
[----:B------:R0:W-:Y:S01]  /*1c230*/  STL.64 [R1+0x180], R20 ;  /* 0x0001801401007387 */ /* 0x0001e20000100a00 */
[----:B------:R-:W-:Y:S02]  /*1c240*/  IMAD.MOV.U32 R11, RZ, RZ, R22 ;  /* 0x000000ffff0b7224 */ /* 0x000fe400078e0016 */
[----:B------:R-:W-:Y:S01]  /*1c250*/  IMAD.MOV.U32 R10, RZ, RZ, R23 ;  /* 0x000000ffff0a7224 */ /* 0x000fe200078e0017 */
[----:B0-----:R-:W2:Y:S04]  /*1c260*/  LDL.LU R20, [R1+0x160] ;  /* 0x0001600001147983 */ /* 0x001ea80000300800 */
[----:B------:R-:W2:Y:S04]  /*1c270*/  LDL.LU R21, [R1+0x164] ;  /* 0x0001640001157983 */ /* 0x000ea80000300800 */
[----:B------:R-:W2:Y:S04]  /*1c280*/  LDL.LU R22, [R1+0x168] ;  /* 0x0001680001167983 */ /* 0x000ea80000300800 */
[----:B------:R-:W2:Y:S04]  /*1c290*/  LDL.LU R23, [R1+0x16c] ;  /* 0x00016c0001177983 */ /* 0x000ea80000300800 */
[----:B------:R-:W3:Y:S04]  /*1c2a0*/  LDL.LU.64 R4, [R1+0x50] ;  /* 0x0000500001047983 */ /* 0x000ee80000300a00 */
[----:B------:R0:W-:Y:S04]  /*1c2b0*/  STL.64 [R1+0x170], R24 ;  /* 0x0001701801007387 */ /* 0x0001e80000100a00 */
[----:B------:R1:W-:Y:S04]  /*1c2c0*/  STL.64 [R1+0x178], R26 ;  /* 0x0001781a01007387 */ /* 0x0003e80000100a00 */
[----:B0-----:R-:W4:Y:S04]  /*1c2d0*/  LDL.LU R24, [R1+0x150] ;  /* 0x0001500001187983 */ /* 0x001f280000300800 */
[----:B------:R-:W4:Y:S04]  /*1c2e0*/  LDL.LU R25, [R1+0x154] ;  /* 0x0001540001197983 */ /* 0x000f280000300800 */
[----:B-1----:R-:W4:Y:S04]  /*1c2f0*/  LDL.LU R26, [R1+0x158] ;  /* 0x00015800011a7983 */ /* 0x002f280000300800 */
[----:B------:R-:W4:Y:S04]  /*1c300*/  LDL.LU R27, [R1+0x15c] ;  /* 0x00015c00011b7983 */ /* 0x000f280000300800 */
[----:B------:R0:W-:Y:S04]  /*1c310*/  STL.64 [R1+0xd30], R12 ;  /* 0x000d300c01007387 */ /* 0x0001e80000100a00 */
[----:B0-----:R-:W2:Y:S04]  /*1c320*/  LDL.LU.64 R12, [R1+0x10] ;  /* 0x00001000010c7983 */ /* 0x001ea80000300a00 */
[----:B--2---:R0:W-:Y:S04]  /*1c330*/  STL.64 [R1+0xd48], R12 ;  /* 0x000d480c01007387 */ /* 0x0041e80000100a00 */
        /* <DEDUP_REMOVED lines=9> */
[----:B------:R-:W2:Y:S01]  /*1c3d0*/  LDL.LU R15, [R1+0x12c] ;  /* 0x00012c00010f7983 */ /* 0x000ea20000300800 */
[----:B------:R-:W-:Y:S03]  /*1c3e0*/  HMMA.16816.F32 R16, R16, R8, R20 ;  /* 0x000000081010723c */ /* 0x000fe60000001814 */
        /* <DEDUP_REMOVED lines=8> */
[----:B0-----:R-:W3:Y:S04]  /*1c470*/  LDL.LU R12, [R1+0x140] ;  /* 0x00014000010c7983 */ /* 0x001ee80000300800 */
[----:B------:R-:W3:Y:S04]  /*1c480*/  LDL.LU R13, [R1+0x144] ;  /* 0x00014400010d7983 */ /* 0x000ee80000300800 */
[----:B------:R-:W3:Y:S04]  /*1c490*/  LDL.LU R14, [R1+0x148] ;  /* 0x00014800010e7983 */ /* 0x000ee80000300800 */
[----:B------:R-:W3:Y:S04]  /*1c4a0*/  LDL.LU R15, [R1+0x14c] ;  /* 0x00014c00010f7983 */ /* 0x000ee80000300800 */
[----:B------:R-:W3:Y:S04]  /*1c4b0*/  LDL.LU.64 R22, [R1+0xda0] ;  /* 0x000da00001167983 */ /* 0x000ee80000300a00 */
[----:B------:R-:W3:Y:S04]  /*1c4c0*/  LDL.LU.64 R20, [R1+0xd98] ;  /* 0x000d980001147983 */ /* 0x000ee80000300a00 */
[----:B------:R0:W-:Y:S04]  /*1c4d0*/  STL.64 [R1+0x160], R16 ;  /* 0x0001601001007387 */ /* 0x0001e80000100a00 */
[----:B------:R-:W-:Y:S04]  /*1c4e0*/  STL.64 [R1+0x168], R18 ;  /* 0x0001681201007387 */ /* 0x000fe80000100a00 */
[----:B0-----:R-:W4:Y:S04]  /*1c4f0*/  LDL.LU.64 R16, [R1+0x60] ;  /* 0x0000600001107983 */ /* 0x001f280000300a00 */
[----:B------:R-:W-:Y:S04]  /*1c500*/  STL.64 [R1+0xd28], R10 ;  /* 0x000d280a01007387 */ /* 0x000fe80000100a00 */
[----:B------:R0:W-:Y:S04]  /*1c510*/  STL.64 [R1+0xd20], R8 ;  /* 0x000d200801007387 */ /* 0x0001e80000100a00 */
[----:B0-----:R-:W2:Y:S04]  /*1c520*/  LDL.LU R8, [R1+0xf0] ;  /* 0x0000f00001087983 */ /* 0x001ea80000300800 */
[----:B------:R-:W2:Y:S04]  /*1c530*/  LDL.LU R9, [R1+0xf4] ;  /* 0x0000f40001097983 */ /* 0x000ea80000300800 */
[----:B------:R-:W2:Y:S01]  /*1c540*/  LDL.LU R10, [R1+0xf8] ;  /* 0x0000f800010a7983 */ /* 0x000ea20000300800 */
[C---:B---3--:R-:W-:Y:S08]  /*1c550*/  HMMA.16816.F32 R12, R20.reuse, R4, R12 ;  /* 0x00000004140c723c */ /* 0x048ff0000000180c */
[----:B----4-:R-:W-:-:S15]  /*1c560*/  HMMA.16816.F32 R24, R20, R16, R24 ;  /* 0x000000101418723c */ /* 0x010fde0000001818 */
[----:B------:R-:W-:-:S04]  /*1c570*/  NOP ;  /* 0x0000000000007918 */ /* 0x000fc80000000000 */
[----:B------:R0:W-:Y:S04]  /*1c580*/  STL.64 [R1+0x150], R24 ;  /* 0x0001501801007387 */ /* 0x0001e80000100a00 */
[----:B------:R1:W-:Y:S04]  /*1c590*/  STL.64 [R1+0x158], R26 ;  /* 0x0001581a01007387 */ /* 0x0003e80000100a00 */
[----:B------:R-:W-:Y:S04]  /*1c5a0*/  STL.64 [R1+0x140], R12 ;  /* 0x0001400c01007387 */ /* 0x000fe80000100a00 */
[----:B------:R3:W-:Y:S01]  /*1c5b0*/  STL.64 [R1+0x148], R14 ;  /* 0x0001480e01007387 */ /* 0x0007e20000100a00 */
[----:B0-----:R-:W-:-:S02]  /*1c5c0*/  IMAD.MOV.U32 R25, RZ, RZ, R5 ;  /* 0x000000ffff197224 */ /* 0x001fc400078e0005 */
[----:B-1----:R-:W-:Y:S01]  /*1c5d0*/  IMAD.MOV.U32 R26, RZ, RZ, R4 ;  /* 0x000000ffff1a7224 */ /* 0x002fe200078e0004 */
[----:B---3--:R-:W3:Y:S04]  /*1c5e0*/  LDL.LU.64 R14, [R1+0xd90] ;  /* 0x000d9000010e7983 */ /* 0x008ee80000300a00 */
[----:B------:R-:W3:Y:S04]  /*1c5f0*/  LDL.LU.64 R12, [R1+0xd88] ;  /* 0x000d8800010c7983 */ /* 0x000ee80000300a00 */
[----:B------:R-:W3:Y:S02]  /*1c600*/  LDL.LU.64 R4, [R1+0xd80] ;  /* 0x000d800001047983 */ /* 0x000ee40000300a00 */
[----:B---3--:R-:W-:Y:S01]  /*1c610*/  HMMA.16816.F32 R12, R20, R4, R12 ;  /* 0x00000004140c723c */ /* 0x008fe2000000180c */
[----:B------:R-:W-:-:S02]  /*1c620*/  IMAD.MOV.U32 R2, RZ, RZ, R4 ;  /* 0x000000ffff027224 */ /* 0x000fc400078e0004 */
[----:B------:R-:W-:-:S15]  /*1c630*/  IMAD.MOV.U32 R27, RZ, RZ, R5 ;  /* 0x000000ffff1b7224 */ /* 0x000fde00078e0005 */
[----:B------:R-:W-:Y:S01]  /*1c640*/  NOP ;  /* 0x0000000000007918 */ /* 0x000fe20000000000 */
[----:B------:R-:W-:Y:S04]  /*1c650*/  STL.64 [R1+0x130], R12 ;  /* 0x0001300c01007387 */ /* 0x000fe80000100a00 */
[----:B------:R0:W-:Y:S04]  /*1c660*/  STL.64 [R1+0x138], R14 ;  /* 0x0001380e01007387 */ /* 0x0001e80000100a00 */
[----:B0-----:R-:W3:Y:S04]  /*1c670*/  LDL.LU.64 R14, [R1+0xd78] ;  /* 0x000d7800010e7983 */ /* 0x001ee80000300a00 */
[----:B------:R-:W3:Y:S04]  /*1c680*/  LDL.LU.64 R12, [R1+0xd70] ;  /* 0x000d7000010c7983 */ /* 0x000ee80000300a00 */
[----:B------:R-:W3:Y:S01]  /*1c690*/  LDL.LU.64 R4, [R1+0xd68] ;  /* 0x000d680001047983 */ /* 0x000ee20000300a00 */
[----:B------:R-:W-:-:S02]  /*1c6a0*/  IMAD.MOV.U32 R11, RZ, RZ, R0 ;  /* 0x000000ffff0b7224 */ /* 0x000fc400078e0000 */
[----:B------:R-:W-:Y:S01]  /*1c6b0*/  IMAD.MOV.U32 R24, RZ, RZ, R16 ;  /* 0x000000ffff187224 */ /* 0x000fe200078e0010 */
[----:B---3--:R-:W-:Y:S01]  /*1c6c0*/  HMMA.16816.F32 R12, R20, R4, R12 ;  /* 0x00000004140c723c */ /* 0x008fe2000000180c */
[----:B------:R-:W-:Y:S02]  /*1c6d0*/  IMAD.MOV.U32 R16, RZ, RZ, R4 ;  /* 0x000000ffff107224 */ /* 0x000fe400078e0004 */
[----:B------:R-:W-:-:S15]  /*1c6e0*/  IMAD.MOV.U32 R0, RZ, RZ, R5 ;  /* 0x000000ffff007224 */ /* 0x000fde00078e0005 */
[----:B------:R-:W-:Y:S01]  /*1c6f0*/  NOP ;  /* 0x0000000000007918 */ /* 0x000fe20000000000 */
[----:B------:R-:W-:Y:S04]  /*1c700*/  STL.64 [R1+0x120], R12 ;  /* 0x0001200c01007387 */ /* 0x000fe80000100a00 */
[----:B------:R0:W-:Y:S04]  /*1c710*/  STL.64 [R1+0x128], R14 ;  /* 0x0001280e01007387 */ /* 0x0001e80000100a00 */
[----:B0-----:R-:W3:Y:S04]  /*1c720*/  LDL.LU.64 R14, [R1+0xd60] ;  /* 0x000d6000010e7983 */ /* 0x001ee80000300a00 */
[----:B------:R-:W3:Y:S04]  /*1c730*/  LDL.LU.64 R12, [R1+0xd58] ;  /* 0x000d5800010c7983 */ /* 0x000ee80000300a00 */
[----:B------:R-:W3:Y:S01]  /*1c740*/  LDL.LU.64 R4, [R1+0xd50] ;  /* 0x000d500001047983 */ /* 0x000ee20000300a00 */
[----:B------:R-:W-:Y:S01]  /*1c750*/  IMAD.MOV.U32 R19, RZ, RZ, R17 ;  /* 0x000000ffff137224 */ /* 0x000fe200078e0011 */
[----:B---3--:R-:W-:Y:S01]  /*1c760*/  HMMA.16816.F32 R12, R20, R4, R12 ;  /* 0x00000004140c723c */ /* 0x008fe2000000180c */
[----:B------:R-:W-:-:S02]  /*1c770*/  IMAD.MOV.U32 R18, RZ, RZ, R4 ;  /* 0x000000ffff127224 */ /* 0x000fc400078e0004 */
[----:B------:R-:W-:-:S15]  /*1c780*/  IMAD.MOV.U32 R17, RZ, RZ, R5 ;  /* 0x000000ffff117224 */ /* 0x000fde00078e0005 */
[----:B------:R-:W-:Y:S01]  /*1c790*/  NOP ;  /* 0x0000000000007918 */ /* 0x000fe20000000000 */
[----:B------:R0:W-:Y:S04]  /*1c7a0*/  STL.64 [R1+0x110], R12 ;  /* 0x0001100c01007387 */ /* 0x0001e80000100a00 */
[----:B------:R-:W-:Y:S04]  /*1c7b0*/  STL.64 [R1+0x118], R14 ;  /* 0x0001180e01007387 */ /* 0x000fe80000100a00 */
[----:B0-----:R-:W3:Y:S04]  /*1c7c0*/  LDL.LU.64 R12, [R1+0xd48] ;  /* 0x000d4800010c7983 */ /* 0x001ee80000300a00 */
[----:B------:R-:W3:Y:S04]  /*1c7d0*/  LDL.LU.64 R6, [R1+0xd40] ;  /* 0x000d400001067983 */ /* 0x000ee80000300a00 */
[----:B------:R-:W3:Y:S02]  /*1c7e0*/  LDL.LU.64 R4, [R1+0xd38] ;  /* 0x000d380001047983 */ /* 0x000ee40000300a00 */
[----:B---3--:R-:W-:-:S15]  /*1c7f0*/  HMMA.16816.F32 R4, R20, R12, R4 ;  /* 0x0000000c1404723c */ /* 0x008fde0000001804 */
[----:B------:R-:W-:-:S04]  /*1c800*/  NOP ;  /* 0x0000000000007918 */ /* 0x000fc80000000000 */
[----:B------:R0:W-:Y:S04]  /*1c810*/  STL.64 [R1+0x100], R4 ;  /* 0x0001000401007387 */ /* 0x0001e80000100a00 */
[----:B------:R1:W-:Y:S01]  /*1c820*/  STL.64 [R1+0x108], R6 ;  /* 0x0001080601007387 */ /* 0x0003e20000100a00 */
[----:B0-----:R-:W-:Y:S02]  /*1c830*/  IMAD.MOV.U32 R5, RZ, RZ, R12 ;  /* 0x000000ffff057224 */ /* 0x001fe400078e000c */
[----:B------:R-:W-:Y:S02]  /*1c840*/  IMAD.MOV.U32 R4, RZ, RZ, R13 ;  /* 0x000000ffff047224 */ /* 0x000fe400078e000d */
[----:B------:R-:W2:Y:S02]  /*1c850*/  LDL.LU.64 R12, [R1+0xd30] ;  /* 0x000d3000010c7983 */ /* 0x000ea40000300a00 */
[----:B--2---:R-:W-:Y:S01]  /*1c860*/  HMMA.16816.F32 R8, R20, R12, R8 ;  /* 0x0000000c1408723c */ /* 0x004fe20000001808 */
[----:B-1----:R-:W-:-:S02]  /*1c870*/  IMAD.MOV.U32 R7, RZ, RZ, R12 ;  /* 0x000000ffff077224 */ /* 0x002fc400078e000c */
[----:B------:R-:W-:-:S15]  /*1c880*/  IMAD.MOV.U32 R6, RZ, RZ, R13 ;  /* 0x000000ffff067224 */ /* 0x000fde00078e000d */
[----:B------:R-:W-:Y:S01]  /*1c890*/  NOP ;  /* 0x0000000000007918 */ /* 0x000fe20000000000 */
[----:B------:R-:W-:Y:S04]  /*1c8a0*/  STL.64 [R1+0xf0], R8 ;  /* 0x0000f00801007387 */ /* 0x000fe80000100a00 */
[----:B------:R0:W-:Y:S04]  /*1c8b0*/  STL.64 [R1+0xf8], R10 ;  /* 0x0000f80a01007387 */ /* 0x0001e80000100a00 */
[----:B0-----:R-:W2:Y:S04]  /*1c8c0*/  LDL.LU.64 R10, [R1+0xd28] ;  /* 0x000d2800010a7983 */ /* 0x001ea80000300a00 */
[----:B------:R-:W3:Y:S04]  /*1c8d0*/  LDL.LU.64 R8, [R1+0xd20] ;  /* 0x000d200001087983 */ /* 0x000ee80000300a00 */
[----:B------:R-:W-:Y:S04]  /*1c8e0*/  STL.64 [R1+0xcb0], R6 ;  /* 0x000cb00601007387 */ /* 0x000fe80000100a00 */
[----:B------:R0:W-:Y:S04]  /*1c8f0*/  STL.64 [R1+0xca8], R4 ;  /* 0x000ca80401007387 */ /* 0x0001e80000100a00 */
[----:B0-----:R-:W4:Y:S04]  /*1c900*/  LDL.LU R4, [R1+0xa0] ;  /* 0x0000a00001047983 */ /* 0x001f280000300800 */
[----:B------:R-:W4:Y:S04]  /*1c910*/  LDL.LU R5, [R1+0xa4] ;  /* 0x0000a40001057983 */ /* 0x000f280000300800 */
[----:B------:R-:W2:Y:S04]  /*1c920*/  LDL.LU R6, [R1+0xa8] ;  /* 0x0000a80001067983 */ /* 0x000ea80000300800 */
[----:B------:R-:W2:Y:S04]  /*1c930*/  LDL.LU R7, [R1+0xac] ;  /* 0x0000ac0001077983 */ /* 0x000ea80000300800 */
[----:B------:R-:W3:Y:S04]  /*1c940*/  LDL.LU R12, [R1+0xe0] ;  /* 0x0000e000010c7983 */ /* 0x000ee80000300800 */
[----:B------:R-:W3:Y:S04]  /*1c950*/  LDL.LU R13, [R1+0xe4] ;  /* 0x0000e400010d7983 */ /* 0x000ee80000300800 */
[----:B------:R-:W3:Y:S04]  /*1c960*/  LDL.LU R14, [R1+0xe8] ;  /* 0x0000e800010e7983 */ /* 0x000ee80000300800 */
[----:B------:R-:W3:Y:S04]  /*1c970*/  LDL.LU R15, [R1+0xec] ;  /* 0x0000ec00010f7983 */ /* 0x000ee80000300800 */
[----:B--2---:R-:W-:Y:S04]  /*1c980*/  STL.64 [R1+0xcc0], R6 ;  /* 0x000cc00601007387 */ /* 0x004fe80000100a00 */
[----:B----4-:R0:W-:Y:S02]  /*1c990*/  STL.64 [R1+0xcb8], R4 ;  /* 0x000cb80401007387 */ /* 0x0101e40000100a00 */
[----:B0-----:R-:W-:-:S02]  /*1c9a0*/  IMAD.MOV.U32 R4, RZ, RZ, R2 ;  /* 0x000000ffff047224 */ /* 0x001fc400078e0002 */
[----:B------:R-:W-:Y:S01]  /*1c9b0*/  IMAD.MOV.U32 R5, RZ, RZ, R27 ;  /* 0x000000ffff057224 */ /* 0x000fe200078e001b */
[----:B------:R-:W2:Y:S04]  /*1c9c0*/  LDL.LU R2, [R1+0xd18] ;  /* 0x000d180001027983 */ /* 0x000ea80000300800 */
[----:B------:R0:W-:Y:S02]  /*1c9d0*/  STL.64 [R1+0xcd8], R4 ;  /* 0x000cd80401007387 */ /* 0x0001e40000100a00 */
[----:B0-----:R-:W-:Y:S02]  /*1c9e0*/  IMAD.MOV.U32 R4, RZ, RZ, R26 ;  /* 0x000000ffff047224 */ /* 0x001fe400078e001a */
[----:B------:R-:W-:-:S05]  /*1c9f0*/  IMAD.MOV.U32 R5, RZ, RZ, R25 ;  /* 0x000000ffff057224 */ /* 0x000fca00078e0019 */
[----:B------:R0:W-:Y:S02]  /*1ca00*/  STL.64 [R1+0xcf0], R4 ;  /* 0x000cf00401007387 */ /* 0x0001e40000100a00 */
[----:B0-----:R-:W-:Y:S02]  /*1ca10*/  IMAD.MOV.U32 R4, RZ, RZ, R24 ;  /* 0x000000ffff047224 */ /* 0x001fe400078e0018 */
[----:B------:R-:W4:Y:S04]  /*1ca20*/  LDL.LU R24, [R1+0x90] ;  /* 0x0000900001187983 */ /* 0x000f280000300800 */
[----:B------:R-:W4:Y:S04]  /*1ca30*/  LDL.LU R25, [R1+0x94] ;  /* 0x0000940001197983 */ /* 0x000f280000300800 */
[----:B------:R-:W2:Y:S04]  /*1ca40*/  LDL.LU R26, [R1+0x98] ;  /* 0x00009800011a7983 */ /* 0x000ea80000300800 */
[----:B------:R-:W2:Y:S04]  /*1ca50*/  LDL.LU R27, [R1+0x9c] ;  /* 0x00009c00011b7983 */ /* 0x000ea80000300800 */
[----:B--2---:R-:W-:Y:S04]  /*1ca60*/  STL.64 [R1+0xcd0], R26 ;  /* 0x000cd01a01007387 */ /* 0x004fe80000100a00 */
[----:B----4-:R0:W-:Y:S04]  /*1ca70*/  STL.64 [R1+0xcc8], R24 ;  /* 0x000cc81801007387 */ /* 0x0101e80000100a00 */
[----:B0-----:R-:W2:Y:S04]  /*1ca80*/  LDL.LU R24, [R1+0xb0] ;  /* 0x0000b00001187983 */ /* 0x001ea80000300800 */
[----:B------:R-:W2:Y:S04]  /*1ca90*/  LDL.LU R25, [R1+0xb4] ;  /* 0x0000b40001197983 */ /* 0x000ea80000300800 */
[----:B------:R-:W4:Y:S04]  /*1caa0*/  LDL.LU R26, [R1+0xb8] ;  /* 0x0000b800011a7983 */ /* 0x000f280000300800 */
[----:B------:R-:W4:Y:S04]  /*1cab0*/  LDL.LU R27, [R1+0xbc] ;  /* 0x0000bc00011b7983 */ /* 0x000f280000300800 */
[----:B----4-:R-:W-:Y:S04]  /*1cac0*/  STL.64 [R1+0xce8], R26 ;  /* 0x000ce81a01007387 */ /* 0x010fe80000100a00 */
[----:B--2---:R0:W-:Y:S04]  /*1cad0*/  STL.64 [R1+0xce0], R24 ;  /* 0x000ce01801007387 */ /* 0x0041e80000100a00 */
[----:B0-----:R-:W2:Y:S04]  /*1cae0*/  LDL.LU R24, [R1+0xc0] ;  /* 0x0000c00001187983 */ /* 0x001ea80000300800 */
[----:B------:R-:W2:Y:S04]  /*1caf0*/  LDL.LU R25, [R1+0xc4] ;  /* 0x0000c40001197983 */ /* 0x000ea80000300800 */
[----:B------:R-:W4:Y:S04]  /*1cb00*/  LDL.LU R26, [R1+0xc8] ;  /* 0x0000c800011a7983 */ /* 0x000f280000300800 */
[----:B------:R-:W4:Y:S01]  /*1cb10*/  LDL.LU R27, [R1+0xcc] ;  /* 0x0000cc00011b7983 */ /* 0x000f220000300800 */
[----:B---3--:R-:W-:Y:S03]  /*1cb20*/  HMMA.16816.F32 R20, R20, R8, R12 ;  /* 0x000000081414723c */ /* 0x008fe6000000180c */
[----:B----4-:R-:W-:Y:S04]  /*1cb30*/  STL.64 [R1+0xd00], R26 ;  /* 0x000d001a01007387 */ /* 0x010fe80000100a00 */
[----:B--2---:R0:W-:Y:S04]  /*1cb40*/  STL.64 [R1+0xcf8], R24 ;  /* 0x000cf81801007387 */ /* 0x0041e80000100a00 */
[----:B0-----:R-:W2:Y:S04]  /*1cb50*/  LDL.LU R24, [R1+0xd0] ;  /* 0x0000d00001187983 */ /* 0x001ea80000300800 */
[----:B------:R-:W2:Y:S04]  /*1cb60*/  LDL.LU R25, [R1+0xd4] ;  /* 0x0000d40001197983 */ /* 0x000ea80000300800 */
[----:B------:R-:W2:Y:S04]  /*1cb70*/  LDL.LU R26, [R1+0xd8] ;  /* 0x0000d800011a7983 */ /* 0x000ea80000300800 */
[----:B------:R-:W2:Y:S04]  /*1cb80*/  LDL.LU R27, [R1+0xdc] ;  /* 0x0000dc00011b7983 */ /* 0x000ea80000300800 */
[----:B------:R-:W2:Y:S04]  /*1cb90*/  LDL.LU.64 R14, [R1+0xd10] ;  /* 0x000d1000010e7983 */ /* 0x000ea80000300a00 */
[----:B------:R-:W2:Y:S01]  /*1cba0*/  LDL.LU.64 R12, [R1+0xd08] ;  /* 0x000d0800010c7983 */ /* 0x000ea20000300a00 */
[----:B------:R-:W-:-:S03]  /*1cbb0*/  IMAD.MOV.U32 R5, RZ, RZ, R19 ;  /* 0x000000ffff057224 */ /* 0x000fc600078e0013 */
[----:B------:R-:W-:Y:S04]  /*1cbc0*/  STL.64 [R1+0xe0], R20 ;  /* 0x0000e01401007387 */ /* 0x000fe80000100a00 */
[----:B------:R-:W-:Y:S04]  /*1cbd0*/  STL.64 [R1+0xe8], R22 ;  /* 0x0000e81601007387 */ /* 0x000fe80000100a00 */
[----:B------:R-:W-:Y:S04]  /*1cbe0*/  STL.64 [R1+0xc70], R10 ;  /* 0x000c700a01007387 */ /* 0x000fe80000100a00 */
[----:B------:R-:W-:Y:S01]  /*1cbf0*/  STL.64 [R1+0xc68], R8 ;  /* 0x000c680801007387 */ /* 0x000fe20000100a00 */
[----:B--2---:R-:W-:Y:S03]  /*1cc00*/  HMMA.16816.F32 R4, R12, R4, R24 ;  /* 0x000000040c04723c */ /* 0x004fe60000001818 */
[----:B------:R-:W2:Y:S04]  /*1cc10*/  LDL.LU.64 R26, [R1+0xd00] ;  /* 0x000d0000011a7983 */ /* 0x000ea80000300a00 */
[----:B------:R-:W2:-:S12]  /*1cc20*/  LDL.LU.64 R24, [R1+0xcf8] ;  /* 0x000cf80001187983 */ /* 0x000e980000300a00 */
[----:B------:R0:W-:Y:S04]  /*1cc30*/  STL.64 [R1+0xd0], R4 ;  /* 0x0000d00401007387 */ /* 0x0001e80000100a00 */
[----:B------:R2:W-:Y:S04]  /*1cc40*/  STL [R1+0xd8], R6 ;  /* 0x0000d80601007387 */ /* 0x0005e80000100800 */
[----:B0-----:R-:W2:Y:S01]  /*1cc50*/  LDL.LU.64 R4, [R1+0xcf0] ;  /* 0x000cf00001047983 */ /* 0x001ea20000300a00 */
[----:B------:R-:W-:Y:S02]  /*1cc60*/  IMAD.MOV.U32 R9, RZ, RZ, R0 ;  /* 0x000000ffff097224 */ /* 0x000fe400078e0000 */
[----:B------:R-:W-:-:S05]  /*1cc70*/  IMAD.MOV.U32 R0, RZ, RZ, R7 ;  /* 0x000000ffff007224 */ /* 0x000fca00078e0007 */
[----:B------:R-:W-:Y:S01]  /*1cc80*/  STL [R1+0xae4], R0 ;  /* 0x000ae40001007387 */ /* 0x000fe20000100800 */
[----:B--2---:R-:W-:Y:S03]  /*1cc90*/  HMMA.16816.F32 R4, R12, R4, R24 ;  /* 0x000000040c04723c */ /* 0x004fe60000001818 */
[----:B------:R-:W2:Y:S04]  /*1cca0*/  LDL.LU.64 R26, [R1+0xce8] ;  /* 0x000ce800011a7983 */ /* 0x000ea80000300a00 */
[----:B------:R-:W2:-:S12]  /*1ccb0*/  LDL.LU.64 R24, [R1+0xce0] ;  /* 0x000ce00001187983 */ /* 0x000e980000300a00 */
[----:B------:R0:W-:Y:S04]  /*1ccc0*/  STL.64 [R1+0xc0], R4 ;  /* 0x0000c00401007387 */ /* 0x0001e80000100a00 */
[----:B------:R2:W-:Y:S04]  /*1ccd0*/  STL.64 [R1+0xc8], R6 ;  /* 0x0000c80601007387 */ /* 0x0005e80000100a00 */
[----:B0-----:R-:W2:Y:S01]  /*1cce0*/  LDL.LU.64 R4, [R1+0xcd8] ;  /* 0x000cd80001047983 */ /* 0x001ea20000300a00 */
[----:B------:R-:W-:Y:S02]  /*1ccf0*/  IMAD.MOV.U32 R20, RZ, RZ, R18 ;  /* 0x000000ffff147224 */ /* 0x000fe400078e0012 */
[----:B------:R-:W0:Y:S01]  /*1cd00*/  S2R R18, SR_TID.X ;  /* 0x0000000000127919 */ /* 0x000e220000002100 */
[----:B------:R-:W-:Y:S01]  /*1cd10*/  IMAD.MOV.U32 R21, RZ, RZ, R17 ;  /* 0x000000ffff157224 */ /* 0x000fe200078e0011 */
[----:B--2---:R-:W-:Y:S01]  /*1cd20*/  HMMA.16816.F32 R4, R12, R4, R24 ;  /* 0x000000040c04723c */ /* 0x004fe20000001818 */
[----:B------:R-:W2:Y:S04]  /*1cd30*/  LDL.LU.64 R26, [R1+0xcd0] ;  /* 0x000cd000011a7983 */ /* 0x000ea80000300a00 */
[----:B------:R-:W2:-:S14]  /*1cd40*/  LDL.LU.64 R24, [R1+0xcc8] ;  /* 0x000cc80001187983 */ /* 0x000e9c0000300a00 */
[----:B------:R-:W-:Y:S04]  /*1cd50*/  STL.64 [R1+0xb0], R4 ;  /* 0x0000b00401007387 */ /* 0x000fe80000100a00 */
[----:B------:R1:W-:Y:S01]  /*1cd60*/  STL [R1+0xb8], R6 ;  /* 0x0000b80601007387 */ /* 0x0003e20000100800 */
[----:B------:R-:W-:-:S03]  /*1cd70*/  IMAD.MOV.U32 R0, RZ, RZ, R7 ;  /* 0x000000ffff007224 */ /* 0x000fc600078e0007 */
[----:B-1----:R-:W3:Y:S04]  /*1cd80*/  LDL.LU.64 R6, [R1+0xcc0] ;  /* 0x000cc00001067983 */ /* 0x002ee80000300a00 */
[----:B------:R-:W3:Y:S01]  /*1cd90*/  LDL.LU.64 R4, [R1+0xcb8] ;  /* 0x000cb80001047983 */ /* 0x000ee20000300a00 */
[C---:B0-----:R-:W-:Y:S01]  /*1cda0*/  LOP3.LUT R19, R18.reuse, 0x7, RZ, 0xc0, !PT ;  /* 0x0000000712137812 */ /* 0x041fe200078ec0ff */
[----:B------:R-:W-:-:S04]  /*1cdb0*/  IMAD.SHL.U32 R17, R18, 0x2, RZ ;  /* 0x0000000212117824 */ /* 0x000fc800078e00ff */
[----:B------:R-:W-:Y:S02]  /*1cdc0*/  IMAD R19, R19, 0x90, RZ ;  /* 0x0000009013137824 */ /* 0x000fe400078e02ff */
[----:B------:R-:W-:-:S03]  /*1cdd0*/  IMAD.SHL.U32 R18, R18, 0x40, RZ ;  /* 0x0000004012127824 */ /* 0x000fc600078e00ff */
[----:B------:R-:W-:-:S04]  /*1cde0*/  LOP3.LUT R19, R19, 0x10, R17, 0x78, !PT ;  /* 0x0000001013137812 */ /* 0x000fc800078e7811 */
[----:B------:R-:W-:Y:S01]  /*1cdf0*/  LOP3.LUT R19, R19, 0x400, R18, 0xf8, !PT ;  /* 0x0000040013137812 */ /* 0x000fe200078ef812 */
[----:B------:R-:W-:-:S05]  /*1ce00*/  IMAD.MOV.U32 R8, RZ, RZ, R16 ;  /* 0x000000ffff087224 */ /* 0x000fca00078e0010 */
[----:B------:R-:W0:Y:S04]  /*1ce10*/  LDSM.16.MT88.4 R16, [R19+UR5+0x5800] ;  /* 0x005800051310783b */ /* 0x000e280008004200 */
[----:B------:R-:W-:Y:S01]  /*1ce20*/  STL [R1+0xae8], R0 ;  /* 0x000ae80001007387 */ /* 0x000fe20000100800 */
[----:B---3--:R-:W-:Y:S03]  /*1ce30*/  HMMA.16816.F32 R8, R12, R8, R4 ;  /* 0x000000080c08723c */ /* 0x008fe60000001804 */
[----:B------:R-:W3:Y:S04]  /*1ce40*/  LDL.LU.64 R6, [R1+0xcb0] ;  /* 0x000cb00001067983 */ /* 0x000ee80000300a00 */
[----:B------:R-:W4:-:S12]  /*1ce50*/  LDL.LU.64 R4, [R1+0xca8] ;  /* 0x000ca80001047983 */ /* 0x000f180000300a00 */
[----:B------:R-:W-:Y:S04]  /*1ce60*/  STL.64 [R1+0xa0], R8 ;  /* 0x0000a00801007387 */ /* 0x000fe80000100a00 */
[----:B------:R-:W-:Y:S04]  /*1ce70*/  STL.64 [R1+0xa8], R10 ;  /* 0x0000a80a01007387 */ /* 0x000fe80000100a00 */
[----:B0-----:R-:W-:Y:S04]  /*1ce80*/  STL.64 [R1+0xc60], R18 ;  /* 0x000c601201007387 */ /* 0x001fe80000100a00 */
[----:B------:R0:W-:Y:S04]  /*1ce90*/  STL.64 [R1+0xc58], R16 ;  /* 0x000c581001007387 */ /* 0x0001e80000100a00 */
[----:B0-----:R-:W3:Y:S04]  /*1cea0*/  LDL.LU R16, [R1+0x1f0] ;  /* 0x0001f00001107983 */ /* 0x001ee80000300800 */
[----:B------:R-:W3:Y:S04]  /*1ceb0*/  LDL.LU R17, [R1+0x1f4] ;  /* 0x0001f40001117983 */ /* 0x000ee80000300800 */
[----:B------:R-:W3:Y:S04]  /*1cec0*/  LDL.LU R18, [R1+0x1f8] ;  /* 0x0001f80001127983 */ /* 0x000ee80000300800 */
[----:B------:R-:W3:Y:S01]  /*1ced0*/  LDL.LU R19, [R1+0x1fc] ;  /* 0x0001fc0001137983 */ /* 0x000ee20000300800 */
[----:B--2---:R-:W-:-:S15]  /*1cee0*/  HMMA.16816.F32 R20, R12, R20, R24 ;  /* 0x000000140c14723c */ /* 0x004fde0000001818 */
[----:B------:R-:W-:-:S04]  /*1cef0*/  NOP ;  /* 0x0000000000007918 */ /* 0x000fc80000000000 */
[----:B------:R-:W-:Y:S01]  /*1cf00*/  IMAD.MOV.U32 R0, RZ, RZ, R23 ;  /* 0x000000ffff007224 */ /* 0x000fe200078e0017 */
[----:B---3--:R-:W-:Y:S04]  /*1cf10*/  STL.64 [R1+0xc80], R18 ;  /* 0x000c801201007387 */ /* 0x008fe80000100a00 */
[----:B------:R0:W-:Y:S04]  /*1cf20*/  STL.64 [R1+0xc78], R16 ;  /* 0x000c781001007387 */ /* 0x0001e80000100a00 */
[----:B0-----:R-:W2:Y:S04]  /*1cf30*/  LDL.LU R16, [R1+0x70] ;  /* 0x0000700001107983 */ /* 0x001ea80000300800 */
[----:B------:R-:W2:Y:S04]  /*1cf40*/  LDL.LU R17, [R1+0x74] ;  /* 0x0000740001117983 */ /* 0x000ea80000300800 */
[----:B------:R-:W2:Y:S04]  /*1cf50*/  LDL.LU R18, [R1+0x78] ;  /* 0x0000780001127983 */ /* 0x000ea80000300800 */
[----:B------:R-:W2:Y:S04]  /*1cf60*/  LDL.LU R19, [R1+0x7c] ;  /* 0x00007c0001137983 */ /* 0x000ea80000300800 */
[----:B------:R-:W3:Y:S04]  /*1cf70*/  LDL.LU.64 R26, [R1+0xca0] ;  /* 0x000ca000011a7983 */ /* 0x000ee80000300a00 */
[----:B------:R-:W3:Y:S01]  /*1cf80*/  LDL.LU.64 R24, [R1+0xc98] ;  /* 0x000c980001187983 */ /* 0x000ee20000300a00 */
[----:B------:R-:W-:-:S02]  /*1cf90*/  IMAD.MOV.U32 R8, RZ, RZ, R7 ;  /* 0x000000ffff087224 */ /* 0x000fc400078e0007 */
[----:B------:R-:W0:Y:S01]  /*1cfa0*/  S2R R7, SR_TID.X ;  /* 0x0000000000077919 */ /* 0x000e220000002100 */
[----:B------:R1:W-:Y:S04]  /*1cfb0*/  STL.64 [R1+0x90], R20 ;  /* 0x0000901401007387 */ /* 0x0003e80000100a00 */
[----:B------:R0:W-:Y:S02]  /*1cfc0*/  STL [R1+0x98], R22 ;  /* 0x0000981601007387 */ /* 0x0001e40000100800 */
[C---:B0-----:R-:W-:Y:S01]  /*1cfd0*/  LOP3.LUT R23, R7.reuse, 0x7, RZ, 0xc0, !PT ;  /* 0x0000000707177812 */ /* 0x041fe200078ec0ff */
[----:B-1----:R-:W-:-:S04]  /*1cfe0*/  IMAD.SHL.U32 R21, R7, 0x2, RZ ;  /* 0x0000000207157824 */ /* 0x002fc800078e00ff */
[----:B------:R-:W-:Y:S02]  /*1cff0*/  IMAD R23, R23, 0x90, RZ ;  /* 0x0000009017177824 */ /* 0x000fe400078e02ff */
[----:B------:R-:W-:-:S03]  /*1d000*/  IMAD.SHL.U32 R22, R7, 0x40, RZ ;  /* 0x0000004007167824 */ /* 0x000fc600078e00ff */
[----:B------:R-:W-:-:S04]  /*1d010*/  LOP3.LUT R23, R23, 0x10, R21, 0x78, !PT ;  /* 0x0000001017177812 */ /* 0x000fc800078e7815 */
[----:B------:R-:W-:-:S04]  /*1d020*/  LOP3.LUT R23, R23, 0x400, R22, 0xf8, !PT ;  /* 0x0000040017177812 */ /* 0x000fc800078ef816 */
[----:B------:R-:W-:-:S06]  /*1d030*/  LOP3.LUT R23, R23, 0x20, RZ, 0x3c, !PT ;  /* 0x0000002017177812 */ /* 0x000fcc00078e3cff */
[----:B------:R-:W0:Y:S04]  /*1d040*/  LDSM.16.MT88.4 R20, [R23+UR5+0x5800] ;  /* 0x005800051714783b */ /* 0x000e280008004200 */
[----:B------:R-:W-:Y:S04]  /*1d050*/  STL [R1+0xaec], R0 ;  /* 0x000aec0001007387 */ /* 0x000fe80000100800 */
[----:B0-----:R-:W-:Y:S04]  /*1d060*/  STL.64 [R1+0xbe0], R22 ;  /* 0x000be01601007387 */ /* 0x001fe80000100a00 */
[----:B------:R4:W-:Y:S02]  /*1d070*/  STL.64 [R1+0xbd8], R20 ;  /* 0x000bd81401007387 */ /* 0x0009e40000100a00 */
[----:B----4-:R-:W-:-:S02]  /*1d080*/  IMAD.MOV.U32 R20, RZ, RZ, R5 ;  /* 0x000000ffff147224 */ /* 0x010fc400078e0005 */
[----:B------:R-:W-:-:S07]  /*1d090*/  IMAD.MOV.U32 R21, RZ, RZ, R4 ;  /* 0x000000ffff157224 */ /* 0x000fce00078e0004 */
[----:B---3--:R-:W-:-:S15]  /*1d0a0*/  HMMA.16816.F32 R20, R12, R20, R24 ;  /* 0x000000140c14723c */ /* 0x008fde0000001818 */
[----:B------:R-:W-:-:S04]  /*1d0b0*/  NOP ;  /* 0x0000000000007918 */ /* 0x000fc80000000000 */
[----:B------:R-:W-:Y:S04]  /*1d0c0*/  STL.64 [R1+0x80], R20 ;  /* 0x0000801401007387 */ /* 0x000fe80000100a00 */
[----:B------:R0:W-:Y:S04]  /*1d0d0*/  STL.64 [R1+0x88], R22 ;  /* 0x0000881601007387 */ /* 0x0001e80000100a00 */
[----:B0-----:R-:W3:Y:S01]  /*1d0e0*/  LDL.64 R22, [R1+0x48] ;  /* 0x0000480001167983 */ /* 0x001ee20000100a00 */
[----:B------:R-:W-:Y:S02]  /*1d0f0*/  IMAD.MOV.U32 R9, RZ, RZ, R6 ;  /* 0x000000ffff097224 */ /* 0x000fe400078e0006 */
[----:B------:R-:W0:Y:S02]  /*1d100*/  S2R R6, SR_TID.X ;  /* 0x0000000000067919 */ /* 0x000e240000002100 */
[C---:B0-----:R-:W-:Y:S01]  /*1d110*/  LOP3.LUT R7, R6.reuse, 0x7, RZ, 0xc0, !PT ;  /* 0x0000000706077812 */ /* 0x041fe200078ec0ff */
[----:B------:R-:W-:-:S04]  /*1d120*/  IMAD.SHL.U32 R11, R6, 0x2, RZ ;  /* 0x00000002060b7824 */ /* 0x000fc800078e00ff */
[----:B------:R-:W-:Y:S02]  /*1d130*/  IMAD R7, R7, 0x90, RZ ;  /* 0x0000009007077824 */ /* 0x000fe400078e02ff */
[----:B------:R-:W-:-:S03]  /*1d140*/  IMAD.SHL.U32 R6, R6, 0x40, RZ ;  /* 0x0000004006067824 */ /* 0x000fc600078e00ff */
[----:B------:R-:W-:-:S04]  /*1d150*/  LOP3.LUT R7, R7, 0x10, R11, 0x78, !PT ;  /* 0x0000001007077812 */ /* 0x000fc800078e780b */
[----:B------:R-:W-:-:S04]  /*1d160*/  LOP3.LUT R7, R7, 0x400, R6, 0xf8, !PT ;  /* 0x0000040007077812 */ /* 0x000fc800078ef806 */
[----:B------:R-:W-:-:S05]  /*1d170*/  LOP3.LUT R7, R7, 0x40, RZ, 0x3c, !PT ;  /* 0x0000004007077812 */ /* 0x000fca00078e3cff */
[----:B------:R-:W0:Y:S01]  /*1d180*/  LDSM.16.MT88.4 R24, [R7+UR5+0x5800] ;  /* 0x005800050718783b */ /* 0x000e220008004200 */
[----:B--2---:R-:W-:-:S15]  /*1d190*/  HMMA.16816.F32 R8, R12, R8, R16 ;  /* 0x000000080c08723c */ /* 0x004fde0000001810 */
[----:B------:R-:W-:-:S04]  /*1d1a0*/  NOP ;  /* 0x0000000000007918 */ /* 0x000fc80000000000 */
[----:B------:R-:W-:Y:S01]  /*1d1b0*/  IMAD.MOV.U32 R0, RZ, RZ, R11 ;  /* 0x000000ffff007224 */ /* 0x000fe200078e000b */
[----:B---3--:R1:W-:Y:S04]  /*1d1c0*/  STL.64 [R1+0xc40], R22 ;  /* 0x000c401601007387 */ /* 0x0083e80000100a00 */
[----:B------:R-:W2:Y:S04]  /*1d1d0*/  LDL.LU R20, [R1+0x260] ;  /* 0x0002600001147983 */ /* 0x000ea80000300800 */
[----:B------:R-:W2:Y:S04]  /*1d1e0*/  LDL.LU R21, [R1+0x264] ;  /* 0x0002640001157983 */ /* 0x000ea80000300800 */
[----:B-1----:R-:W2:Y:S04]  /*1d1f0*/  LDL.LU R22, [R1+0x268] ;  /* 0x0002680001167983 */ /* 0x002ea80000300800 */
[----:B------:R-:W2:Y:S04]  /*1d200*/  LDL.LU R23, [R1+0x26c] ;  /* 0x00026c0001177983 */ /* 0x000ea80000300800 */
[----:B0-----:R0:W-:Y:S04]  /*1d210*/  STL.64 [R1+0xb80], R26 ;  /* 0x000b801a01007387 */ /* 0x0011e80000100a00 */
[----:B------:R1:W-:Y:S01]  /*1d220*/  STL.64 [R1+0xb78], R24 ;  /* 0x000b781801007387 */ /* 0x0003e20000100a00 */
[----:B0-----:R-:W-:-:S02]  /*1d230*/  IMAD.MOV.U32 R26, RZ, RZ, R28 ;  /* 0x000000ffff1a7224 */ /* 0x001fc400078e001c */
[----:B-1----:R-:W-:Y:S02]  /*1d240*/  IMAD.MOV.U32 R24, RZ, RZ, R2 ;  /* 0x000000ffff187224 */ /* 0x002fe400078e0002 */
[----:B------:R-:W-:Y:S01]  /*1d250*/  IMAD.MOV.U32 R27, RZ, RZ, R29 ;  /* 0x000000ffff1b7224 */ /* 0x000fe200078e001d */
[----:B------:R-:W3:Y:S01]  /*1d260*/  LDL.LU R2, [R1+0xc94] ;  /* 0x000c940001027983 */ /* 0x000ee20000300800 */
[----:B------:R-:W-:-:S03]  /*1d270*/  IMAD.MOV.U32 R25, RZ, RZ, R3 ;  /* 0x000000ffff197224 */ /* 0x000fc600078e0003 */
[----:B------:R-:W4:Y:S04]  /*1d280*/  LDL.LU R3, [R1+0xc90] ;  /* 0x000c900001037983 */ /* 0x000f280000300800 */
[----:B------:R-:W2:Y:S04]  /*1d290*/  LDL.LU R28, [R1+0xc8c] ;  /* 0x000c8c00011c7983 */ /* 0x000ea80000300800 */
[----:B------:R-:W2:Y:S04]  /*1d2a0*/  LDL.LU R29, [R1+0xc88] ;  /* 0x000c8800011d7983 */ /* 0x000ea80000300800 */
[----:B------:R0:W-:Y:S04]  /*1d2b0*/  STL.64 [R1+0xc50], R26 ;  /* 0x000c501a01007387 */ /* 0x0001e80000100a00 */
[----:B------:R-:W-:Y:S04]  /*1d2c0*/  STL.64 [R1+0xc48], R24 ;  /* 0x000c481801007387 */ /* 0x000fe80000100a00 */
[----:B0-----:R-:W2:Y:S04]  /*1d2d0*/  LDL.64 R26, [R1+0x68] ;  /* 0x00006800011a7983 */ /* 0x001ea80000100a00 */
[----:B------:R-:W2:Y:S04]  /*1d2e0*/  LDL.LU.64 R18, [R1+0xc80] ;  /* 0x000c800001127983 */ /* 0x000ea80000300a00 */
[----:B------:R-:W2:Y:S04]  /*1d2f0*/  LDL.LU.64 R16, [R1+0xc78] ;  /* 0x000c780001107983 */ /* 0x000ea80000300a00 */
[----:B------:R-:W-:Y:S04]  /*1d300*/  STL.64 [R1+0x70], R8 ;  /* 0x0000700801007387 */ /* 0x000fe80000100a00 */
[----:B------:R0:W-:Y:S04]  /*1d310*/  STL [R1+0x78], R10 ;  /* 0x0000780a01007387 */ /* 0x0001e80000100800 */
[----:B0-----:R-:W2:Y:S04]  /*1d320*/  LDL.LU.64 R10, [R1+0xc70] ;  /* 0x000c7000010a7983 */ /* 0x001ea80000300a00 */
[----:B------:R-:W2:Y:S01]  /*1d330*/  LDL.LU.64 R8, [R1+0xc68] ;  /* 0x000c680001087983 */ /* 0x000ea20000300a00 */
[----:B------:R-:W0:Y:S02]  /*1d340*/  S2R R6, SR_TID.X ;  /* 0x0000000000067919 */ /* 0x000e240000002100 */
[C---:B0-----:R-:W-:Y:S01]  /*1d350*/  LOP3.LUT R7, R6.reuse, 0x7, RZ, 0xc0, !PT ;  /* 0x0000000706077812 */ /* 0x041fe200078ec0ff */
[----:B------:R-:W-:-:S04]  /*1d360*/  IMAD.SHL.U32 R5, R6, 0x2, RZ ;  /* 0x0000000206057824 */ /* 0x000fc800078e00ff */
[----:B------:R-:W-:Y:S02]  /*1d370*/  IMAD R7, R7, 0x90, RZ ;  /* 0x0000009007077824 */ /* 0x000fe400078e02ff */
[----:B------:R-:W-:-:S03]  /*1d380*/  IMAD.SHL.U32 R6, R6, 0x40, RZ ;  /* 0x0000004006067824 */ /* 0x000fc600078e00ff */
[----:B------:R-:W-:-:S04]  /*1d390*/  LOP3.LUT R7, R7, 0x10, R5, 0x78, !PT ;  /* 0x0000001007077812 */ /* 0x000fc800078e7805 */
[----:B------:R-:W-:-:S04]  /*1d3a0*/  LOP3.LUT R7, R7, 0x400, R6, 0xf8, !PT ;  /* 0x0000040007077812 */ /* 0x000fc800078ef806 */
[----:B------:R-:W-:-:S06]  /*1d3b0*/  LOP3.LUT R7, R7, 0x60, RZ, 0x3c, !PT ;  /* 0x0000006007077812 */ /* 0x000fcc00078e3cff */
[----:B------:R-:W0:Y:S04]  /*1d3c0*/  LDSM.16.MT88.4 R4, [R7+UR5+0x5800] ;  /* 0x005800050704783b */ /* 0x000e280008004200 */
[----:B0-----:R-:W-:Y:S04]  /*1d3d0*/  STL.64 [R1+0xaf8], R6 ;  /* 0x000af80601007387 */ /* 0x001fe80000100a00 */
[----:B------:R0:W-:Y:S01]  /*1d3e0*/  STL.64 [R1+0xaf0], R4 ;  /* 0x000af00401007387 */ /* 0x0001e20000100a00 */
[----:B--2---:R-:W-:Y:S03]  /*1d3f0*/  HMMA.16816.F32 R12, R12, R8, R16 ;  /* 0x000000080c0c723c */ /* 0x004fe60000001810 */
[----:B------:R-:W2:Y:S04]  /*1d400*/  LDL.LU.64 R18, [R1+0xc60] ;  /* 0x000c600001127983 */ /* 0x000ea80000300a00 */
[----:B------:R-:W2:Y:S01]  /*1d410*/  LDL.LU.64 R16, [R1+0xc58] ;  /* 0x000c580001107983 */ /* 0x000ea20000300a00 */
[----:B0-----:R-:W-:-:S02]  /*1d420*/  IMAD.MOV.U32 R5, RZ, RZ, R26 ;  /* 0x000000ffff057224 */ /* 0x001fc400078e001a */
[----:B------:R-:W-:Y:S02]  /*1d430*/  IMAD.MOV.U32 R4, RZ, RZ, R27 ;  /* 0x000000ffff047224 */ /* 0x000fe400078e001b */
[----:B------:R-:W-:Y:S02]  /*1d440*/  IMAD.MOV.U32 R6, RZ, RZ, R29 ;  /* 0x000000ffff067224 */ /* 0x000fe400078e001d */
[----:B------:R-:W-:-:S05]  /*1d450*/  IMAD.MOV.U32 R7, RZ, RZ, R28 ;  /* 0x000000ffff077224 */ /* 0x000fca00078e001c */
[----:B------:R4:W-:Y:S04]  /*1d460*/  STL.64 [R1+0xa40], R14 ;  /* 0x000a400e01007387 */ /* 0x0009e80000100a00 */
[----:B------:R-:W-:Y:S01]  /*1d470*/  STL.64 [R1+0xa38], R12 ;  /* 0x000a380c01007387 */ /* 0x000fe20000100a00 */
[----:B----4-:R-:W-:Y:S02]  /*1d480*/  IMAD.MOV.U32 R14, RZ, RZ, R3 ;  /* 0x000000ffff0e7224 */ /* 0x010fe400078e0003 */
[----:B---3--:R-:W-:-:S05]  /*1d490*/  IMAD.MOV.U32 R15, RZ, RZ, R2 ;  /* 0x000000ffff0f7224 */ /* 0x008fca00078e0002 */
[----:B------:R0:W-:Y:S04]  /*1d4a0*/  STL.64 [R1+0xbf8], R14 ;  /* 0x000bf80e01007387 */ /* 0x0001e80000100a00 */
[----:B0-----:R-:W3:Y:S01]  /*1d4b0*/  LDL.64 R14, [R1+0x58] ;  /* 0x00005800010e7983 */ /* 0x001ee20000100a00 */
[----:B--2---:R-:W-:Y:S03]  /*1d4c0*/  HMMA.16816.F32 R20, R16, R26, R20 ;  /* 0x0000001a1014723c */ /* 0x004fe60000001814 */
[----:B------:R-:W2:Y:S04]  /*1d4d0*/  LDL.LU.64 R26, [R1+0xc50] ;  /* 0x000c5000011a7983 */ /* 0x000ea80000300a00 */
[----:B------:R-:W2:-:S12]  /*1d4e0*/  LDL.LU.64 R24, [R1+0xc48] ;  /* 0x000c480001187983 */ /* 0x000e980000300a00 */
[----:B------:R-:W-:Y:S01]  /*1d4f0*/  STL.64 [R1+0x2d0], R20 ;  /* 0x0002d01401007387 */ /* 0x000fe20000100a00 */
[----:B------:R-:W-:Y:S02]  /*1d500*/  IMAD.MOV.U32 R29, RZ, RZ, R23 ;  /* 0x000000ffff1d7224 */ /* 0x000fe400078e0017 */
[----:B------:R-:W-:Y:S01]  /*1d510*/  IMAD.MOV.U32 R28, RZ, RZ, R22 ;  /* 0x000000ffff1c7224 */ /* 0x000fe200078e0016 */
[----:B------:R0:W-:Y:S04]  /*1d520*/  STL.64 [R1+0x2d8], R22 ;  /* 0x0002d81601007387 */ /* 0x0001e80000100a00 */
[----:B0-----:R-:W2:Y:S04]  /*1d530*/  LDL.LU.64 R22, [R1+0xc40] ;  /* 0x000c400001167983 */ /* 0x001ea80000300a00 */
[----:B------:R-:W-:Y:S04]  /*1d540*/  STL.64 [R1+0xc30], R6 ;  /* 0x000c300601007387 */ /* 0x000fe80000100a00 */
[----:B------:R0:W-:Y:S04]  /*1d550*/  STL.64 [R1+0xc28], R4 ;  /* 0x000c280401007387 */ /* 0x0001e80000100a00 */
[----:B0-----:R-:W3:Y:S04]  /*1d560*/  LDL.LU R4, [R1+0x250] ;  /* 0x0002500001047983 */ /* 0x001ee80000300800 */
[----:B------:R-:W3:Y:S04]  /*1d570*/  LDL.LU R5, [R1+0x254] ;  /* 0x0002540001057983 */ /* 0x000ee80000300800 */
[----:B------:R-:W3:Y:S04]  /*1d580*/  LDL.LU R6, [R1+0x258] ;  /* 0x0002580001067983 */ /* 0x000ee80000300800 */
[----:B------:R-:W3:Y:S01]  /*1d590*/  LDL.LU R7, [R1+0x25c] ;  /* 0x00025c0001077983 */ /* 0x000ee20000300800 */
[----:B------:R-:W-:-:S02]  /*1d5a0*/  IMAD.MOV.U32 R2, RZ, RZ, R20 ;  /* 0x000000ffff027224 */ /* 0x000fc400078e0014 */
[----:B------:R-:W-:-:S03]  /*1d5b0*/  IMAD.MOV.U32 R3, RZ, RZ, R21 ;  /* 0x000000ffff037224 */ /* 0x000fc600078e0015 */
[----:B------:R-:W-:Y:S04]  /*1d5c0*/  STL [R1+0x980], R2 ;  /* 0x0009800201007387 */ /* 0x000fe80000100800 */
[----:B------:R-:W-:Y:S04]  /*1d5d0*/  STL [R1+0x97c], R3 ;  /* 0x00097c0301007387 */ /* 0x000fe80000100800 */
[----:B------:R-:W-:Y:S04]  /*1d5e0*/  STL [R1+0x978], R28 ;  /* 0x0009781c01007387 */ /* 0x000fe80000100800 */
[----:B------:R-:W-:Y:S01]  /*1d5f0*/  STL [R1+0x974], R29 ;  /* 0x0009741d01007387 */ /* 0x000fe20000100800 */
[----:B---3--:R-:W-:-:S15]  /*1d600*/  HMMA.16816.F32 R4, R16, R14, R4 ;  /* 0x0000000e1004723c */ /* 0x008fde0000001804 */
[----:B------:R-:W-:-:S04]  /*1d610*/  NOP ;  /* 0x0000000000007918 */ /* 0x000fc80000000000 */
[----:B------:R-:W-:Y:S04]  /*1d620*/  STL.64 [R1+0x2c0], R4 ;  /* 0x0002c00401007387 */ /* 0x000fe80000100a00 */
[----:B------:R2:W-:Y:S02]  /*1d630*/  STL.64 [R1+0x2c8], R6 ;  /* 0x0002c80601007387 */ /* 0x0005e40000100a00 */
[----:B--2---:R-:W-:-:S15]  /*1d640*/  HMMA.16816.F32 R4, R16, R22, R24 ;  /* 0x000000161004723c */ /* 0x004fde0000001818 */
[----:B------:R-:W-:-:S04]  /*1d650*/  NOP ;  /* 0x0000000000007918 */ /* 0x000fc80000000000 */
[----:B------:R0:W-:Y:S04]  /*1d660*/  STL.64 [R1+0x2b0], R4 ;  /* 0x0002b00401007387 */ /* 0x0001e80000100a00 */
[----:B------:R1:W-:Y:S01]  /*1d670*/  STL.64 [R1+0x2b8], R6 ;  /* 0x0002b80601007387 */ /* 0x0003e20000100a00 */
[----:B------:R-:W-:Y:S02]  /*1d680*/  IMAD.MOV.U32 R8, RZ, RZ, R4 ;  /* 0x000000ffff087224 */ /* 0x000fe400078e0004 */
[----:B------:R-:W-:Y:S01]  /*1d690*/  IMAD.MOV.U32 R9, RZ, RZ, R6 ;  /* 0x000000ffff097224 */ /* 0x000fe200078e0006 */
[----:B0-----:R-:W2:Y:S04]  /*1d6a0*/  LDL.LU R4, [R1+0x230] ;  /* 0x0002300001047983 */ /* 0x001ea80000300800 */
[----:B------:R-:W2:Y:S04]  /*1d6b0*/  LDL.LU R5, [R1+0x234] ;  /* 0x0002340001057983 */ /* 0x000ea80000300800 */
[----:B-1----:R-:W2:Y:S04]  /*1d6c0*/  LDL.LU R6, [R1+0x238] ;  /* 0x0002380001067983 */ /* 0x002ea80000300800 */
[----:B------:R-:W2:Y:S04]  /*1d6d0*/  LDL.LU R7, [R1+0x23c] ;  /* 0x00023c0001077983 */ /* 0x000ea80000300800 */
[----:B------:R-:W3:Y:S04]  /*1d6e0*/  LDL.LU R24, [R1+0x180] ;  /* 0x0001800001187983 */ /* 0x000ee80000300800 */
[----:B------:R-:W3:Y:S01]  /*1d6f0*/  LDL.LU R25, [R1+0x184] ;  /* 0x0001840001197983 */ /* 0x000ee20000300800 */
[----:B------:R-:W-:-:S02]  /*1d700*/  IMAD.MOV.U32 R26, RZ, RZ, R11 ;  /* 0x000000ffff1a7224 */ /* 0x000fc400078e000b */
[----:B------:R-:W-:Y:S01]  /*1d710*/  IMAD.MOV.U32 R27, RZ, RZ, R10 ;  /* 0x000000ffff1b7224 */ /* 0x000fe200078e000a */
[----:B------:R-:W4:Y:S04]  /*1d720*/  LDL.LU R11, [R1+0xc3c] ;  /* 0x000c3c00010b7983 */ /* 0x000f280000300800 */
[----:B------:R-:W2:Y:S04]  /*1d730*/  LDL.LU R10, [R1+0xc38] ;  /* 0x000c3800010a7983 */ /* 0x000ea80000300800 */
[----:B------:R0:W-:Y:S01]  /*1d740*/  STL.64 [R1+0xb90], R26 ;  /* 0x000b901a01007387 */ /* 0x0001e20000100a00 */
[----:B------:R-:W-:-:S02]  /*1d750*/  IMAD.MOV.U32 R29, RZ, RZ, R22 ;  /* 0x000000ffff1d7224 */ /* 0x000fc400078e0016 */
[----:B------:R-:W-:Y:S01]  /*1d760*/  IMAD.MOV.U32 R28, RZ, RZ, R23 ;  /* 0x000000ffff1c7224 */ /* 0x000fe200078e0017 */
[----:B---3--:R-:W-:Y:S04]  /*1d770*/  STL.64 [R1+0xb88], R24 ;  /* 0x000b881801007387 */ /* 0x008fe80000100a00 */
[----:B0-----:R-:W2:Y:S04]  /*1d780*/  LDL R26, [R1+0x38] ;  /* 0x00003800011a7983 */ /* 0x001ea80000100800 */
[----:B------:R-:W2:Y:S04]  /*1d790*/  LDL R27, [R1+0x3c] ;  /* 0x00003c00011b7983 */ /* 0x000ea80000100800 */
[----:B------:R-:W3:Y:S04]  /*1d7a0*/  LDL.LU R20, [R1+0x1e0] ;  /* 0x0001e00001147983 */ /* 0x000ee80000300800 */
[----:B------:R-:W3:Y:S04]  /*1d7b0*/  LDL.LU R21, [R1+0x1e4] ;  /* 0x0001e40001157983 */ /* 0x000ee80000300800 */
[----:B------:R-:W2:Y:S04]  /*1d7c0*/  LDL.LU R22, [R1+0x1e8] ;  /* 0x0001e80001167983 */ /* 0x000ea80000300800 */
[----:B------:R-:W2:Y:S04]  /*1d7d0*/  LDL.LU R23, [R1+0x1ec] ;  /* 0x0001ec0001177983 */ /* 0x000ea80000300800 */
[----:B--2---:R-:W-:Y:S04]  /*1d7e0*/  STL.64 [R1+0xbf0], R22 ;  /* 0x000bf01601007387 */ /* 0x004fe80000100a00 */
[----:B---3--:R0:W-:Y:S04]  /*1d7f0*/  STL.64 [R1+0xbe8], R20 ;  /* 0x000be81401007387 */ /* 0x0081e80000100a00 */
[----:B0-----:R-:W2:Y:S04]  /*1d800*/  LDL.LU R20, [R1+0x200] ;  /* 0x0002000001147983 */ /* 0x001ea80000300800 */
[----:B------:R-:W2:Y:S04]  /*1d810*/  LDL.LU R21, [R1+0x204] ;  /* 0x0002040001157983 */ /* 0x000ea80000300800 */
[----:B------:R-:W3:Y:S04]  /*1d820*/  LDL.LU R22, [R1+0x208] ;  /* 0x0002080001167983 */ /* 0x000ee80000300800 */
[----:B------:R-:W3:Y:S01]  /*1d830*/  LDL.LU R23, [R1+0x20c] ;  /* 0x00020c0001177983 */ /* 0x000ee20000300800 */
[----:B------:R-:W-:-:S02]  /*1d840*/  IMAD.MOV.U32 R3, RZ, RZ, R14 ;  /* 0x000000ffff037224 */ /* 0x000fc400078e000e */
[----:B------:R-:W-:Y:S01]  /*1d850*/  IMAD.MOV.U32 R2, RZ, RZ, R15 ;  /* 0x000000ffff027224 */ /* 0x000fe200078e000f */
[----:B------:R-:W-:Y:S01]  /*1d860*/  HMMA.16816.F32 R4, R16, R26, R4 ;  /* 0x0000001a1004723c */ /* 0x000fe20000001804 */
[----:B---3--:R-:W-:Y:S04]  /*1d870*/  STL.64 [R1+0xc08], R22 ;  /* 0x000c081601007387 */ /* 0x008fe80000100a00 */
[----:B--2---:R-:W-:Y:S04]  /*1d880*/  STL.64 [R1+0xc00], R20 ;  /* 0x000c001401007387 */ /* 0x004fe80000100a00 */
[----:B------:R-:W2:Y:S04]  /*1d890*/  LDL R14, [R1+0x18] ;  /* 0x00001800010e7983 */ /* 0x000ea80000100800 */
[----:B------:R-:W2:Y:S04]  /*1d8a0*/  LDL R15, [R1+0x1c] ;  /* 0x00001c00010f7983 */ /* 0x000ea80000100800 */
[----:B--2---:R0:W-:Y:S04]  /*1d8b0*/  STL.64 [R1+0xc20], R14 ;  /* 0x000c200e01007387 */ /* 0x0041e80000100a00 */
[----:B------:R-:W2:Y:S04]  /*1d8c0*/  LDL.LU R12, [R1+0x220] ;  /* 0x00022000010c7983 */ /* 0x000ea80000300800 */
[----:B------:R-:W2:Y:S04]  /*1d8d0*/  LDL.LU R13, [R1+0x224] ;  /* 0x00022400010d7983 */ /* 0x000ea80000300800 */
[----:B0-----:R-:W2:Y:S04]  /*1d8e0*/  LDL.LU R14, [R1+0x228] ;  /* 0x00022800010e7983 */ /* 0x001ea80000300800 */
[----:B------:R-:W2:Y:S04]  /*1d8f0*/  LDL.LU R15, [R1+0x22c] ;  /* 0x00022c00010f7983 */ /* 0x000ea80000300800 */
[----:B------:R-:W3:Y:S04]  /*1d900*/  LDL.LU R20, [R1+0x210] ;  /* 0x0002100001147983 */ /* 0x000ee80000300800 */
[----:B------:R-:W3:Y:S04]  /*1d910*/  LDL.LU R21, [R1+0x214] ;  /* 0x0002140001157983 */ /* 0x000ee80000300800 */
[----:B------:R-:W3:Y:S04]  /*1d920*/  LDL.LU R22, [R1+0x218] ;  /* 0x0002180001167983 */ /* 0x000ee80000300800 */
[----:B------:R-:W3:Y:S04]  /*1d930*/  LDL.LU R23, [R1+0x21c] ;  /* 0x00021c0001177983 */ /* 0x000ee80000300800 */
[----:B------:R-:W-:Y:S04]  /*1d940*/  STL [R1+0x988], R8 ;  /* 0x0009880801007387 */ /* 0x000fe80000100800 */
[----:B------:R-:W-:Y:S04]  /*1d950*/  STL [R1+0x984], R9 ;  /* 0x0009840901007387 */ /* 0x000fe80000100800 */
[----:B------:R-:W-:Y:S04]  /*1d960*/  STL.64 [R1+0x2a0], R4 ;  /* 0x0002a00401007387 */ /* 0x000fe80000100a00 */
[----:B------:R0:W-:Y:S04]  /*1d970*/  STL.64 [R1+0x2a8], R6 ;  /* 0x0002a80601007387 */ /* 0x0001e80000100a00 */
[----:B0-----:R-:W2:Y:S04]  /*1d980*/  LDL.LU.64 R6, [R1+0xc30] ;  /* 0x000c300001067983 */ /* 0x001ea80000300a00 */
[----:B------:R-:W3:Y:S04]  /*1d990*/  LDL.LU.64 R4, [R1+0xc28] ;  /* 0x000c280001047983 */ /* 0x000ee80000300a00 */
[----:B------:R0:W-:Y:S02]  /*1d9a0*/  STL.64 [R1+0xba0], R26 ;  /* 0x000ba01a01007387 */ /* 0x0001e40000100a00 */
[----:B0-----:R-:W-:-:S02]  /*1d9b0*/  IMAD.MOV.U32 R26, RZ, RZ, R29 ;  /* 0x000000ffff1a7224 */ /* 0x001fc400078e001d */
[----:B------:R-:W-:-:S05]  /*1d9c0*/  IMAD.MOV.U32 R27, RZ, RZ, R28 ;  /* 0x000000ffff1b7224 */ /* 0x000fca00078e001c */
[----:B------:R0:W-:Y:S02]  /*1d9d0*/  STL.64 [R1+0xbb8], R26 ;  /* 0x000bb81a01007387 */ /* 0x0001e40000100a00 */
[----:B0-----:R-:W-:Y:S02]  /*1d9e0*/  IMAD.MOV.U32 R26, RZ, RZ, R3 ;  /* 0x000000ffff1a7224 */ /* 0x001fe400078e0003 */
[----:B------:R-:W-:-:S05]  /*1d9f0*/  IMAD.MOV.U32 R27, RZ, RZ, R2 ;  /* 0x000000ffff1b7224 */ /* 0x000fca00078e0002 */
[----:B------:R3:W-:Y:S01]  /*1da00*/  STL.64 [R1+0xbc0], R26 ;  /* 0x000bc01a01007387 */ /* 0x0007e20000100a00 */
[----:B--2---:R-:W-:Y:S01]  /*1da10*/  HMMA.16816.F32 R12, R16, R6, R12 ;  /* 0x00000006100c723c */ /* 0x004fe2000000180c */
[----:B---3--:R-:W-:Y:S02]  /*1da20*/  IMAD.MOV.U32 R27, RZ, RZ, R4 ;  /* 0x000000ffff1b7224 */ /* 0x008fe400078e0004 */
[----:B------:R-:W-:-:S15]  /*1da30*/  IMAD.MOV.U32 R26, RZ, RZ, R5 ;  /* 0x000000ffff1a7224 */ /* 0x000fde00078e0005 */
[----:B------:R-:W-:Y:S01]  /*1da40*/  NOP ;  /* 0x0000000000007918 */ /* 0x000fe20000000000 */
[----:B------:R-:W-:Y:S04]  /*1da50*/  STL.64 [R1+0x290], R12 ;  /* 0x0002900c01007387 */ /* 0x000fe80000100a00 */
[----:B------:R0:W-:Y:S04]  /*1da60*/  STL.64 [R1+0x298], R14 ;  /* 0x0002980e01007387 */ /* 0x0001e80000100a00 */
[----:B0-----:R-:W2:Y:S04]  /*1da70*/  LDL.LU.64 R14, [R1+0xc20] ;  /* 0x000c2000010e7983 */ /* 0x001ea80000300a00 */
[----:B------:R0:W-:Y:S04]  /*1da80*/  STL.64 [R1+0xb98], R6 ;  /* 0x000b980601007387 */ /* 0x0001e80000100a00 */
[----:B------:R-:W3:Y:S04]  /*1da90*/  LDL.LU R4, [R1+0x1a0] ;  /* 0x0001a00001047983 */ /* 0x000ee80000300800 */
[----:B------:R-:W3:Y:S04]  /*1daa0*/  LDL.LU R5, [R1+0x1a4] ;  /* 0x0001a40001057983 */ /* 0x000ee80000300800 */
[----:B0-----:R-:W2:Y:S04]  /*1dab0*/  LDL.LU R6, [R1+0x1a8] ;  /* 0x0001a80001067983 */ /* 0x001ea80000300800 */
[----:B------:R-:W2:Y:S04]  /*1dac0*/  LDL.LU R7, [R1+0x1ac] ;  /* 0x0001ac0001077983 */ /* 0x000ea80000300800 */
[----:B--2---:R4:W-:Y:S04]  /*1dad0*/  STL.64 [R1+0xbb0], R6 ;  /* 0x000bb00601007387 */ /* 0x0049e80000100a00 */
[----:B---3--:R0:W-:Y:S01]  /*1dae0*/  STL.64 [R1+0xba8], R4 ;  /* 0x000ba80401007387 */ /* 0x0081e20000100a00 */
[----:B----4-:R-:W-:-:S03]  /*1daf0*/  IMAD.MOV.U32 R6, RZ, RZ, R11 ;  /* 0x000000ffff067224 */ /* 0x010fc600078e000b */
[----:B0-----:R-:W2:Y:S01]  /*1db00*/  LDL.LU R4, [R1+0x1b0] ;  /* 0x0001b00001047983 */ /* 0x001ea20000300800 */
[----:B------:R-:W-:-:S03]  /*1db10*/  IMAD.MOV.U32 R5, RZ, RZ, R10 ;  /* 0x000000ffff057224 */ /* 0x000fc600078e000a */
[----:B------:R-:W3:Y:S04]  /*1db20*/  LDL.LU R10, [R1+0xc1c] ;  /* 0x000c1c00010a7983 */ /* 0x000ee80000300800 */
[----:B------:R-:W4:Y:S04]  /*1db30*/  LDL.LU R11, [R1+0xc18] ;  /* 0x000c1800010b7983 */ /* 0x000f280000300800 */
[----:B------:R-:W2:Y:S01]  /*1db40*/  LDL.LU R7, [R1+0x1bc] ;  /* 0x0001bc0001077983 */ /* 0x000ea20000300800 */
[----:B------:R-:W-:Y:S03]  /*1db50*/  HMMA.16816.F32 R12, R16, R14, R20 ;  /* 0x0000000e100c723c */ /* 0x000fe60000001814 */
[----:B--2---:R3:W-:Y:S04]  /*1db60*/  STL.64 [R1+0xbd0], R6 ;  /* 0x000bd00601007387 */ /* 0x0047e80000100a00 */
[----:B------:R0:W-:Y:S01]  /*1db70*/  STL.64 [R1+0xbc8], R4 ;  /* 0x000bc80401007387 */ /* 0x0001e20000100a00 */
[----:B---3--:R-:W-:-:S03]  /*1db80*/  IMAD.MOV.U32 R6, RZ, RZ, R10 ;  /* 0x000000ffff067224 */ /* 0x008fc600078e000a */
[----:B0-----:R-:W2:Y:S04]  /*1db90*/  LDL.LU R4, [R1+0x1d0] ;  /* 0x0001d00001047983 */ /* 0x001ea80000300800 */
[----:B------:R-:W2:Y:S04]  /*1dba0*/  LDL.LU R5, [R1+0x1d4] ;  /* 0x0001d40001057983 */ /* 0x000ea80000300800 */
[----:B------:R-:W3:Y:S01]  /*1dbb0*/  LDL.LU R10, [R1+0xc14] ;  /* 0x000c1400010a7983 */ /* 0x000ee20000300800 */
[----:B----4-:R-:W-:-:S03]  /*1dbc0*/  IMAD.MOV.U32 R7, RZ, RZ, R11 ;  /* 0x000000ffff077224 */ /* 0x010fc600078e000b */
[----:B------:R-:W3:Y:S04]  /*1dbd0*/  LDL.LU R11, [R1+0xc10] ;  /* 0x000c1000010b7983 */ /* 0x000ee80000300800 */
[----:B------:R-:W4:Y:S04]  /*1dbe0*/  LDL.LU.64 R22, [R1+0xc08] ;  /* 0x000c080001167983 */ /* 0x000f280000300a00 */
[----:B------:R-:W4:Y:S04]  /*1dbf0*/  LDL.LU.64 R20, [R1+0xc00] ;  /* 0x000c000001147983 */ /* 0x000f280000300a00 */
[----:B------:R-:W-:Y:S04]  /*1dc00*/  STL.64 [R1+0x280], R12 ;  /* 0x0002800c01007387 */ /* 0x000fe80000100a00 */
[----:B------:R0:W-:Y:S04]  /*1dc10*/  STL.64 [R1+0x288], R14 ;  /* 0x0002880e01007387 */ /* 0x0001e80000100a00 */
[----:B0-----:R-:W4:Y:S02]  /*1dc20*/  LDL.LU.64 R14, [R1+0xbf8] ;  /* 0x000bf800010e7983 */ /* 0x001f240000300a00 */
[----:B----4-:R-:W-:-:S15]  /*1dc30*/  HMMA.16816.F32 R20, R16, R14, R20 ;  /* 0x0000000e1014723c */ /* 0x010fde0000001814 */
[----:B------:R-:W-:-:S04]  /*1dc40*/  NOP ;  /* 0x0000000000007918 */ /* 0x000fc80000000000 */
[----:B------:R-:W-:Y:S04]  /*1dc50*/  STL.64 [R1+0x1f0], R20 ;  /* 0x0001f01401007387 */ /* 0x000fe80000100a00 */
[----:B------:R0:W-:Y:S04]  /*1dc60*/  STL.64 [R1+0x1f8], R22 ;  /* 0x0001f81601007387 */ /* 0x0001e80000100a00 */
[----:B0-----:R-:W3:Y:S04]  /*1dc70*/  LDL.LU.64 R22, [R1+0xbf0] ;  /* 0x000bf00001167983 */ /* 0x001ee80000300a00 */
[----:B------:R-:W3:Y:S02]  /*1dc80*/  LDL.LU.64 R20, [R1+0xbe8] ;  /* 0x000be80001147983 */ /* 0x000ee40000300a00 */
[----:B---3--:R-:W-:Y:S02]  /*1dc90*/  HMMA.16816.F32 R16, R16, R10, R20 ;  /* 0x0000000a1010723c */ /* 0x008fe40000001814 */
[----:B------:R-:W2:Y:S04]  /*1dca0*/  LDL.LU.64 R22, [R1+0xbe0] ;  /* 0x000be00001167983 */ /* 0x000ea80000300a00 */
[----:B------:R-:W2:-:S13]  /*1dcb0*/  LDL.LU.64 R20, [R1+0xbd8] ;  /* 0x000bd80001147983 */ /* 0x000e9a0000300a00 */
[----:B------:R0:W-:Y:S04]  /*1dcc0*/  STL.64 [R1+0x1e0], R16 ;  /* 0x0001e01001007387 */ /* 0x0001e80000100a00 */
[----:B------:R1:W-:Y:S04]  /*1dcd0*/  STL.64 [R1+0x1e8], R18 ;  /* 0x0001e81201007387 */ /* 0x0003e80000100a00 */
[----:B0-----:R-:W3:Y:S04]  /*1dce0*/  LDL.LU R16, [R1+0x1c0] ;  /* 0x0001c00001107983 */ /* 0x001ee80000300800 */
[----:B------:R-:W3:Y:S04]  /*1dcf0*/  LDL.LU R17, [R1+0x1c4] ;  /* 0x0001c40001117983 */ /* 0x000ee80000300800 */
[----:B-1----:R-:W3:Y:S04]  /*1dd00*/  LDL.LU R18, [R1+0x1c8] ;  /* 0x0001c80001127983 */ /* 0x002ee80000300800 */
[----:B------:R-:W3:Y:S01]  /*1dd10*/  LDL.LU R19, [R1+0x1cc] ;  /* 0x0001cc0001137983 */ /* 0x000ee20000300800 */
[----:B--2---:R-:W-:Y:S03]  /*1dd20*/  HMMA.16816.F32 R24, R20, R26, R4 ;  /* 0x0000001a1418723c */ /* 0x004fe60000001804 */
[----:B------:R-:W2:Y:S04]  /*1dd30*/  LDL.LU.64 R6, [R1+0xbd0] ;  /* 0x000bd00001067983 */ /* 0x000ea80000300a00 */
[----:B------:R-:W2:-:S12]  /*1dd40*/  LDL.LU.64 R4, [R1+0xbc8] ;  /* 0x000bc80001047983 */ /* 0x000e980000300a00 */
[----:B------:R-:W-:Y:S04]  /*1dd50*/  STL.64 [R1+0x1d0], R24 ;  /* 0x0001d01801007387 */ /* 0x000fe80000100a00 */
[----:B------:R0:W-:Y:S04]  /*1dd60*/  STL.64 [R1+0x1d8], R26 ;  /* 0x0001d81a01007387 */ /* 0x0001e80000100a00 */
[----:B0-----:R-:W3:Y:S02]  /*1dd70*/  LDL.LU.64 R26, [R1+0xbc0] ;  /* 0x000bc000011a7983 */ /* 0x001ee40000300a00 */
[----:B---3--:R-:W-:-:S15]  /*1dd80*/  HMMA.16816.F32 R24, R20, R26, R16 ;  /* 0x0000001a1418723c */ /* 0x008fde0000001810 */
[----:B------:R-:W-:-:S04]  /*1dd90*/  NOP ;  /* 0x0000000000007918 */ /* 0x000fc80000000000 */
[----:B------:R-:W-:Y:S01]  /*1dda0*/  STL.64 [R1+0x1c0], R24 ;  /* 0x0001c01801007387 */ /* 0x000fe20000100a00 */
[----:B------:R-:W-:-:S03]  /*1ddb0*/  IMAD.MOV.U32 R19, RZ, RZ, R26 ;  /* 0x000000ffff137224 */ /* 0x000fc600078e001a */
[----:B------:R0:W-:Y:S04]  /*1ddc0*/  STL.64 [R1+0x1c8], R26 ;  /* 0x0001c81a01007387 */ /* 0x0001e80000100a00 */
[----:B0-----:R-:W2:Y:S01]  /*1ddd0*/  LDL.LU.64 R26, [R1+0xbb8] ;  /* 0x000bb800011a7983 */ /* 0x001ea20000300a00 */
[----:B------:R-:W-:-:S05]  /*1dde0*/  IMAD.MOV.U32 R18, RZ, RZ, R24 ;  /* 0x000000ffff127224 */ /* 0x000fca00078e0018 */
[----:B------:R0:W-:Y:S04]  /*1ddf0*/  STL [R1+0x990], R18 ;  /* 0x0009901201007387 */ /* 0x0001e80000100800 */
[----:B------:R1:W-:Y:S04]  /*1de00*/  STL [R1+0x98c], R19 ;  /* 0x00098c1301007387 */ /* 0x0003e80000100800 */
[----:B------:R-:W3:Y:S04]  /*1de10*/  LDL.LU R16, [R1+0x190] ;  /* 0x0001900001107983 */ /* 0x000ee80000300800 */
[----:B------:R-:W3:Y:S04]  /*1de20*/  LDL.LU R17, [R1+0x194] ;  /* 0x0001940001117983 */ /* 0x000ee80000300800 */
[----:B0-----:R-:W3:Y:S04]  /*1de30*/  LDL.LU R18, [R1+0x198] ;  /* 0x0001980001127983 */ /* 0x001ee80000300800 */
[----:B-1----:R-:W3:Y:S01]  /*1de40*/  LDL.LU R19, [R1+0x19c] ;  /* 0x00019c0001137983 */ /* 0x002ee20000300800 */
[----:B--2---:R-:W-:Y:S03]  /*1de50*/  HMMA.16816.F32 R24, R20, R26, R4 ;  /* 0x0000001a1418723c */ /* 0x004fe60000001804 */
[----:B------:R-:W2:Y:S04]  /*1de60*/  LDL.LU.64 R6, [R1+0xbb0] ;  /* 0x000bb00001067983 */ /* 0x000ea80000300a00 */
[----:B------:R-:W2:-:S12]  /*1de70*/  LDL.LU.64 R4, [R1+0xba8] ;  /* 0x000ba80001047983 */ /* 0x000e980000300a00 */
[----:B------:R-:W-:Y:S04]  /*1de80*/  STL.64 [R1+0x1b0], R24 ;  /* 0x0001b01801007387 */ /* 0x000fe80000100a00 */
[----:B------:R0:W-:Y:S04]  /*1de90*/  STL.64 [R1+0x1b8], R26 ;  /* 0x0001b81a01007387 */ /* 0x0001e80000100a00 */
[----:B0-----:R-:W2:Y:S02]  /*1dea0*/  LDL.LU.64 R26, [R1+0xba0] ;  /* 0x000ba000011a7983 */ /* 0x001ea40000300a00 */
[----:B--2---:R-:W-:Y:S02]  /*1deb0*/  HMMA.16816.F32 R24, R20, R26, R4 ;  /* 0x0000001a1418723c */ /* 0x004fe40000001804 */
[----:B------:R-:W3:-:S15]  /*1dec0*/  LDL.LU.64 R6, [R1+0xb98] ;  /* 0x000b980001067983 */ /* 0x000ede0000300a00 */
[----:B------:R-:W-:Y:S02]  /*1ded0*/  NOP ;  /* 0x0000000000007918 */ /* 0x000fe40000000000 */
[----:B------:R-:W-:Y:S04]  /*1dee0*/  STL.64 [R1+0x1a0], R24 ;  /* 0x0001a01801007387 */ /* 0x000fe80000100a00 */
[----:B------:R0:W-:Y:S04]  /*1def0*/  STL.64 [R1+0x1a8], R26 ;  /* 0x0001a81a01007387 */ /* 0x0001e80000100a00 */
[----:B0-----:R-:W2:Y:S04]  /*1df00*/  LDL.LU.64 R26, [R1+0xb90] ;  /* 0x000b9000011a7983 */ /* 0x001ea80000300a00 */
[----:B------:R-:W2:Y:S01]  /*1df10*/  LDL.LU.64 R24, [R1+0xb88] ;  /* 0x000b880001187983 */ /* 0x000ea20000300a00 */
[----:B---3--:R-:W-:-:S15]  /*1df20*/  HMMA.16816.F32 R4, R20, R6, R16 ;  /* 0x000000061404723c */ /* 0x008fde0000001810 */
[----:B------:R-:W-:-:S04]  /*1df30*/  NOP ;  /* 0x0000000000007918 */ /* 0x000fc80000000000 */
[----:B------:R0:W-:Y:S04]  /*1df40*/  STL.64 [R1+0x190], R4 ;  /* 0x0001900401007387 */ /* 0x0001e80000100a00 */
[----:B------:R1:W-:Y:S01]  /*1df50*/  STL.64 [R1+0x198], R6 ;  /* 0x0001980601007387 */ /* 0x0003e20000100a00 */
[----:B------:R-:W-:Y:S02]  /*1df60*/  IMAD.MOV.U32 R16, RZ, RZ, R4 ;  /* 0x000000ffff107224 */ /* 0x000fe400078e0004 */
[----:B------:R-:W-:Y:S01]  /*1df70*/  IMAD.MOV.U32 R17, RZ, RZ, R5 ;  /* 0x000000ffff117224 */ /* 0x000fe200078e0005 */
[----:B0-----:R-:W3:Y:S04]  /*1df80*/  LDL.LU R4, [R1+0xf0] ;  /* 0x0000f00001047983 */ /* 0x001ee80000300800 */
[----:B------:R-:W3:Y:S04]  /*1df90*/  LDL.LU R5, [R1+0xf4] ;  /* 0x0000f40001057983 */ /* 0x000ee80000300800 */
[----:B-1----:R-:W4:Y:S04]  /*1dfa0*/  LDL.LU R6, [R1+0xf8] ;  /* 0x0000f80001067983 */ /* 0x002f280000300800 */
[----:B------:R-:W4:Y:S04]  /*1dfb0*/  LDL.LU R7, [R1+0xfc] ;  /* 0x0000fc0001077983 */ /* 0x000f280000300800 */
[----:B----4-:R0:W-:Y:S04]  /*1dfc0*/  STL.64 [R1+0xb08], R6 ;  /* 0x000b080601007387 */ /* 0x0101e80000100a00 */
[----:B---3--:R-:W-:Y:S04]  /*1dfd0*/  STL.64 [R1+0xb00], R4 ;  /* 0x000b000401007387 */ /* 0x008fe80000100a00 */
[----:B0-----:R-:W2:Y:S04]  /*1dfe0*/  LDL.LU.64 R6, [R1+0x18] ;  /* 0x0000180001067983 */ /* 0x001ea80000300a00 */
[----:B------:R0:W-:Y:S04]  /*1dff0*/  STL [R1+0x998], R16 ;  /* 0x0009981001007387 */ /* 0x0001e80000100800 */
[----:B------:R1:W-:Y:S04]  /*1e000*/  STL [R1+0x994], R17 ;  /* 0x0009941101007387 */ /* 0x0003e80000100800 */
[----:B0-----:R-:W3:Y:S04]  /*1e010*/  LDL.LU R16, [R1+0x170] ;  /* 0x0001700001107983 */ /* 0x001ee80000300800 */
[----:B-1----:R-:W3:Y:S04]  /*1e020*/  LDL.LU R17, [R1+0x174] ;  /* 0x0001740001117983 */ /* 0x002ee80000300800 */
[----:B------:R-:W3:Y:S04]  /*1e030*/  LDL.LU R18, [R1+0x178] ;  /* 0x0001780001127983 */ /* 0x000ee80000300800 */
[----:B------:R-:W3:Y:S01]  /*1e040*/  LDL.LU R19, [R1+0x17c] ;  /* 0x00017c0001137983 */ /* 0x000ee20000300800 */
[----:B--2---:R-:W-:-:S15]  /*1e050*/  HMMA.16816.F32 R24, R20, R6, R24 ;  /* 0x000000061418723c */ /* 0x004fde0000001818 */
[----:B------:R-:W-:-:S04]  /*1e060*/  NOP ;  /* 0x0000000000007918 */ /* 0x000fc80000000000 */
[----:B------:R0:W-:Y:S04]  /*1e070*/  STL.64 [R1+0x180], R24 ;  /* 0x0001801801007387 */ /* 0x0001e80000100a00 */
[----:B------:R1:W-:Y:S04]  /*1e080*/  STL.64 [R1+0x188], R26 ;  /* 0x0001881a01007387 */ /* 0x0003e80000100a00 */
[----:B0-----:R-:W2:Y:S04]  /*1e090*/  LDL.LU R24, [R1+0x160] ;  /* 0x0001600001187983 */ /* 0x001ea80000300800 */
[----:B------:R-:W2:Y:S04]  /*1e0a0*/  LDL.LU R25, [R1+0x164] ;  /* 0x0001640001197983 */ /* 0x000ea80000300800 */
[----:B-1----:R-:W2:Y:S04]  /*1e0b0*/  LDL.LU R26, [R1+0x168] ;  /* 0x00016800011a7983 */ /* 0x002ea80000300800 */
[----:B------:R-:W2:Y:S04]  /*1e0c0*/  LDL.LU R27, [R1+0x16c] ;  /* 0x00016c00011b7983 */ /* 0x000ea80000300800 */
[----:B------:R0:W-:Y:S04]  /*1e0d0*/  STL.64 [R1+0xb20], R6 ;  /* 0x000b200601007387 */ /* 0x0001e80000100a00 */
[----:B0-----:R-:W4:Y:S04]  /*1e0e0*/  LDL.LU.64 R6, [R1+0x28] ;  /* 0x0000280001067983 */ /* 0x001f280000300a00 */
[----:B----4-:R3:W-:Y:S02]  /*1e0f0*/  STL.64 [R1+0xb38], R6 ;  /* 0x000b380601007387 */ /* 0x0107e40000100a00 */
[----:B---3--:R-:W-:Y:S02]  /*1e100*/  HMMA.16816.F32 R4, R20, R14, R16 ;  /* 0x0000000e1404723c */ /* 0x008fe40000001810 */
[----:B------:R0:W-:Y:S04]  /*1e110*/  STL.64 [R1+0xb50], R14 ;  /* 0x000b500e01007387 */ /* 0x0001e80000100a00 */
[----:B------:R-:W3:-:S13]  /*1e120*/  LDL.LU R16, [R1+0x120] ;  /* 0x0001200001107983 */ /* 0x000eda0000300800 */
[----:B------:R-:W-:Y:S04]  /*1e130*/  STL.64 [R1+0x170], R4 ;  /* 0x0001700401007387 */ /* 0x000fe80000100a00 */
[----:B------:R-:W-:Y:S04]  /*1e140*/  STL.64 [R1+0x178], R6 ;  /* 0x0001780601007387 */ /* 0x000fe80000100a00 */
[----:B------:R-:W3:Y:S04]  /*1e150*/  LDL.LU R17, [R1+0x124] ;  /* 0x0001240001117983 */ /* 0x000ee80000300800 */
[----:B------:R-:W4:Y:S04]  /*1e160*/  LDL.LU R18, [R1+0x128] ;  /* 0x0001280001127983 */ /* 0x000f280000300800 */
[----:B------:R-:W4:Y:S04]  /*1e170*/  LDL.LU R19, [R1+0x12c] ;  /* 0x00012c0001137983 */ /* 0x000f280000300800 */
[----:B------:R-:W2:Y:S04]  /*1e180*/  LDL.LU R12, [R1+0x130] ;  /* 0x00013000010c7983 */ /* 0x000ea80000300800 */
[----:B------:R-:W2:Y:S04]  /*1e190*/  LDL.LU R13, [R1+0x134] ;  /* 0x00013400010d7983 */ /* 0x000ea80000300800 */
[----:B0-----:R-:W2:Y:S04]  /*1e1a0*/  LDL.LU R14, [R1+0x138] ;  /* 0x00013800010e7983 */ /* 0x001ea80000300800 */
[----:B------:R-:W2:Y:S04]  /*1e1b0*/  LDL.LU R15, [R1+0x13c] ;  /* 0x00013c00010f7983 */ /* 0x000ea80000300800 */
[----:B--2---:R0:W-:Y:S04]  /*1e1c0*/  STL.64 [R1+0xb60], R14 ;  /* 0x000b600e01007387 */ /* 0x0041e80000100a00 */
[----:B------:R1:W-:Y:S04]  /*1e1d0*/  STL.64 [R1+0xb58], R12 ;  /* 0x000b580c01007387 */ /* 0x0003e80000100a00 */
[----:B0-----:R-:W2:Y:S01]  /*1e1e0*/  LDL.LU.64 R14, [R1+0x58] ;  /* 0x00005800010e7983 */ /* 0x001ea20000300a00 */
[----:B------:R-:W-:Y:S03]  /*1e1f0*/  HMMA.16816.F32 R20, R20, R10, R24 ;  /* 0x0000000a1414723c */ /* 0x000fe60000001818 */
[----:B--2---:R0:W-:Y:S04]  /*1e200*/  STL.64 [R1+0xb70], R14 ;  /* 0x000b700e01007387 */ /* 0x0041e80000100a00 */
[----:B-1----:R-:W2:Y:S04]  /*1e210*/  LDL.LU R12, [R1+0x150] ;  /* 0x00015000010c7983 */ /* 0x002ea80000300800 */
[----:B------:R-:W2:Y:S04]  /*1e220*/  LDL.LU R13, [R1+0x154] ;  /* 0x00015400010d7983 */ /* 0x000ea80000300800 */
[----:B0-----:R-:W2:Y:S04]  /*1e230*/  LDL.LU R14, [R1+0x158] ;  /* 0x00015800010e7983 */ /* 0x001ea80000300800 */
[----:B------:R-:W2:Y:S04]  /*1e240*/  LDL.LU R15, [R1+0x15c] ;  /* 0x00015c00010f7983 */ /* 0x000ea80000300800 */
[----:B----4-:R0:W-:Y:S04]  /*1e250*/  STL.64 [R1+0xb48], R18 ;  /* 0x000b481201007387 */ /* 0x0101e80000100a00 */
[----:B---3--:R1:W-:Y:S04]  /*1e260*/  STL.64 [R1+0xb40], R16 ;  /* 0x000b401001007387 */ /* 0x0083e80000100a00 */
[----:B0-----:R-:W3:Y:S04]  /*1e270*/  LDL.LU.64 R18, [R1+0x48] ;  /* 0x0000480001127983 */ /* 0x001ee80000300a00 */
[----:B---3--:R0:W-:Y:S04]  /*1e280*/  STL.64 [R1+0xb68], R18 ;  /* 0x000b681201007387 */ /* 0x0081e80000100a00 */
[----:B-1----:R-:W3:Y:S04]  /*1e290*/  LDL.LU R16, [R1+0x140] ;  /* 0x0001400001107983 */ /* 0x002ee80000300800 */
[----:B------:R-:W3:Y:S04]  /*1e2a0*/  LDL.LU R17, [R1+0x144] ;  /* 0x0001440001117983 */ /* 0x000ee80000300800 */
[----:B0-----:R-:W3:Y:S04]  /*1e2b0*/  LDL.LU R18, [R1+0x148] ;  /* 0x0001480001127983 */ /* 0x001ee80000300800 */
[----:B------:R-:W3:Y:S04]  /*1e2c0*/  LDL.LU R19, [R1+0x14c] ;  /* 0x00014c0001137983 */ /* 0x000ee80000300800 */
[----:B------:R-:W4:Y:S04]  /*1e2d0*/  LDL.LU.64 R6, [R1+0x38] ;  /* 0x0000380001067983 */ /* 0x000f280000300a00 */
[----:B------:R-:W2:Y:S04]  /*1e2e0*/  LDL.LU.64 R26, [R1+0xb80] ;  /* 0x000b8000011a7983 */ /* 0x000ea80000300a00 */
[----:B------:R-:W2:Y:S04]  /*1e2f0*/  LDL.LU.64 R24, [R1+0xb78] ;  /* 0x000b780001187983 */ /* 0x000ea80000300a00 */
[----:B------:R-:W-:Y:S04]  /*1e300*/  STL.64 [R1+0x160], R20 ;  /* 0x0001601401007387 */ /* 0x000fe80000100a00 */
[----:B------:R0:W-:Y:S04]  /*1e310*/  STL.64 [R1+0x168], R22 ;  /* 0x0001681601007387 */ /* 0x0001e80000100a00 */
[----:B0-----:R-:W2:Y:S02]  /*1e320*/  LDL.LU.64 R22, [R1+0x68] ;  /* 0x0000680001167983 */ /* 0x001ea40000300a00 */
[----:B--2---:R-:W-:Y:S01]  /*1e330*/  HMMA.16816.F32 R12, R24, R22, R12 ;  /* 0x00000016180c723c */ /* 0x004fe2000000180c */
[----:B------:R-:W-:-:S02]  /*1e340*/  IMAD.MOV.U32 R3, RZ, RZ, R22 ;  /* 0x000000ffff037224 */ /* 0x000fc400078e0016 */
[----:B------:R-:W-:-:S15]  /*1e350*/  IMAD.MOV.U32 R2, RZ, RZ, R23 ;  /* 0x000000ffff027224 */ /* 0x000fde00078e0017 */
[----:B------:R-:W-:Y:S01]  /*1e360*/  NOP ;  /* 0x0000000000007918 */ /* 0x000fe20000000000 */
[----:B------:R-:W-:Y:S02]  /*1e370*/  IMAD.MOV.U32 R20, RZ, RZ, R12 ;  /* 0x000000ffff147224 */ /* 0x000fe400078e000c */
[----:B------:R-:W-:Y:S01]  /*1e380*/  IMAD.MOV.U32 R21, RZ, RZ, R14 ;  /* 0x000000ffff157224 */ /* 0x000fe200078e000e */
[----:B------:R-:W-:Y:S04]  /*1e390*/  STL.64 [R1+0x150], R12 ;  /* 0x0001500c01007387 */ /* 0x000fe80000100a00 */
[----:B------:R0:W-:Y:S04]  /*1e3a0*/  STL.64 [R1+0x158], R14 ;  /* 0x0001580e01007387 */ /* 0x0001e80000100a00 */
[----:B0-----:R-:W3:Y:S04]  /*1e3b0*/  LDL.LU.64 R14, [R1+0xb70] ;  /* 0x000b7000010e7983 */ /* 0x001ee80000300a00 */
[----:B------:R0:W-:Y:S04]  /*1e3c0*/  STL [R1+0x9a0], R20 ;  /* 0x0009a01401007387 */ /* 0x0001e80000100800 */
[----:B------:R1:W-:Y:S04]  /*1e3d0*/  STL [R1+0x99c], R21 ;  /* 0x00099c1501007387 */ /* 0x0003e80000100800 */
[----:B0-----:R-:W2:Y:S04]  /*1e3e0*/  LDL.LU R20, [R1+0xe0] ;  /* 0x0000e00001147983 */ /* 0x001ea80000300800 */
[----:B-1----:R-:W2:Y:S04]  /*1e3f0*/  LDL.LU R21, [R1+0xe4] ;  /* 0x0000e40001157983 */ /* 0x002ea80000300800 */
        /* <DEDUP_REMOVED lines=8> */
[----:B---3--:R-:W-:Y:S01]  /*1e480*/  HMMA.16816.F32 R16, R24, R14, R16 ;  /* 0x0000000e1810723c */ /* 0x008fe20000001810 */
[----:B------:R-:W-:-:S02]  /*1e490*/  IMAD.MOV.U32 R9, RZ, RZ, R14 ;  /* 0x000000ffff097224 */ /* 0x000fc400078e000e */
[----:B------:R-:W-:Y:S01]  /*1e4a0*/  IMAD.MOV.U32 R8, RZ, RZ, R15 ;  /* 0x000000ffff087224 */ /* 0x000fe200078e000f */
[----:B--2---:R-:W-:Y:S04]  /*1e4b0*/  STL.64 [R1+0xb30], R22 ;  /* 0x000b301601007387 */ /* 0x004fe80000100a00 */
[----:B------:R0:W-:Y:S04]  /*1e4c0*/  STL.64 [R1+0xb28], R20 ;  /* 0x000b281401007387 */ /* 0x0001e80000100a00 */
[----:B0-----:R-:W2:Y:S04]  /*1e4d0*/  LDL.LU R20, [R1+0x110] ;  /* 0x0001100001147983 */ /* 0x001ea80000300800 */
[----:B------:R-:W2:Y:S04]  /*1e4e0*/  LDL.LU R21, [R1+0x114] ;  /* 0x0001140001157983 */ /* 0x000ea80000300800 */
[----:B------:R-:W2:Y:S04]  /*1e4f0*/  LDL.LU R22, [R1+0x118] ;  /* 0x0001180001167983 */ /* 0x000ea80000300800 */
[----:B------:R-:W2:Y:S04]  /*1e500*/  LDL.LU R23, [R1+0x11c] ;  /* 0x00011c0001177983 */ /* 0x000ea80000300800 */
[----:B------:R-:W-:Y:S04]  /*1e510*/  STL.64 [R1+0x140], R16 ;  /* 0x0001401001007387 */ /* 0x000fe80000100a00 */
[----:B------:R0:W-:Y:S04]  /*1e520*/  STL.64 [R1+0x148], R18 ;  /* 0x0001481201007387 */ /* 0x0001e80000100a00 */
[----:B0-----:R-:W3:Y:S04]  /*1e530*/  LDL.LU.64 R18, [R1+0xb68] ;  /* 0x000b680001127983 */ /* 0x001ee80000300a00 */
[----:B------:R-:W3:Y:S04]  /*1e540*/  LDL.LU.64 R14, [R1+0xb60] ;  /* 0x000b6000010e7983 */ /* 0x000ee80000300a00 */
[----:B------:R-:W3:Y:S02]  /*1e550*/  LDL.LU.64 R12, [R1+0xb58] ;  /* 0x000b5800010c7983 */ /* 0x000ee40000300a00 */
[----:B---3--:R-:W-:-:S15]  /*1e560*/  HMMA.16816.F32 R12, R24, R18, R12 ;  /* 0x00000012180c723c */ /* 0x008fde000000180c */
[----:B------:R-:W-:-:S04]  /*1e570*/  NOP ;  /* 0x0000000000007918 */ /* 0x000fc80000000000 */
[----:B------:R0:W-:Y:S04]  /*1e580*/  STL.64 [R1+0x130], R12 ;  /* 0x0001300c01007387 */ /* 0x0001e80000100a00 */
[----:B------:R1:W-:Y:S01]  /*1e590*/  STL.64 [R1+0x138], R14 ;  /* 0x0001380e01007387 */ /* 0x0003e20000100a00 */
[----:B0-----:R-:W-:-:S03]  /*1e5a0*/  IMAD.MOV.U32 R13, RZ, RZ, R18 ;  /* 0x000000ffff0d7224 */ /* 0x001fc600078e0012 */
[----:B-1----:R-:W3:Y:S01]  /*1e5b0*/  LDL.LU.64 R14, [R1+0xb50] ;  /* 0x000b5000010e7983 */ /* 0x002ee20000300a00 */
[----:B------:R-:W-:-:S03]  /*1e5c0*/  IMAD.MOV.U32 R12, RZ, RZ, R19 ;  /* 0x000000ffff0c7224 */ /* 0x000fc600078e0013 */
[----:B------:R-:W4:Y:S04]  /*1e5d0*/  LDL.LU.64 R18, [R1+0xb48] ;  /* 0x000b480001127983 */ /* 0x000f280000300a00 */
[----:B------:R-:W4:Y:S02]  /*1e5e0*/  LDL.LU.64 R16, [R1+0xb40] ;  /* 0x000b400001107983 */ /* 0x000f240000300a00 */
[----:B----4-:R-:W-:-:S15]  /*1e5f0*/  HMMA.16816.F32 R16, R24, R6, R16 ;  /* 0x000000061810723c */ /* 0x010fde0000001810 */
        /* <DEDUP_REMOVED lines=13> */
[----:B------:R-:W2:Y:S04]  /*1e6d0*/  LDL.LU.64 R20, [R1+0xb28] ;  /* 0x000b280001147983 */ /* 0x000ea80000300a00 */
[----:B------:R-:W2:Y:S02]  /*1e6e0*/  LDL.LU.64 R6, [R1+0xb20] ;  /* 0x000b200001067983 */ /* 0x000ea40000300a00 */
        /* <DEDUP_REMOVED lines=8> */
[----:B------:R-:W3:Y:S04]  /*1e770*/  LDL.LU.64 R6, [R1+0xb08] ;  /* 0x000b080001067983 */ /* 0x000ee80000300a00 */
[----:B------:R-:W3:Y:S02]  /*1e780*/  LDL.LU.64 R4, [R1+0xb00] ;  /* 0x000b000001047983 */ /* 0x000ee40000300a00 */
[C---:B---3--:R-:W-:Y:S08]  /*1e790*/  HMMA.16816.F32 R4, R24.reuse, R14, R4 ;  /* 0x0000000e1804723c */ /* 0x048ff00000001804 */
[----:B--2---:R-:W-:Y:S11]  /*1e7a0*/  HMMA.16816.F32 R20, R24, R10, R20 ;  /* 0x0000000a1814723c */ /* 0x004ff60000001814 */
[----:B------:R-:W-:Y:S04]  /*1e7b0*/  STL.64 [R1+0xf0], R4 ;  /* 0x0000f00401007387 */ /* 0x000fe80000100a00 */
[----:B------:R0:W-:Y:S04]  /*1e7c0*/  STL.64 [R1+0xf8], R6 ;  /* 0x0000f80601007387 */ /* 0x0001e80000100a00 */
[----:B0-----:R-:W2:Y:S04]  /*1e7d0*/  LDL.LU.64 R6, [R1+0xaf8] ;  /* 0x000af80001067983 */ /* 0x001ea80000300a00 */
[----:B------:R-:W2:Y:S04]  /*1e7e0*/  LDL.LU.64 R4, [R1+0xaf0] ;  /* 0x000af00001047983 */ /* 0x000ea80000300a00 */
[----:B------:R0:W-:Y:S02]  /*1e7f0*/  STL.64 [R1+0xa50], R14 ;  /* 0x000a500e01007387 */ /* 0x0001e40000100a00 */
[----:B0-----:R-:W-:-:S02]  /*1e800*/  IMAD.MOV.U32 R14, RZ, RZ, R29 ;  /* 0x000000ffff0e7224 */ /* 0x001fc400078e001d */
[----:B------:R-:W-:-:S05]  /*1e810*/  IMAD.MOV.U32 R15, RZ, RZ, R28 ;  /* 0x000000ffff0f7224 */ /* 0x000fca00078e001c */
[----:B------:R0:W-:Y:S04]  /*1e820*/  STL.64 [R1+0xa68], R14 ;  /* 0x000a680e01007387 */ /* 0x0001e80000100a00 */
[----:B------:R-:W-:Y:S04]  /*1e830*/  STL.64 [R1+0xe0], R20 ;  /* 0x0000e01401007387 */ /* 0x000fe80000100a00 */
[----:B------:R-:W-:Y:S01]  /*1e840*/  STL.64 [R1+0xe8], R22 ;  /* 0x0000e81601007387 */ /* 0x000fe20000100a00 */
[----:B0-----:R-:W-:Y:S02]  /*1e850*/  IMAD.MOV.U32 R14, RZ, RZ, R19 ;  /* 0x000000ffff0e7224 */ /* 0x001fe400078e0013 */
[----:B------:R-:W-:-:S05]  /*1e860*/  IMAD.MOV.U32 R15, RZ, RZ, R18 ;  /* 0x000000ffff0f7224 */ /* 0x000fca00078e0012 */
[----:B------:R0:W-:Y:S04]  /*1e870*/  STL.64 [R1+0xa80], R14 ;  /* 0x000a800e01007387 */ /* 0x0001e80000100a00 */
[----:B------:R-:W3:Y:S04]  /*1e880*/  LDL.LU R27, [R1+0x348] ;  /* 0x00034800011b7983 */ /* 0x000ee80000300800 */
[----:B---3--:R1:W-:Y:S04]  /*1e890*/  STL [R1+0xa48], R27 ;  /* 0x000a481b01007387 */ /* 0x0083e80000100800 */
[----:B------:R-:W3:Y:S04]  /*1e8a0*/  LDL.LU R24, [R1+0x70] ;  /* 0x0000700001187983 */ /* 0x000ee80000300800 */
[----:B------:R-:W3:Y:S04]  /*1e8b0*/  LDL.LU R25, [R1+0x74] ;  /* 0x0000740001197983 */ /* 0x000ee80000300800 */
[----:B------:R-:W4:Y:S01]  /*1e8c0*/  LDL.LU R26, [R1+0x78] ;  /* 0x00007800011a7983 */ /* 0x000f220000300800 */
[----:B0-----:R-:W-:-:S02]  /*1e8d0*/  IMAD.MOV.U32 R14, RZ, RZ, R17 ;  /* 0x000000ffff0e7224 */ /* 0x001fc400078e0011 */
[----:B------:R-:W-:Y:S02]  /*1e8e0*/  IMAD.MOV.U32 R15, RZ, RZ, R16 ;  /* 0x000000ffff0f7224 */ /* 0x000fe400078e0010 */
[----:B-1----:R-:W-:Y:S02]  /*1e8f0*/  IMAD.MOV.U32 R27, RZ, RZ, R0 ;  /* 0x000000ffff1b7224 */ /* 0x002fe400078e0000 */
[----:B------:R-:W2:Y:S04]  /*1e900*/  LDL.LU R0, [R1+0xaec] ;  /* 0x000aec0001007983 */ /* 0x000ea80000300800 */
[----:B------:R-:W-:Y:S04]  /*1e910*/  STL.64 [R1+0xa98], R14 ;  /* 0x000a980e01007387 */ /* 0x000fe80000100a00 */
[----:B----4-:R-:W-:Y:S04]  /*1e920*/  STL.64 [R1+0xa60], R26 ;  /* 0x000a601a01007387 */ /* 0x010fe80000100a00 */
[----:B---3--:R0:W-:Y:S04]  /*1e930*/  STL.64 [R1+0xa58], R24 ;  /* 0x000a581801007387 */ /* 0x0081e80000100a00 */
[----:B0-----:R-:W3:Y:S04]  /*1e940*/  LDL.LU R24, [R1+0x80] ;  /* 0x0000800001187983 */ /* 0x001ee80000300800 */
[----:B------:R-:W3:Y:S04]  /*1e950*/  LDL.LU R25, [R1+0x84] ;  /* 0x0000840001197983 */ /* 0x000ee80000300800 */
[----:B------:R-:W4:Y:S04]  /*1e960*/  LDL.LU R26, [R1+0x88] ;  /* 0x00008800011a7983 */ /* 0x000f280000300800 */
[----:B------:R-:W4:Y:S01]  /*1e970*/  LDL.LU R27, [R1+0x8c] ;  /* 0x00008c00011b7983 */ /* 0x000f220000300800 */
[----:B------:R-:W-:-:S02]  /*1e980*/  IMAD.MOV.U32 R14, RZ, RZ, R13 ;  /* 0x000000ffff0e7224 */ /* 0x000fc400078e000d */
[----:B------:R-:W-:-:S05]  /*1e990*/  IMAD.MOV.U32 R15, RZ, RZ, R12 ;  /* 0x000000ffff0f7224 */ /* 0x000fca00078e000c */
[----:B------:R0:W-:Y:S02]  /*1e9a0*/  STL.64 [R1+0xab0], R14 ;  /* 0x000ab00e01007387 */ /* 0x0001e40000100a00 */
[----:B0-----:R-:W-:Y:S02]  /*1e9b0*/  IMAD.MOV.U32 R14, RZ, RZ, R9 ;  /* 0x000000ffff0e7224 */ /* 0x001fe400078e0009 */
[----:B------:R-:W-:-:S05]  /*1e9c0*/  IMAD.MOV.U32 R15, RZ, RZ, R8 ;  /* 0x000000ffff0f7224 */ /* 0x000fca00078e0008 */
[----:B------:R-:W-:Y:S04]  /*1e9d0*/  STL.64 [R1+0xac8], R14 ;  /* 0x000ac80e01007387 */ /* 0x000fe80000100a00 */
[----:B----4-:R-:W-:Y:S04]  /*1e9e0*/  STL.64 [R1+0xa78], R26 ;  /* 0x000a781a01007387 */ /* 0x010fe80000100a00 */
[----:B---3--:R0:W-:Y:S04]  /*1e9f0*/  STL.64 [R1+0xa70], R24 ;  /* 0x000a701801007387 */ /* 0x0081e80000100a00 */
[----:B0-----:R-:W3:Y:S04]  /*1ea00*/  LDL.LU R24, [R1+0x90] ;  /* 0x0000900001187983 */ /* 0x001ee80000300800 */
[----:B------:R-:W3:Y:S04]  /*1ea10*/  LDL.LU R25, [R1+0x94] ;  /* 0x0000940001197983 */ /* 0x000ee80000300800 */
[----:B------:R-:W4:Y:S01]  /*1ea20*/  LDL.LU R26, [R1+0x98] ;  /* 0x00009800011a7983 */ /* 0x000f220000300800 */
[----:B--2---:R-:W-:-:S03]  /*1ea30*/  IMAD.MOV.U32 R27, RZ, RZ, R0 ;  /* 0x000000ffff1b7224 */ /* 0x004fc600078e0000 */
[----:B------:R-:W2:Y:S04]  /*1ea40*/  LDL.LU R0, [R1+0xae8] ;  /* 0x000ae80001007983 */ /* 0x000ea80000300800 */
[----:B----4-:R-:W-:Y:S04]  /*1ea50*/  STL.64 [R1+0xa90], R26 ;  /* 0x000a901a01007387 */ /* 0x010fe80000100a00 */
[----:B---3--:R0:W-:Y:S04]  /*1ea60*/  STL.64 [R1+0xa88], R24 ;  /* 0x000a881801007387 */ /* 0x0081e80000100a00 */
[----:B0-----:R-:W3:Y:S04]  /*1ea70*/  LDL.LU R24, [R1+0xa0] ;  /* 0x0000a00001187983 */ /* 0x001ee80000300800 */
[----:B------:R-:W3:Y:S04]  /*1ea80*/  LDL.LU R25, [R1+0xa4] ;  /* 0x0000a40001197983 */ /* 0x000ee80000300800 */
[----:B------:R-:W4:Y:S04]  /*1ea90*/  LDL.LU R26, [R1+0xa8] ;  /* 0x0000a800011a7983 */ /* 0x000f280000300800 */
[----:B------:R-:W4:Y:S04]  /*1eaa0*/  LDL.LU R27, [R1+0xac] ;  /* 0x0000ac00011b7983 */ /* 0x000f280000300800 */
        /* <DEDUP_REMOVED lines=12> */
[----:B------:R-:W4:Y:S01]  /*1eb70*/  LDL.LU R27, [R1+0xcc] ;  /* 0x0000cc00011b7983 */ /* 0x000f220000300800 */
[----:B------:R-:W-:-:S02]  /*1eb80*/  IMAD.MOV.U32 R14, RZ, RZ, R3 ;  /* 0x000000ffff0e7224 */ /* 0x000fc400078e0003 */
[----:B------:R-:W-:Y:S01]  /*1eb90*/  IMAD.MOV.U32 R15, RZ, RZ, R2 ;  /* 0x000000ffff0f7224 */ /* 0x000fe200078e0002 */
[----:B----4-:R-:W-:Y:S04]  /*1eba0*/  STL.64 [R1+0xad8], R26 ;  /* 0x000ad81a01007387 */ /* 0x010fe80000100a00 */
[----:B---3--:R0:W-:Y:S04]  /*1ebb0*/  STL.64 [R1+0xad0], R24 ;  /* 0x000ad01801007387 */ /* 0x0081e80000100a00 */
[----:B0-----:R-:W3:Y:S04]  /*1ebc0*/  LDL.LU R24, [R1+0xd0] ;  /* 0x0000d00001187983 */ /* 0x001ee80000300800 */
[----:B------:R-:W3:Y:S04]  /*1ebd0*/  LDL.LU R25, [R1+0xd4] ;  /* 0x0000d40001197983 */ /* 0x000ee80000300800 */
[----:B------:R-:W3:Y:S01]  /*1ebe0*/  LDL.LU R26, [R1+0xd8] ;  /* 0x0000d800011a7983 */ /* 0x000ee20000300800 */
[----:B--2---:R-:W-:-:S03]  /*1ebf0*/  IMAD.MOV.U32 R27, RZ, RZ, R0 ;  /* 0x000000ffff1b7224 */ /* 0x004fc600078e0000 */
[----:B------:R-:W2:Y:S04]  /*1ec00*/  LDL.LU R0, [R1+0xae0] ;  /* 0x000ae00001007983 */ /* 0x000ea80000300800 */
[----:B------:R-:W4:Y:S04]  /*1ec10*/  LDL.LU R21, [R1+0x33c] ;  /* 0x00033c0001157983 */ /* 0x000f280000300800 */
[----:B------:R-:W2:Y:S04]  /*1ec20*/  LDL.LU R20, [R1+0x544] ;  /* 0x0005440001147983 */ /* 0x000ea80000300800 */
        /* <DEDUP_REMOVED lines=9> */
[----:B------:R-:W2:Y:S01]  /*1ecc0*/  LDL.LU R2, [R1+0x50c] ;  /* 0x00050c0001027983 */ /* 0x000ea20000300800 */
[----:B---3--:R-:W-:Y:S03]  /*1ecd0*/  HMMA.16816.F32 R12, R4, R14, R24 ;  /* 0x0000000e040c723c */ /* 0x008fe60000001818 */
[----:B------:R-:W3:Y:S04]  /*1ece0*/  LDL.LU.64 R26, [R1+0xad8] ;  /* 0x000ad800011a7983 */ /* 0x000ee80000300a00 */
[----:B------:R-:W3:-:S12]  /*1ecf0*/  LDL.LU.64 R24, [R1+0xad0] ;  /* 0x000ad00001187983 */ /* 0x000ed80000300a00 */
[----:B------:R-:W-:Y:S01]  /*1ed00*/  STL.64 [R1+0xd0], R12 ;  /* 0x0000d00c01007387 */ /* 0x000fe20000100a00 */
[----:B------:R-:W-:-:S03]  /*1ed10*/  IMAD.MOV.U32 R23, RZ, RZ, R14 ;  /* 0x000000ffff177224 */ /* 0x000fc600078e000e */
[----:B------:R0:W-:Y:S04]  /*1ed20*/  STL.64 [R1+0xd8], R14 ;  /* 0x0000d80e01007387 */ /* 0x0001e80000100a00 */
[----:B0-----:R-:W3:Y:S01]  /*1ed30*/  LDL.LU.64 R14, [R1+0xac8] ;  /* 0x000ac800010e7983 */ /* 0x001ee20000300a00 */
[----:B------:R-:W-:-:S05]  /*1ed40*/  IMAD.MOV.U32 R22, RZ, RZ, R12 ;  /* 0x000000ffff167224 */ /* 0x000fca00078e000c */
[----:B------:R-:W-:Y:S04]  /*1ed50*/  STL [R1+0x9a8], R22 ;  /* 0x0009a81601007387 */ /* 0x000fe80000100800 */
[----:B------:R-:W-:Y:S01]  /*1ed60*/  STL [R1+0x9a4], R23 ;  /* 0x0009a41701007387 */ /* 0x000fe20000100800 */
[----:B---3--:R-:W-:Y:S03]  /*1ed70*/  HMMA.16816.F32 R12, R4, R14, R24 ;  /* 0x0000000e040c723c */ /* 0x008fe60000001818 */
[----:B------:R-:W3:Y:S04]  /*1ed80*/  LDL.LU.64 R26, [R1+0xac0] ;  /* 0x000ac000011a7983 */ /* 0x000ee80000300a00 */
[----:B------:R-:W3:-:S12]  /*1ed90*/  LDL.LU.64 R24, [R1+0xab8] ;  /* 0x000ab80001187983 */ /* 0x000ed80000300a00 */
[----:B------:R-:W-:Y:S04]  /*1eda0*/  STL.64 [R1+0xc0], R12 ;  /* 0x0000c00c01007387 */ /* 0x000fe80000100a00 */
[----:B------:R0:W-:Y:S04]  /*1edb0*/  STL.64 [R1+0xc8], R14 ;  /* 0x0000c80e01007387 */ /* 0x0001e80000100a00 */
[----:B0-----:R-:W3:Y:S02]  /*1edc0*/  LDL.LU.64 R14, [R1+0xab0] ;  /* 0x000ab000010e7983 */ /* 0x001ee40000300a00 */
[----:B---3--:R-:W-:Y:S02]  /*1edd0*/  HMMA.16816.F32 R12, R4, R14, R24 ;  /* 0x0000000e040c723c */ /* 0x008fe40000001818 */
[----:B------:R-:W3:Y:S04]  /*1ede0*/  LDL.LU.64 R26, [R1+0xaa8] ;  /* 0x000aa800011a7983 */ /* 0x000ee80000300a00 */
[----:B------:R-:W3:-:S13]  /*1edf0*/  LDL.LU.64 R24, [R1+0xaa0] ;  /* 0x000aa00001187983 */ /* 0x000eda0000300a00 */
        /* <DEDUP_REMOVED lines=22> */
[----:B------:R-:W3:Y:S01]  /*1ef60*/  LDL.LU R27, [R1+0xa48] ;  /* 0x000a4800011b7983 */ /* 0x000ee20000300800 */
[----:B------:R-:W0:-:S15]  /*1ef70*/  LDC R24, c[0x0][0x3a8] ;  /* 0x0000ea00ff187b82 */ /* 0x000e1e0000000800 */
[----:B------:R-:W-:Y:S01]  /*1ef80*/  NOP ;  /* 0x0000000000007918 */ /* 0x000fe20000000000 */
[----:B------:R-:W-:Y:S04]  /*1ef90*/  STL.64 [R1+0x70], R12 ;  /* 0x0000700c01007387 */ /* 0x000fe80000100a00 */
[----:B------:R1:W-:Y:S04]  /*1efa0*/  STL.64 [R1+0x78], R14 ;  /* 0x0000780e01007387 */ /* 0x0003e80000100a00 */
[----:B-1----:R-:W3:Y:S04]  /*1efb0*/  LDL.LU.64 R14, [R1+0xa40] ;  /* 0x000a4000010e7983 */ /* 0x002ee80000300a00 */
[----:B------:R-:W3:Y:S01]  /*1efc0*/  LDL.LU.64 R12, [R1+0xa38] ;  /* 0x000a3800010c7983 */ /* 0x000ee20000300a00 */
[----:B0-----:R-:W-:-:S04]  /*1efd0*/  IMAD.SHL.U32 R24, R24, 0x40, RZ ;  /* 0x0000004018187824 */ /* 0x001fc800078e00ff */
[----:B------:R-:W-:-:S05]  /*1efe0*/  IMAD.SHL.U32 R24, R24, 0x2, RZ ;  /* 0x0000000218187824 */ /* 0x000fca00078e00ff */
[-C--:B----4-:R-:W-:Y:S02]  /*1eff0*/  IADD3 R21, P4, PT, R21, R24.reuse, RZ ;  /* 0x0000001815157210 */ /* 0x090fe40007f9e0ff */
[-C--:B--2---:R-:W-:Y:S02]  /*1f000*/  IADD3 R20, P5, PT, R20, R24.reuse, RZ ;  /* 0x0000001814147210 */ /* 0x084fe40007fbe0ff */
[-C--:B------:R-:W-:Y:S02]  /*1f010*/  IADD3 R17, P6, PT, R17, R24.reuse, RZ ;  /* 0x0000001811117210 */ /* 0x080fe40007fde0ff */
[-C--:B------:R-:W-:Y:S02]  /*1f020*/  IADD3 R16, P1, PT, R16, R24.reuse, RZ ;  /* 0x0000001810107210 */ /* 0x080fe40007f3e0ff */
[-C--:B------:R-:W-:Y:S02]  /*1f030*/  IADD3 R19, P2, PT, R19, R24.reuse, RZ ;  /* 0x0000001813137210 */ /* 0x080fe40007f5e0ff */
[-C--:B------:R-:W-:Y:S01]  /*1f040*/  IADD3 R18, P3, PT, R18, R24.reuse, RZ ;  /* 0x0000001812127210 */ /* 0x080fe20007f7e0ff */
[--C-:B------:R-:W-:Y:S01]  /*1f050*/  IMAD.X R9, R9, 0x1, R0.reuse, P4 ;  /* 0x0000000109097824 */ /* 0x100fe200020e0600 */
[-C--:B------:R-:W-:Y:S01]  /*1f060*/  IADD3 R8, P4, PT, R8, R24.reuse, RZ ;  /* 0x0000001808087210 */ /* 0x080fe20007f9e0ff */
[--C-:B------:R-:W-:Y:S01]  /*1f070*/  IMAD.X R29, R29, 0x1, R0.reuse, P5 ;  /* 0x000000011d1d7824 */ /* 0x100fe200028e0600 */
[-C--:B------:R-:W-:Y:S01]  /*1f080*/  IADD3 R28, P5, PT, R28, R24.reuse, RZ ;  /* 0x000000181c1c7210 */ /* 0x080fe20007fbe0ff */
[----:B------:R-:W-:Y:S01]  /*1f090*/  IMAD.X R3, R3, 0x1, R0, P6 ;  /* 0x0000000103037824 */ /* 0x000fe200030e0600 */
[----:B------:R-:W-:Y:S01]  /*1f0a0*/  IADD3 R2, P6, PT, R2, R24, RZ ;  /* 0x0000001802027210 */ /* 0x000fe20007fde0ff */
[----:B---3--:R-:W-:Y:S01]  /*1f0b0*/  VIADD R27, R27, 0x1 ;  /* 0x000000011b1b7836 */ /* 0x008fe20000000000 */
[----:B------:R-:W-:-:S15]  /*1f0c0*/  HMMA.16816.F32 R12, R4, R10, R12 ;  /* 0x0000000a040c723c */ /* 0x000fde000000180c */
[----:B------:R-:W-:-:S04]  /*1f0d0*/  NOP ;  /* 0x0000000000007918 */ /* 0x000fc80000000000 */
[----:B------:R-:W-:Y:S02]  /*1f0e0*/  IMAD.MOV.U32 R4, RZ, RZ, R15 ;  /* 0x000000ffff047224 */ /* 0x000fe400078e000f */
[----:B------:R-:W-:Y:S01]  /*1f0f0*/  IMAD.MOV.U32 R5, RZ, RZ, R14 ;  /* 0x000000ffff057224 */ /* 0x000fe200078e000e */
[----:B------:R-:W-:Y:S04]  /*1f100*/  STL.64 [R1+0x260], R12 ;  /* 0x0002600c01007387 */ /* 0x000fe80000100a00 */
[----:B------:R-:W-:Y:S04]  /*1f110*/  STL.64 [R1+0x268], R14 ;  /* 0x0002680e01007387 */ /* 0x000fe80000100a00 */
        /* <DEDUP_REMOVED lines=14> */
[----:B0-----:R-:W2:Y:S04]  /*1f200*/  LDL.LU R24, [R1+0x530] ;  /* 0x0005300001187983 */ /* 0x001ea80000300800 */
[----:B------:R-:W-:Y:S04]  /*1f210*/  STL [R1+0x538], R3 ;  /* 0x0005380301007387 */ /* 0x000fe80000100800 */
[----:B------:R-:W3:Y:S04]  /*1f220*/  LDL.LU R5, [R1+0x520] ;  /* 0x0005200001057983 */ /* 0x000ee80000300800 */
[----:B------:R-:W-:Y:S04]  /*1f230*/  STL [R1+0x50c], R2 ;  /* 0x00050c0201007387 */ /* 0x000fe80000100800 */
[----:B---3--:R0:W-:Y:S04]  /*1f240*/  STL [R1+0xa24], R5 ;  /* 0x000a240501007387 */ /* 0x0081e80000100800 */
[----:B0-----:R-:W3:Y:S04]  /*1f250*/  LDL.LU R5, [R1+0x4fc] ;  /* 0x0004fc0001057983 */ /* 0x001ee80000300800 */
[----:B---3--:R0:W-:Y:S04]  /*1f260*/  STL [R1+0xa28], R5 ;  /* 0x000a280501007387 */ /* 0x0081e80000100800 */
[----:B0-----:R-:W3:Y:S01]  /*1f270*/  LDL.LU R5, [R1+0x528] ;  /* 0x0005280001057983 */ /* 0x001ee20000300800 */
[----:B------:R-:W-:Y:S01]  /*1f280*/  ISETP.NE.U32.AND P0, PT, R27, UR7, PT ;  /* 0x000000071b007c0c */ /* 0x000fe2000bf05070 */
[----:B--2---:R-:W-:-:S02]  /*1f290*/  IMAD.X R24, R24, 0x1, R0, P1 ;  /* 0x0000000118187824 */ /* 0x004fc400008e0600 */
[----:B---3--:R0:W-:Y:S04]  /*1f2a0*/  STL [R1+0xa2c], R5 ;  /* 0x000a2c0501007387 */ /* 0x0081e80000100800 */
[----:B0-----:R-:W2:Y:S04]  /*1f2b0*/  LDL.LU R5, [R1+0x504] ;  /* 0x0005040001057983 */ /* 0x001ea80000300800 */
[----:B------:R-:W3:Y:S04]  /*1f2c0*/  LDL.LU R4, [R1+0x4f4] ;  /* 0x0004f40001047983 */ /* 0x000ee80000300800 */
        /* <DEDUP_REMOVED lines=25> */
[----:B------:R0:W-:Y:S04]  /*1f460*/  STL [R1+0x530], R24 ;  /* 0x0005301801007387 */ /* 0x0001e80000100800 */
[----:B0-----:R-:W2:Y:S02]  /*1f470*/  LDL.LU R24, [R1+0xa30] ;  /* 0x000a300001187983 */ /* 0x001ea40000300800 */
[----:B--2---:R-:W-:-:S05]  /*1f480*/  IADD3 R5, P1, PT, R5, R24, RZ ;  /* 0x0000001805057210 */ /* 0x004fca0007f3e0ff */
[----:B------:R0:W-:Y:S04]  /*1f490*/  STL [R1+0x504], R5 ;  /* 0x0005040501007387 */ /* 0x0001e80000100800 */
[----:B0-----:R-:W2:Y:S02]  /*1f4a0*/  LDL.LU R5, [R1+0xa2c] ;  /* 0x000a2c0001057983 */ /* 0x001ea40000300800 */
[----:B--2---:R-:W-:-:S05]  /*1f4b0*/  IMAD.X R5, R5, 0x1, R0, P2 ;  /* 0x0000000105057824 */ /* 0x004fca00010e0600 */
[----:B------:R0:W-:Y:S04]  /*1f4c0*/  STL [R1+0x528], R5 ;  /* 0x0005280501007387 */ /* 0x0001e80000100800 */
[----:B0-----:R-:W2:Y:S02]  /*1f4d0*/  LDL.LU R5, [R1+0xa28] ;  /* 0x000a280001057983 */ /* 0x001ea40000300800 */
[----:B--2---:R-:W-:-:S05]  /*1f4e0*/  IADD3 R5, P2, PT, R5, R24, RZ ;  /* 0x0000001805057210 */ /* 0x004fca0007f5e0ff */
[----:B------:R0:W-:Y:S04]  /*1f4f0*/  STL [R1+0x4fc], R5 ;  /* 0x0004fc0501007387 */ /* 0x0001e80000100800 */
[----:B0-----:R-:W2:Y:S01]  /*1f500*/  LDL.LU R5, [R1+0xa24] ;  /* 0x000a240001057983 */ /* 0x001ea20000300800 */
[--C-:B----4-:R-:W-:Y:S01]  /*1f510*/  IMAD.X R6, R6, 0x1, R0.reuse, P4 ;  /* 0x0000000106067824 */ /* 0x110fe200020e0600 */
[-C--:B------:R-:W-:Y:S01]  /*1f520*/  IADD3 R7, P4, PT, R7, R24.reuse, RZ ;  /* 0x0000001807077210 */ /* 0x080fe20007f9e0ff */
[--C-:B------:R-:W-:Y:S01]  /*1f530*/  IMAD.X R10, R10, 0x1, R0.reuse, P5 ;  /* 0x000000010a0a7824 */ /* 0x100fe200028e0600 */
        /* <DEDUP_REMOVED lines=16> */
[----:B------:R-:W-:Y:S01]  /*1f640*/  IADD3 R29, P2, PT, R29, R24, RZ ;  /* 0x000000181d1d7210 */ /* 0x000fe20007f5e0ff */
[----:B------:R-:W-:-:S02]  /*1f650*/  IMAD.X R2, R2, 0x1, R0, P4 ;  /* 0x0000000102027824 */ /* 0x000fc400020e0600 */
[----:B--2---:R-:W-:Y:S01]  /*1f660*/  IMAD.X R5, R5, 0x1, R0, P3 ;  /* 0x0000000105057824 */ /* 0x004fe200018e0600 */
[----:B---3--:R-:W-:-:S04]  /*1f670*/  IADD3 R4, P3, PT, R4, R24, RZ ;  /* 0x0000001804047210 */ /* 0x008fc80007f7e0ff */
[----:B------:R-:W-:Y:S04]  /*1f680*/  STL [R1+0x520], R5 ;  /* 0x0005200501007387 */ /* 0x000fe80000100800 */
[----:B------:R-:W-:Y:S04]  /*1f690*/  STL [R1+0x4f4], R4 ;  /* 0x0004f40401007387 */ /* 0x000fe80000100800 */
[----:B------:R-:W-:Y:S04]  /*1f6a0*/  STL [R1+0x518], R6 ;  /* 0x0005180601007387 */ /* 0x000fe80000100800 */
[----:B------:R-:W-:Y:S04]  /*1f6b0*/  STL [R1+0x4ec], R7 ;  /* 0x0004ec0701007387 */ /* 0x000fe80000100800 */
[----:B------:R-:W-:Y:S04]  /*1f6c0*/  STL [R1+0x510], R10 ;  /* 0x0005100a01007387 */ /* 0x000fe80000100800 */
[----:B------:R-:W-:Y:S04]  /*1f6d0*/  STL [R1+0x4e4], R11 ;  /* 0x0004e40b01007387 */ /* 0x000fe80000100800 */
[----:B------:R-:W-:Y:S04]  /*1f6e0*/  STL [R1+0x508], R12 ;  /* 0x0005080c01007387 */ /* 0x000fe80000100800 */
[----:B------:R-:W-:Y:S01]  /*1f6f0*/  STL [R1+0x4dc], R13 ;  /* 0x0004dc0d01007387 */ /* 0x000fe20000100800 */
[----:B------:R-:W-:-:S03]  /*1f700*/  IMAD.X R25, R25, 0x1, R0, P3 ;  /* 0x0000000119197824 */ /* 0x000fc600018e0600 */
        /* <DEDUP_REMOVED lines=29> */
[----:B--2---:R-:W-:-:S03]  /*1f8e0*/  IADD3 R0, P4, PT, R0, R24, RZ ;  /* 0x0000001800007210 */ /* 0x004fc60007f9e0ff */
        /* <DEDUP_REMOVED lines=30> */
[----:B--2---:R-:W-:-:S05]  /*1fad0*/  IMAD.X R5, R5, 0x1, R0, P5 ;  /* 0x0000000105057824 */ /* 0x004fca00028e0600 */
[----:B------:R0:W-:Y:S04]  /*1fae0*/  STL [R1+0x4b0], R5 ;  /* 0x0004b00501007387 */ /* 0x0001e80000100800 */
[----:B0-----:R-:W2:Y:S02]  /*1faf0*/  LDL.LU R5, [R1+0xa1c] ;  /* 0x000a1c0001057983 */ /* 0x001ea40000300800 */
[----:B--2---:R-:W-:-:S05]  /*1fb00*/  IADD3 R5, P5, PT, R5, R24, RZ ;  /* 0x0000001805057210 */ /* 0x004fca0007fbe0ff */
[----:B------:R0:W-:Y:S04]  /*1fb10*/  STL [R1+0x484], R5 ;  /* 0x0004840501007387 */ /* 0x0001e80000100800 */
[----:B0-----:R-:W2:Y:S02]  /*1fb20*/  LDL.LU R5, [R1+0xa18] ;  /* 0x000a180001057983 */ /* 0x001ea40000300800 */
[----:B--2---:R-:W-:-:S05]  /*1fb30*/  IMAD.X R5, R5, 0x1, R0, P6 ;  /* 0x0000000105057824 */ /* 0x004fca00030e0600 */
[----:B------:R0:W-:Y:S04]  /*1fb40*/  STL [R1+0x4a8], R5 ;  /* 0x0004a80501007387 */ /* 0x0001e80000100800 */
[----:B0-----:R-:W2:Y:S01]  /*1fb50*/  LDL.LU R5, [R1+0xa14] ;  /* 0x000a140001057983 */ /* 0x001ea20000300800 */
[--C-:B---3--:R-:W-:Y:S01]  /*1fb60*/  IMAD.X R4, R4, 0x1, R0.reuse, P1 ;  /* 0x0000000104047824 */ /* 0x108fe200008e0600 */
[-C--:B----4-:R-:W-:Y:S01]  /*1fb70*/  IADD3 R6, P1, PT, R6, R24.reuse, RZ ;  /* 0x0000001806067210 */ /* 0x090fe20007f3e0ff */
        /* <DEDUP_REMOVED lines=18> */
[----:B------:R-:W-:Y:S01]  /*1fca0*/  IMAD.X R3, R3, 0x1, R0, P1 ;  /* 0x0000000103037824 */ /* 0x000fe200008e0600 */
[----:B------:R-:W-:-:S02]  /*1fcb0*/  IADD3 R2, P1, PT, R2, R24, RZ ;  /* 0x0000001802027210 */ /* 0x000fc40007f3e0ff */
[----:B--2---:R-:W-:-:S05]  /*1fcc0*/  IADD3 R5, P6, PT, R5, R24, RZ ;  /* 0x0000001805057210 */ /* 0x004fca0007fde0ff */
        /* <DEDUP_REMOVED lines=22> */
[----:B------:R-:W-:Y:S04]  /*1fe30*/  STL [R1+0x458], R19 ;  /* 0x0004581301007387 */ /* 0x000fe80000100800 */
[----:B------:R-:W-:Y:S01]  /*1fe40*/  STL [R1+0x42c], R18 ;  /* 0x00042c1201007387 */ /* 0x000fe20000100800 */
[----:B------:R-:W-:-:S03]  /*1fe50*/  IADD3 R28, P6, PT, R28, R24, RZ ;  /* 0x000000181c1c7210 */ /* 0x000fc60007fde0ff */
        /* <DEDUP_REMOVED lines=13> */
[----:B--2---:R-:W-:-:S03]  /*1ff30*/  IMAD.X R24, R24, 0x1, R0, P2 ;  /* 0x0000000118187824 */ /* 0x004fc600010e0600 */
        /* <DEDUP_REMOVED lines=127> */
[----:B------:R0:W-:Y:S04]  /*20730*/  STL [R1+0x394], R2 ;  /* 0x0003940201007387 */ /* 0x0001e80000100800 */
[----:B0-----:R-:W3:Y:S01]  /*20740*/  LDL.LU R2, [R1+0x8d8] ;  /* 0x0008d80001027983 */ /* 0x001ee20000300800 */
        /* <DEDUP_REMOVED lines=19> */
[--C-:B------:R-:W-:Y:S01]  /*20880*/  IMAD.X R26, R26, 0x1, R0.reuse, P2 ;  /* 0x000000011a1a7824 */ /* 0x100fe200010e0600 */
[----:B------:R-:W-:Y:S01]  /*20890*/  IADD3 R27, P2, PT, R27, UR10, RZ ;  /* 0x0000000a1b1b7c10 */ /* 0x000fe2000ff5e0ff */
[--C-:B------:R-:W-:Y:S01]  /*208a0*/  IMAD.X R21, R21, 0x1, R0.reuse, P3 ;  /* 0x0000000115157824 */ /* 0x100fe200018e0600 */
[----:B------:R-:W-:Y:S01]  /*208b0*/  IADD3 R20, P3, PT, R20, UR10, RZ ;  /* 0x0000000a14147c10 */ /* 0x000fe2000ff7e0ff */
[--C-:B------:R-:W-:Y:S01]  /*208c0*/  IMAD.X R17, R17, 0x1, R0.reuse, P4 ;  /* 0x0000000111117824 */ /* 0x100fe200020e0600 */
[----:B------:R-:W-:Y:S01]  /*208d0*/  IADD3 R16, P4, PT, R16, UR10, RZ ;  /* 0x0000000a10107c10 */ /* 0x000fe2000ff9e0ff */
[--C-:B------:R-:W-:Y:S01]  /*208e0*/  IMAD.X R19, R19, 0x1, R0.reuse, P5 ;  /* 0x0000000113137824 */ /* 0x100fe200028e0600 */
[----:B------:R-:W-:Y:S01]  /*208f0*/  IADD3 R18, P5, PT, R18, UR10, RZ ;  /* 0x0000000a12127c10 */ /* 0x000fe2000ffbe0ff */
[----:B------:R-:W-:Y:S01]  /*20900*/  IMAD.X R9, R9, 0x1, R0, P6 ;  /* 0x0000000109097824 */ /* 0x000fe200030e0600 */
[----:B------:R-:W-:-:S02]  /*20910*/  IADD3 R8, P6, PT, R8, UR10, RZ ;  /* 0x0000000a08087c10 */ /* 0x000fc4000ffde0ff */
        /* <DEDUP_REMOVED lines=25> */
[----:B------:R0:W-:Y:S04]  /*20ab0*/  STL [R1+0x9b4], R0 ;  /* 0x0009b40001007387 */ /* 0x0001e80000100800 */
[----:B------:R-:W-:Y:S04]  /*20ac0*/  STL [R1+0x358], R9 ;  /* 0x0003580901007387 */ /* 0x000fe80000100800 */
[----:B------:R-:W-:Y:S04]  /*20ad0*/  STL [R1+0x8e0], R8 ;  /* 0x0008e00801007387 */ /* 0x000fe80000100800 */
[----:B------:R-:W-:Y:S04]  /*20ae0*/  STL [R1+0x350], R29 ;  /* 0x0003501d01007387 */ /* 0x000fe80000100800 */
[----:B0-----:R-:W2:Y:S01]  /*20af0*/  LDL.LU R0, [R1+0x558] ;  /* 0x0005580001007983 */ /* 0x001ea20000300800 */
[----:B------:R-:W-:-:S02]  /*20b00*/  IADD3 R28, P1, PT, R28, UR10, RZ ;  /* 0x0000000a1c1c7c10 */ /* 0x000fc4000ff3e0ff */
[----:B------:R-:W-:-:S03]  /*20b10*/  IADD3.X R3, PT, PT, R3, UR4, RZ, P2, !PT ;  /* 0x0000000403037c10 */ /* 0x000fc600097fe4ff */
[----:B------:R-:W-:Y:S04]  /*20b20*/  STL [R1+0x8dc], R28 ;  /* 0x0008dc1c01007387 */ /* 0x000fe80000100800 */
[----:B--2---:R0:W-:Y:S04]  /*20b30*/  STL [R1+0x9f0], R0 ;  /* 0x0009f00001007387 */ /* 0x0041e80000100800 */
[----:B------:R-:W-:Y:S04]  /*20b40*/  STL [R1+0x928], R3 ;  /* 0x0009280301007387 */ /* 0x000fe80000100800 */
[----:B0-----:R-:W2:Y:S01]  /*20b50*/  LDL.LU R0, [R1+0x8d4] ;  /* 0x0008d40001007983 */ /* 0x001ea20000300800 */
[----:B------:R-:W-:-:S05]  /*20b60*/  IADD3 R2, P2, PT, R2, UR10, RZ ;  /* 0x0000000a02027c10 */ /* 0x000fca000ff5e0ff */
[----:B------:R-:W-:Y:S04]  /*20b70*/  STL [R1+0x8d8], R2 ;  /* 0x0008d80201007387 */ /* 0x000fe80000100800 */
        /* <DEDUP_REMOVED lines=30> */
[----:B--2---:R-:W-:-:S05]  /*20d60*/  IADD3.X R0, PT, PT, R0, UR4, RZ, P3, !PT ;  /* 0x0000000400007c10 */ /* 0x004fca0009ffe4ff */
[----:B------:R0:W-:Y:S04]  /*20d70*/  STL [R1+0x34c], R0 ;  /* 0x00034c0001007387 */ /* 0x0001e80000100800 */
[----:B0-----:R-:W2:Y:S02]  /*20d80*/  LDL.LU R0, [R1+0x9f4] ;  /* 0x0009f40001007983 */ /* 0x001ea40000300800 */
[----:B--2---:R-:W-:-:S05]  /*20d90*/  IADD3 R0, P3, PT, R0, UR10, RZ ;  /* 0x0000000a00007c10 */ /* 0x004fca000ff7e0ff */
[----:B------:R0:W-:Y:S04]  /*20da0*/  STL [R1+0x8d4], R0 ;  /* 0x0008d40001007387 */ /* 0x0001e80000100800 */
[----:B0-----:R-:W2:Y:S01]  /*20db0*/  LDL.LU R0, [R1+0x9f0] ;  /* 0x0009f00001007983 */ /* 0x001ea20000300800 */
[----:B----4-:R-:W-:Y:S02]  /*20dc0*/  IADD3.X R4, PT, PT, R4, UR4, RZ, P5, !PT ;  /* 0x0000000404047c10 */ /* 0x010fe4000affe4ff */
[----:B---3--:R-:W-:Y:S02]  /*20dd0*/  IADD3 R6, P5, PT, R6, UR10, RZ ;  /* 0x0000000a06067c10 */ /* 0x008fe4000ffbe0ff */
[----:B------:R-:W-:Y:S02]  /*20de0*/  IADD3.X R7, PT, PT, R7, UR4, RZ, P6, !PT ;  /* 0x0000000407077c10 */ /* 0x000fe4000b7fe4ff */
[----:B------:R-:W-:-:S02]  /*20df0*/  IADD3 R10, P6, PT, R10, UR10, RZ ;  /* 0x0000000a0a0a7c10 */ /* 0x000fc4000ffde0ff */
[----:B------:R-:W-:Y:S02]  /*20e00*/  IADD3.X R11, PT, PT, R11, UR4, RZ, P1, !PT ;  /* 0x000000040b0b7c10 */ /* 0x000fe40008ffe4ff */
[----:B------:R-:W-:Y:S02]  /*20e10*/  IADD3 R12, P1, PT, R12, UR10, RZ ;  /* 0x0000000a0c0c7c10 */ /* 0x000fe4000ff3e0ff */
[----:B------:R-:W-:Y:S02]  /*20e20*/  IADD3.X R13, PT, PT, R13, UR4, RZ, P2, !PT ;  /* 0x000000040d0d7c10 */ /* 0x000fe400097fe4ff */
[----:B------:R-:W-:Y:S02]  /*20e30*/  IADD3 R14, P2, PT, R14, UR10, RZ ;  /* 0x0000000a0e0e7c10 */ /* 0x000fe4000ff5e0ff */
        /* <DEDUP_REMOVED lines=12> */
[----:B--2---:R-:W-:Y:S02]  /*20f00*/  IADD3.X R0, PT, PT, R0, UR4, RZ, P4, !PT ;  /* 0x0000000400007c10 */ /* 0x004fe4000a7fe4ff */
[----:B------:R-:W-:-:S03]  /*20f10*/  IADD3 R5, P4, PT, R5, UR10, RZ ;  /* 0x0000000a05057c10 */ /* 0x000fc6000ff9e0ff */
[----:B------:R0:W-:Y:S04]  /*20f20*/  STL [R1+0x558], R0 ;  /* 0x0005580001007387 */ /* 0x0001e80000100800 */
[----:B------:R-:W-:Y:S04]  /*20f30*/  STL [R1+0x8cc], R5 ;  /* 0x0008cc0501007387 */ /* 0x000fe80000100800 */
[----:B------:R-:W-:Y:S04]  /*20f40*/  STL [R1+0x554], R4 ;  /* 0x0005540401007387 */ /* 0x000fe80000100800 */
[----:B------:R-:W-:Y:S04]  /*20f50*/  STL [R1+0x8c4], R6 ;  /* 0x0008c40601007387 */ /* 0x000fe80000100800 */
[----:B------:R-:W-:Y:S04]  /*20f60*/  STL [R1+0x550], R7 ;  /* 0x0005500701007387 */ /* 0x000fe80000100800 */
[----:B------:R-:W-:Y:S04]  /*20f70*/  STL [R1+0x8bc], R10 ;  /* 0x0008bc0a01007387 */ /* 0x000fe80000100800 */
[----:B------:R-:W-:Y:S04]  /*20f80*/  STL [R1+0x54c], R11 ;  /* 0x00054c0b01007387 */ /* 0x000fe80000100800 */
[----:B------:R-:W-:Y:S01]  /*20f90*/  STL [R1+0x8b4], R12 ;  /* 0x0008b40c01007387 */ /* 0x000fe20000100800 */
[----:B------:R-:W-:-:S03]  /*20fa0*/  IADD3.X R22, PT, PT, R22, UR4, RZ, P4, !PT ;  /* 0x0000000416167c10 */ /* 0x000fc6000a7fe4ff */
[----:B------:R-:W-:Y:S01]  /*20fb0*/  STL [R1+0x548], R13 ;  /* 0x0005480d01007387 */ /* 0x000fe20000100800 */
[----:B------:R-:W-:-:S03]  /*20fc0*/  IADD3 R24, P4, PT, R24, UR10, RZ ;  /* 0x0000000a18187c10 */ /* 0x000fc6000ff9e0ff */
        /* <DEDUP_REMOVED lines=19> */
[----:B0-----:R-:W2:Y:S01]  /*21100*/  LDL.LU R0, [R1+0x854] ;  /* 0x0008540001007983 */ /* 0x001ea20000300800 */
[----:B------:R-:W-:-:S02]  /*21110*/  IADD3.X R28, PT, PT, R28, UR4, RZ, P5, !PT ;  /* 0x000000041c1c7c10 */ /* 0x000fc4000affe4ff */
[----:B------:R-:W-:-:S03]  /*21120*/  IADD3 R3, P5, PT, R3, UR10, RZ ;  /* 0x0000000a03037c10 */ /* 0x000fc6000ffbe0ff */
[----:B------:R-:W-:Y:S04]  /*21130*/  STL [R1+0x890], R28 ;  /* 0x0008901c01007387 */ /* 0x000fe80000100800 */
[----:B--2---:R0:W-:Y:S04]  /*21140*/  STL [R1+0x9e8], R0 ;  /* 0x0009e80001007387 */ /* 0x0041e80000100800 */
[----:B------:R-:W-:Y:S04]  /*21150*/  STL [R1+0x864], R3 ;  /* 0x0008640301007387 */ /* 0x000fe80000100800 */
[----:B0-----:R-:W2:Y:S01]  /*21160*/  LDL.LU R0, [R1+0x880] ;  /* 0x0008800001007983 */ /* 0x001ea20000300800 */
[----:B------:R-:W-:-:S05]  /*21170*/  IADD3.X R2, PT, PT, R2, UR4, RZ, P6, !PT ;  /* 0x0000000402027c10 */ /* 0x000fca000b7fe4ff */
        /* <DEDUP_REMOVED lines=31> */
[----:B--2---:R-:W-:-:S05]  /*21370*/  IADD3 R0, P6, PT, R0, UR10, RZ ;  /* 0x0000000a00007c10 */ /* 0x004fca000ffde0ff */
[----:B------:R0:W-:Y:S04]  /*21380*/  STL [R1+0x85c], R0 ;  /* 0x00085c0001007387 */ /* 0x0001e80000100800 */
[----:B0-----:R-:W2:Y:S02]  /*21390*/  LDL.LU R0, [R1+0x9ec] ;  /* 0x0009ec0001007983 */ /* 0x001ea40000300800 */
[----:B--2---:R-:W-:-:S05]  /*213a0*/  IADD3.X R0, PT, PT, R0, UR4, RZ, P1, !PT ;  /* 0x0000000400007c10 */ /* 0x004fca0008ffe4ff */
[----:B------:R0:W-:Y:S04]  /*213b0*/  STL [R1+0x880], R0 ;  /* 0x0008800001007387 */ /* 0x0001e80000100800 */
[----:B0-----:R-:W2:Y:S01]  /*213c0*/  LDL.LU R0, [R1+0x9e8] ;  /* 0x0009e80001007983 */ /* 0x001ea20000300800 */
[----:B---3--:R-:W-:Y:S02]  /*213d0*/  IADD3.X R5, PT, PT, R5, UR4, RZ, P2, !PT ;  /* 0x0000000405057c10 */ /* 0x008fe400097fe4ff */
[----:B----4-:R-:W-:Y:S02]  /*213e0*/  IADD3 R4, P2, PT, R4, UR10, RZ ;  /* 0x0000000a04047c10 */ /* 0x010fe4000ff5e0ff */
        /* <DEDUP_REMOVED lines=19> */
[----:B--2---:R-:W-:-:S05]  /*21520*/  IADD3 R0, P1, PT, R0, UR10, RZ ;  /* 0x0000000a00007c10 */ /* 0x004fca000ff3e0ff */
[----:B------:R0:W-:Y:S04]  /*21530*/  STL [R1+0x854], R0 ;  /* 0x0008540001007387 */ /* 0x0001e80000100800 */
        /* <DEDUP_REMOVED lines=580> */
[----:B------:R-:W-:-:S02]  /*23980*/  IADD3.X R24, PT, PT, R24, UR4, RZ, P6, !PT ;  /* 0x0000000418187c10 */ /* 0x000fc4000b7fe4ff */
[----:B------:R-:W-:Y:S02]  /*23990*/  IADD3.X R25, PT, PT, R25, UR4, RZ, P1, !PT ;  /* 0x0000000419197c10 */ /* 0x000fe40008ffe4ff */
[----:B------:R-:W-:Y:S02]  /*239a0*/  IADD3.X R27, PT, PT, R27, UR4, RZ, P3, !PT ;  /* 0x000000041b1b7c10 */ /* 0x000fe40009ffe4ff */
[----:B------:R-:W-:Y:S02]  /*239b0*/  IADD3.X R26, PT, PT, R26, UR4, RZ, P2, !PT ;  /* 0x000000041a1a7c10 */ /* 0x000fe400097fe4ff */
[----:B--2---:R-:W-:-:S05]  /*239c0*/  IADD3 R0, P4, PT, R0, UR10, RZ ;  /* 0x0000000a00007c10 */ /* 0x004fca000ff9e0ff */
[----:B------:R0:W-:Y:S04]  /*239d0*/  STL [R1+0x8f8], R0 ;  /* 0x0008f80001007387 */ /* 0x0001e80000100800 */
[----:B0-----:R0:W5:Y:S04]  /*239e0*/  LDL.LU R0, [R1+0x9b4] ;  /* 0x0009b40001007983 */ /* 0x0011680000300800 */
[----:B------:R1:W-:Y:S04]  /*239f0*/  STL [R1+0x590], R4 ;  /* 0x0005900401007387 */ /* 0x0003e80000100800 */
[----:B-1----:R0:W5:Y:S04]  /*23a00*/  LDL.LU R4, [R1+0x9b0] ;  /* 0x0009b00001047983 */ /* 0x0021680000300800 */
[----:B------:R1:W-:Y:S04]  /*23a10*/  STL [R1+0x900], R5 ;  /* 0x0009000501007387 */ /* 0x0003e80000100800 */
[----:B-1----:R0:W5:Y:S04]  /*23a20*/  LDL.LU R5, [R1+0x9ac] ;  /* 0x0009ac0001057983 */ /* 0x0021680000300800 */
[----:B------:R1:W-:Y:S04]  /*23a30*/  STL [R1+0x588], R22 ;  /* 0x0005881601007387 */ /* 0x0003e80000100800 */
[----:B-1----:R0:W5:Y:S04]  /*23a40*/  LDL.LU R22, [R1+0x9a8] ;  /* 0x0009a80001167983 */ /* 0x0021680000300800 */
[----:B------:R1:W-:Y:S01]  /*23a50*/  STL [R1+0x908], R23 ;  /* 0x0009081701007387 */ /* 0x0003e20000100800 */
[----:B------:R-:W-:-:S03]  /*23a60*/  IADD3.X R8, PT, PT, R8, UR4, RZ, P4, !PT ;  /* 0x0000000408087c10 */ /* 0x000fc6000a7fe4ff */
[----:B-1----:R0:W5:Y:S04]  /*23a70*/  LDL.LU R23, [R1+0x9a4] ;  /* 0x0009a40001177983 */ /* 0x0021680000300800 */
[----:B------:R1:W-:Y:S01]  /*23a80*/  STL [R1+0x580], R20 ;  /* 0x0005801401007387 */ /* 0x0003e20000100800 */
[----:B------:R-:W-:-:S03]  /*23a90*/  IADD3 R9, P4, PT, R9, UR10, RZ ;  /* 0x0000000a09097c10 */ /* 0x000fc6000ff9e0ff */
[----:B-1----:R0:W5:Y:S04]  /*23aa0*/  LDL.LU R20, [R1+0x9a0] ;  /* 0x0009a00001147983 */ /* 0x0021680000300800 */
[----:B------:R1:W-:Y:S04]  /*23ab0*/  STL [R1+0x910], R21 ;  /* 0x0009101501007387 */ /* 0x0003e80000100800 */
        /* <DEDUP_REMOVED lines=33> */
[----:B------:R0:W-:Y:S01]  /*23cd0*/  STL [R1+0x914], R26 ;  /* 0x0009141a01007387 */ /* 0x0001e20000100800 */
[----:B------:R-:W-:Y:S05]  /*23ce0*/  @P0 BRA `(.L_x_2) ;  /* 0xfffffebc00c00947 */ /* 0x000fea000383ffff */
[----:B-----5:R1:W-:Y:S04]  /*23cf0*/  STL [R1+0xa14], R16 ;  /* 0x000a141001007387 */ /* 0x0203e80000100800 */
[----:B-1----:R-:W2:Y:S04]  /*23d00*/  LDL.LU R16, [R1+0x1f8] ;  /* 0x0001f80001107983 */ /* 0x002ea80000300800 */
[----:B--2---:R1:W-:Y:S04]  /*23d10*/  STL [R1+0xa1c], R16 ;  /* 0x000a1c1001007387 */ /* 0x0043e80000100800 */
        /* <DEDUP_REMOVED lines=26> */
[----:B------:R2:W-:Y:S01]  /*23ec0*/  STL [R1+0xa10], R17 ;  /* 0x000a101101007387 */ /* 0x0005e20000100800 */
[----:B-1----:R-:W-:-:S03]  /*23ed0*/  IMAD.MOV.U32 R16, RZ, RZ, R5 ;  /* 0x000000ffff107224 */ /* 0x002fc600078e0005 */
[----:B--2---:R-:W2:Y:S04]  /*23ee0*/  LDL.LU R17, [R1+0x1f4] ;  /* 0x0001f40001117983 */ /* 0x004ea80000300800 */
        /* <DEDUP_REMOVED lines=29> */
[----:B------:R-:W2:Y:S01]  /*240c0*/  LDL.LU R0, [R1+0x180] ;  /* 0x0001800001007983 */ /* 0x000ea20000300800 */
[----:B-1----:R-:W-:-:S03]  /*240d0*/  IMAD.MOV.U32 R17, RZ, RZ, R4 ;  /* 0x000000ffff117224 */ /* 0x002fc600078e0004 */
[----:B------:R-:W3:Y:S04]  /*240e0*/  LDL.LU R4, [R1+0x28c] ;  /* 0x00028c0001047983 */ /* 0x000ee80000300800 */
[----:B------:R-:W3:Y:S04]  /*240f0*/  LDL.LU R5, [R1+0x288] ;  /* 0x0002880001057983 */ /* 0x000ee80000300800 */
[----:B0-----:R-:W4:Y:S04]  /*24100*/  LDL.LU R6, [R1+0x284] ;  /* 0x0002840001067983 */ /* 0x001f280000300800 */
        /* <DEDUP_REMOVED lines=21> */
[----:B------:R0:W-:Y:S01]  /*24260*/  STL [R1+0x98c], R22 ;  /* 0x00098c1601007387 */ /* 0x0001e20000100800 */
[----:B------:R-:W-:-:S03]  /*24270*/  F2FP.F16.F32.PACK_AB R16, R17, R16 ;  /* 0x000000101110723e */ /* 0x000fc600000000ff */
        /* <DEDUP_REMOVED lines=13> */
[----:B------:R-:W2:Y:S04]  /*24350*/  LDL.LU R17, [R1+0xa88] ;  /* 0x000a880001117983 */ /* 0x000ea80000300800 */
[----:B------:R0:W-:Y:S04]  /*24360*/  STL [R1+0x20c], R16 ;  /* 0x00020c1001007387 */ /* 0x0001e80000100800 */
[----:B0-----:R-:W2:Y:S02]  /*24370*/  LDL.LU R16, [R1+0xa84] ;  /* 0x000a840001107983 */ /* 0x001ea40000300800 */
[----:B--2---:R-:W-:-:S02]  /*24380*/  F2FP.F16.F32.PACK_AB R16, R17, R16 ;  /* 0x000000101110723e */ /* 0x004fc400000000ff */
        /* <DEDUP_REMOVED lines=52> */
[----:B------:R-:W2:Y:S01]  /*246d0*/  LDL.LU R17, [R1+0xa18] ;  /* 0x000a180001117983 */ /* 0x000ea20000300800 */
[----:B------:R-:W-:-:S03]  /*246e0*/  F2FP.F16.F32.PACK_AB R2, R2, R29 ;  /* 0x0000001d0202723e */ /* 0x000fc600000000ff */
[----:B------:R0:W-:Y:S01]  /*246f0*/  STL [R1+0x64], R16 ;  /* 0x0000641001007387 */ /* 0x0001e20000100800 */
[----:B------:R-:W-:-:S03]  /*24700*/  F2FP.F16.F32.PACK_AB R20, R28, R20 ;  /* 0x000000141c14723e */ /* 0x000fc600000000ff */
[----:B0-----:R-:W3:Y:S01]  /*24710*/  LDL.LU R16, [R1+0xa14] ;  /* 0x000a140001107983 */ /* 0x001ee20000300800 */
[----:B------:R-:W-:Y:S02]  /*24720*/  F2FP.F16.F32.PACK_AB R8, R19, R8 ;  /* 0x000000081308723e */ /* 0x000fe400000000ff */
[----:B--2---:R-:W-:Y:S02]  /*24730*/  F2FP.F16.F32.PACK_AB R3, R17, R3 ;  /* 0x000000031103723e */ /* 0x004fe400000000ff */
[----:B------:R-:W2:Y:S04]  /*24740*/  LDL.LU R17, [R1+0xa10] ;  /* 0x000a100001117983 */ /* 0x000ea80000300800 */
[----:B------:R0:W-:Y:S04]  /*24750*/  STL [R1+0x60], R3 ;  /* 0x0000600301007387 */ /* 0x0001e80000100800 */
[----:B------:R1:W-:Y:S01]  /*24760*/  STL [R1+0x5c], R2 ;  /* 0x00005c0201007387 */ /* 0x0003e20000100800 */
[----:B0-----:R-:W-:-:S03]  /*24770*/  F2FP.F16.F32.PACK_AB R3, R21, R22 ;  /* 0x000000161503723e */ /* 0x001fc600000000ff */
[----:B------:R-:W-:Y:S01]  /*24780*/  STL [R1+0x58], R20 ;  /* 0x0000581401007387 */ /* 0x000fe20000100800 */
[----:B-1----:R-:W-:-:S03]  /*24790*/  F2FP.F16.F32.PACK_AB R2, R23, R18 ;  /* 0x000000121702723e */ /* 0x002fc600000000ff */
[----:B------:R0:W-:Y:S04]  /*247a0*/  STL [R1+0x54], R3 ;  /* 0x0000540301007387 */ /* 0x0001e80000100800 */
[----:B------:R3:W-:Y:S01]  /*247b0*/  STL [R1+0x50], R2 ;  /* 0x0000500201007387 */ /* 0x0007e20000100800 */
[----:B0-----:R-:W-:-:S03]  /*247c0*/  F2FP.F16.F32.PACK_AB R3, R9, R0 ;  /* 0x000000000903723e */ /* 0x001fc600000000ff */
[----:B------:R-:W-:Y:S01]  /*247d0*/  STL [R1+0x4c], R8 ;  /* 0x00004c0801007387 */ /* 0x000fe20000100800 */
[----:B----4-:R-:W-:Y:S02]  /*247e0*/  F2FP.F16.F32.PACK_AB R0, R6, R7 ;  /* 0x000000070600723e */ /* 0x010fe400000000ff */
[----:B---3--:R-:W-:Y:S01]  /*247f0*/  F2FP.F16.F32.PACK_AB R2, R4, R5 ;  /* 0x000000050402723e */ /* 0x008fe200000000ff */
[----:B------:R0:W-:Y:S04]  /*24800*/  STL [R1+0x48], R3 ;  /* 0x0000480301007387 */ /* 0x0001e80000100800 */
[----:B------:R1:W-:Y:S01]  /*24810*/  STL [R1+0x44], R2 ;  /* 0x0000440201007387 */ /* 0x0003e20000100800 */
[----:B0-----:R-:W-:-:S03]  /*24820*/  F2FP.F16.F32.PACK_AB R3, R10, R11 ;  /* 0x0000000b0a03723e */ /* 0x001fc600000000ff */
[----:B------:R0:W-:Y:S01]  /*24830*/  STL [R1+0x40], R0 ;  /* 0x0000400001007387 */ /* 0x0001e20000100800 */
[----:B-1----:R-:W-:-:S03]  /*24840*/  F2FP.F16.F32.PACK_AB R2, R12, R13 ;  /* 0x0000000d0c02723e */ /* 0x002fc600000000ff */
[----:B------:R1:W-:Y:S01]  /*24850*/  STL [R1+0x3c], R3 ;  /* 0x00003c0301007387 */ /* 0x0003e20000100800 */
[----:B0-----:R-:W-:-:S03]  /*24860*/  F2FP.F16.F32.PACK_AB R0, R14, R15 ;  /* 0x0000000f0e00723e */ /* 0x001fc600000000ff */
[----:B------:R0:W-:Y:S01]  /*24870*/  STL [R1+0x38], R2 ;  /* 0x0000380201007387 */ /* 0x0001e20000100800 */
[----:B-1----:R-:W-:-:S03]  /*24880*/  F2FP.F16.F32.PACK_AB R3, R24, R25 ;  /* 0x000000191803723e */ /* 0x002fc600000000ff */
[----:B------:R2:W-:Y:S04]  /*24890*/  STL [R1+0x34], R0 ;  /* 0x0000340001007387 */ /* 0x0005e80000100800 */
[----:B------:R-:W-:Y:S04]  /*248a0*/  STL [R1+0x30], R3 ;  /* 0x0000300301007387 */ /* 0x000fe80000100800 */
[----:B------:R-:W3:Y:S01]  /*248b0*/  LDL.LU R7, [R1+0xb8] ;  /* 0x0000b80001077983 */ /* 0x000ee20000300800 */
[----:B0-----:R-:W-:-:S05]  /*248c0*/  F2FP.F16.F32.PACK_AB R2, R26, R27 ;  /* 0x0000001b1a02723e */ /* 0x001fca00000000ff */
[----:B------:R-:W-:Y:S01]  /*248d0*/  STL [R1+0x2c], R2 ;  /* 0x00002c0201007387 */ /* 0x000fe20000100800 */
[----:B--2---:R-:W-:-:S03]  /*248e0*/  F2FP.F16.F32.PACK_AB R0, R17, R16 ;  /* 0x000000101100723e */ /* 0x004fc600000000ff */
[----:B---3--:R0:W-:Y:S04]  /*248f0*/  STL [R1+0x9c0], R7 ;  /* 0x0009c00701007387 */ /* 0x0081e80000100800 */
[----:B------:R-:W-:Y:S04]  /*24900*/  STL [R1+0x28], R0 ;  /* 0x0000280001007387 */ /* 0x000fe80000100800 */
[----:B0-----:R-:W2:Y:S04]  /*24910*/  LDL.LU R7, [R1+0x2a0] ;  /* 0x0002a00001077983 */ /* 0x001ea80000300800 */
[----:B--2---:R0:W-:Y:S04]  /*24920*/  STL [R1+0x9c8], R7 ;  /* 0x0009c80701007387 */ /* 0x0041e80000100800 */
        /* <DEDUP_REMOVED lines=17> */
[----:B------:R-:W3:Y:S04]  /*24a40*/  LDL.LU R6, [R1+0xb0] ;  /* 0x0000b00001067983 */ /* 0x000ee80000300800 */
[----:B---3--:R0:W-:Y:S04]  /*24a50*/  STL [R1+0x9bc], R6 ;  /* 0x0009bc0601007387 */ /* 0x0081e80000100800 */
[----:B0-----:R-:W3:Y:S04]  /*24a60*/  LDL.LU R6, [R1+0xbc] ;  /* 0x0000bc0001067983 */ /* 0x001ee80000300800 */
        /* <DEDUP_REMOVED lines=19> */
[----:B0-----:R-:W2:Y:S04]  /*24ba0*/  LDL.LU R6, [R1+0x29c] ;  /* 0x00029c0001067983 */ /* 0x001ea80000300800 */
[----:B------:R-:W3:Y:S04]  /*24bb0*/  LDL.LU R5, [R1+0x138] ;  /* 0x0001380001057983 */ /* 0x000ee80000300800 */
[----:B---3--:R0:W-:Y:S04]  /*24bc0*/  STL [R1+0x9b8], R5 ;  /* 0x0009b80501007387 */ /* 0x0081e80000100800 */
[----:B0-----:R-:W3:Y:S04]  /*24bd0*/  LDL.LU R5, [R1+0xb4] ;  /* 0x0000b40001057983 */ /* 0x001ee80000300800 */
[----:B------:R-:W4:Y:S04]  /*24be0*/  LDL.LU R4, [R1+0x130] ;  /* 0x0001300001047983 */ /* 0x000f280000300800 */
[----:B----4-:R0:W-:Y:S04]  /*24bf0*/  STL [R1+0x9b4], R4 ;  /* 0x0009b40401007387 */ /* 0x0101e80000100800 */
[----:B0-----:R-:W4:Y:S04]  /*24c00*/  LDL.LU R4, [R1+0x13c] ;  /* 0x00013c0001047983 */ /* 0x001f280000300800 */
[----:B------:R-:W2:Y:S04]  /*24c10*/  LDL.LU R11, [R1+0x1b8] ;  /* 0x0001b800010b7983 */ /* 0x000ea80000300800 */
[----:B--2---:R0:W-:Y:S04]  /*24c20*/  STL [R1+0x9b0], R11 ;  /* 0x0009b00b01007387 */ /* 0x0041e80000100800 */
[----:B0-----:R-:W2:Y:S04]  /*24c30*/  LDL.LU R11, [R1+0x134] ;  /* 0x00013400010b7983 */ /* 0x001ea80000300800 */
[----:B------:R-:W2:Y:S04]  /*24c40*/  LDL.LU R9, [R1+0x1b4] ;  /* 0x0001b40001097983 */ /* 0x000ea80000300800 */
[----:B--2---:R0:W-:Y:S04]  /*24c50*/  STL [R1+0x9ac], R9 ;  /* 0x0009ac0901007387 */ /* 0x0041e80000100800 */
[----:B0-----:R-:W2:Y:S04]  /*24c60*/  LDL.LU R9, [R1+0x1bc] ;  /* 0x0001bc0001097983 */ /* 0x001ea80000300800 */
[----:B------:R-:W2:Y:S04]  /*24c70*/  LDL.LU R10, [R1+0x1b0] ;  /* 0x0001b000010a7983 */ /* 0x000ea80000300800 */
[----:B------:R-:W2:Y:S04]  /*24c80*/  LDL.LU R8, [R1+0x2bc] ;  /* 0x0002bc0001087983 */ /* 0x000ea80000300800 */
[----:B------:R-:W2:Y:S04]  /*24c90*/  LDL.LU R15, [R1+0xc8] ;  /* 0x0000c800010f7983 */ /* 0x000ea80000300800 */
[----:B--2---:R0:W-:Y:S04]  /*24ca0*/  STL [R1+0x9a0], R15 ;  /* 0x0009a00f01007387 */ /* 0x0041e80000100800 */
[----:B0-----:R-:W2:Y:S04]  /*24cb0*/  LDL.LU R15, [R1+0x2b4] ;  /* 0x0002b400010f7983 */ /* 0x001ea80000300800 */
[----:B------:R-:W2:Y:S01]  /*24cc0*/  LDL.LU R19, [R1+0xc4] ;  /* 0x0000c40001137983 */ /* 0x000ea20000300800 */
[----:B------:R-:W-:-:S03]  /*24cd0*/  F2FP.F16.F32.PACK_AB R7, R6, R7 ;  /* 0x000000070607723e */ /* 0x000fc600000000ff */
[----:B--2---:R0:W-:Y:S04]  /*24ce0*/  STL [R1+0x99c], R19 ;  /* 0x00099c1301007387 */ /* 0x0041e80000100800 */
[----:B0-----:R-:W2:Y:S04]  /*24cf0*/  LDL.LU R19, [R1+0xcc] ;  /* 0x0000cc0001137983 */ /* 0x001ea80000300800 */
        /* <DEDUP_REMOVED lines=56> */
[----:B------:R0:W-:Y:S04]  /*25080*/  STL [R1], R7 ;  /* 0x0000000701007387 */ /* 0x0001e80000100800 */
[----:B0-----:R-:W2:Y:S02]  /*25090*/  LDL.LU R7, [R1+0x9c0] ;  /* 0x0009c00001077983 */ /* 0x001ea40000300800 */
[----:B--2---:R-:W-:-:S02]  /*250a0*/  F2FP.F16.F32.PACK_AB R7, R6, R7 ;  /* 0x000000070607723e */ /* 0x004fc400000000ff */
[----:B------:R-:W3:Y:S02]  /*250b0*/  LDL.LU R6, [R1+0x9bc] ;  /* 0x0009bc0001067983 */ /* 0x000ee40000300800 */
[----:B---3--:R-:W-:Y:S02]  /*250c0*/  F2FP.F16.F32.PACK_AB R6, R5, R6 ;  /* 0x000000060506723e */ /* 0x008fe400000000ff */
[----:B------:R-:W4:Y:S02]  /*250d0*/  LDL.LU R5, [R1+0x9b8] ;  /* 0x0009b80001057983 */ /* 0x000f240000300800 */
[----:B----4-:R-:W-:Y:S02]  /*250e0*/  F2FP.F16.F32.PACK_AB R5, R4, R5 ;  /* 0x000000050405723e */ /* 0x010fe400000000ff */
[----:B------:R-:W2:Y:S02]  /*250f0*/  LDL.LU R4, [R1+0x9b4] ;  /* 0x0009b40001047983 */ /* 0x000ea40000300800 */
[----:B--2---:R-:W-:-:S02]  /*25100*/  F2FP.F16.F32.PACK_AB R4, R11, R4 ;  /* 0x000000040b04723e */ /* 0x004fc400000000ff */
[----:B------:R-:W2:Y:S02]  /*25110*/  LDL.LU R11, [R1+0x9b0] ;  /* 0x0009b000010b7983 */ /* 0x000ea40000300800 */
[----:B--2---:R-:W-:Y:S02]  /*25120*/  F2FP.F16.F32.PACK_AB R11, R9, R11 ;  /* 0x0000000b090b723e */ /* 0x004fe400000000ff */
[----:B------:R-:W2:Y:S02]  /*25130*/  LDL.LU R9, [R1+0x9ac] ;  /* 0x0009ac0001097983 */ /* 0x000ea40000300800 */
[----:B--2---:R-:W-:Y:S02]  /*25140*/  F2FP.F16.F32.PACK_AB R10, R9, R10 ;  /* 0x0000000a090a723e */ /* 0x004fe400000000ff */
[----:B------:R-:W2:Y:S02]  /*25150*/  LDL.LU R9, [R1+0x9a8] ;  /* 0x0009a80001097983 */ /* 0x000ea40000300800 */
[----:B--2---:R-:W-:-:S02]  /*25160*/  F2FP.F16.F32.PACK_AB R9, R8, R9 ;  /* 0x000000090809723e */ /* 0x004fc400000000ff */
[----:B------:R-:W2:Y:S02]  /*25170*/  LDL.LU R8, [R1+0x9a4] ;  /* 0x0009a40001087983 */ /* 0x000ea40000300800 */
[----:B--2---:R-:W-:Y:S02]  /*25180*/  F2FP.F16.F32.PACK_AB R8, R15, R8 ;  /* 0x000000080f08723e */ /* 0x004fe400000000ff */
[----:B------:R-:W2:Y:S02]  /*25190*/  LDL.LU R15, [R1+0x9a0] ;  /* 0x0009a000010f7983 */ /* 0x000ea40000300800 */
[----:B--2---:R-:W-:Y:S02]  /*251a0*/  F2FP.F16.F32.PACK_AB R15, R19, R15 ;  /* 0x0000000f130f723e */ /* 0x004fe400000000ff */
[----:B------:R-:W2:Y:S01]  /*251b0*/  LDL.LU R19, [R1+0x99c] ;  /* 0x00099c0001137983 */ /* 0x000ea20000300800 */
[----:B------:R-:W-:Y:S02]  /*251c0*/  F2FP.F16.F32.PACK_AB R13, R18, R13 ;  /* 0x0000000d120d723e */ /* 0x000fe400000000ff */
[----:B--2---:R-:W-:-:S02]  /*251d0*/  F2FP.F16.F32.PACK_AB R14, R19, R14 ;  /* 0x0000000e130e723e */ /* 0x004fc400000000ff */
[----:B------:R-:W2:Y:S04]  /*251e0*/  LDL.LU R19, [R1+0x998] ;  /* 0x0009980001137983 */ /* 0x000ea80000300800 */
[----:B------:R-:W3:Y:S01]  /*251f0*/  LDL.LU R18, [R1+0x994] ;  /* 0x0009940001127983 */ /* 0x000ee20000300800 */
[----:B------:R-:W-:-:S03]  /*25200*/  F2FP.F16.F32.PACK_AB R12, R23, R12 ;  /* 0x0000000c170c723e */ /* 0x000fc600000000ff */
[----:B------:R-:W4:Y:S01]  /*25210*/  LDL.LU R23, [R1+0x990] ;  /* 0x0009900001177983 */ /* 0x000f220000300800 */
[----:B--2---:R-:W-:-:S03]  /*25220*/  F2FP.F16.F32.PACK_AB R19, R22, R19 ;  /* 0x000000131613723e */ /* 0x004fc600000000ff */
[----:B------:R-:W2:Y:S01]  /*25230*/  LDL.LU R22, [R1+0x98c] ;  /* 0x00098c0001167983 */ /* 0x000ea20000300800 */
[----:B---3--:R-:W-:-:S03]  /*25240*/  F2FP.F16.F32.PACK_AB R18, R21, R18 ;  /* 0x000000121512723e */ /* 0x008fc600000000ff */
[----:B------:R-:W3:Y:S01]  /*25250*/  LDL.LU R21, [R1+0x988] ;  /* 0x0009880001157983 */ /* 0x000ee20000300800 */
[----:B------:R-:W-:Y:S02]  /*25260*/  F2FP.F16.F32.PACK_AB R17, R20, R17 ;  /* 0x000000111411723e */ /* 0x000fe400000000ff */
[----:B------:R-:W-:Y:S01]  /*25270*/  F2FP.F16.F32.PACK_AB R16, R28, R16 ;  /* 0x000000101c10723e */ /* 0x000fe200000000ff */
[----:B------:R-:W3:Y:S01]  /*25280*/  LDL.LU R20, [R1+0x984] ;  /* 0x0009840001147983 */ /* 0x000ee20000300800 */
[----:B----4-:R-:W-:-:S03]  /*25290*/  F2FP.F16.F32.PACK_AB R23, R29, R23 ;  /* 0x000000171d17723e */ /* 0x010fc600000000ff */
[----:B------:R-:W4:Y:S04]  /*252a0*/  LDL.LU R28, [R1+0x980] ;  /* 0x00098000011c7983 */ /* 0x000f280000300800 */
[----:B------:R-:W4:Y:S01]  /*252b0*/  LDL.LU R29, [R1+0x97c] ;  /* 0x00097c00011d7983 */ /* 0x000f220000300800 */
[----:B--2---:R-:W-:-:S03]  /*252c0*/  F2FP.F16.F32.PACK_AB R22, R2, R22 ;  /* 0x000000160216723e */ /* 0x004fc600000000ff */
[----:B------:R-:W2:Y:S01]  /*252d0*/  LDL.LU R2, [R1+0x978] ;  /* 0x0009780001027983 */ /* 0x000ea20000300800 */
[----:B---3--:R-:W-:-:S03]  /*252e0*/  F2FP.F16.F32.PACK_AB R21, R3, R21 ;  /* 0x000000150315723e */ /* 0x008fc600000000ff */
[----:B------:R-:W2:Y:S01]  /*252f0*/  LDL.LU R3, [R1+0x974] ;  /* 0x0009740001037983 */ /* 0x000ea20000300800 */
[----:B------:R-:W-:Y:S02]  /*25300*/  F2FP.F16.F32.PACK_AB R27, R24, R27 ;  /* 0x0000001b181b723e */ /* 0x000fe400000000ff */
[----:B------:R-:W-:Y:S02]  /*25310*/  F2FP.F16.F32.PACK_AB R26, R25, R26 ;  /* 0x0000001a191a723e */ /* 0x000fe400000000ff */
[----:B------:R-:W-:Y:S02]  /*25320*/  F2FP.F16.F32.PACK_AB R20, R0, R20 ;  /* 0x000000140014723e */ /* 0x000fe400000000ff */
[----:B----4-:R-:W-:Y:S02]  /*25330*/  F2FP.F16.F32.PACK_AB R25, R29, R28 ;  /* 0x0000001c1d19723e */ /* 0x010fe400000000ff */
[----:B--2---:R-:W-:-:S07]  /*25340*/  F2FP.F16.F32.PACK_AB R24, R3, R2 ;  /* 0x000000020318723e */ /* 0x004fce00000000ff */
.L_x_1:
[----:B------:R-:W2:Y:S01]  /*25350*/  LDL R2, [R1+0x274] ;  /* 0x0002740001027983 */ /* 0x000ea20000100800 */
[----:B------:R-:W1:Y:S03]  /*25360*/  LDCU.128 UR12, c[0x0][0x390] ;  /* 0x00007200ff0c77ac */ /* 0x000e660008000c00 */
[----:B------:R-:W1:Y:S01]  /*25370*/  LDL R3, [R1+0x970] ;  /* 0x0009700001037983 */ /* 0x000e620000100800 */
[----:B------:R-:W3:Y:S01]  /*25380*/  LDCU UR6, c[0x0][0x39c] ;  /* 0x00007380ff0677ac */ /* 0x000ee20008000800 */
[----:B------:R-:W4:Y:S01]  /*25390*/  LDCU UR7, c[0x0][0x39c] ;  /* 0x00007380ff0777ac */ /* 0x000f220008000800 */
[----:B------:R-:W5:Y:S01]  /*253a0*/  S2R R28, SR_TID.X ;  /* 0x00000000001c7919 */ /* 0x000f620000002100 */
[----:B------:R-:W0:Y:S01]  /*253b0*/  S2UR UR5, SR_CgaCtaId ;  /* 0x00000000000579c3 */ /* 0x000e220000008800 */
[----:B------:R-:W0:Y:S01]  /*253c0*/  LDCU UR11, c[0x0][0x39c] ;  /* 0x00007380ff0b77ac */ /* 0x000e220008000800 */
[----:B------:R-:W0:Y:S01]  /*253d0*/  S2R R29, SR_TID.X ;  /* 0x00000000001d7919 */ /* 0x000e220000002100 */
[----:B------:R-:W-:Y:S01]  /*253e0*/  UMOV UR4, 0x400 ;  /* 0x0000040000047882 */ /* 0x000fe20000000000 */
[----:B------:R-:W0:Y:S04]  /*253f0*/  LDCU UR10, c[0x0][0x39c] ;  /* 0x00007380ff0a77ac */ /* 0x000e280008000800 */
[----:B------:R-:W-:Y:S01]  /*25400*/  BAR.SYNC.DEFER_BLOCKING 0x0 ;  /* 0x0000000000007b1d */ /* 0x000fe20000010000 */
[----:B0-2---:R-:W-:Y:S01]  /*25410*/  VIADD R0, R2, 0x1 ;  /* 0x0000000102007836 */ /* 0x005fe20000000000 */
[----:B-1----:R-:W-:-:S04]  /*25420*/  ISETP.GE.AND P0, PT, R3, UR14, PT ;  /* 0x0000000e03007c0c */ /* 0x002fc8000bf06270 */
[----:B---3--:R-:W-:Y:S01]  /*25430*/  ISETP.LT.AND P4, PT, R0, UR6, !P0 ;  /* 0x0000000600007c0c */ /* 0x008fe2000c781270 */
[----:B------:R-:W-:Y:S02]  /*25440*/  VIADD R0, R2, 0x2 ;  /* 0x0000000202007836 */ /* 0x000fe40000000000 */
[----:B-----5:R-:W-:Y:S01]  /*25450*/  IMAD.SHL.U32 R28, R28, 0x10, RZ ;  /* 0x000000101c1c7824 */ /* 0x020fe200078e00ff */
[----:B------:R-:W-:Y:S02]  /*25460*/  ULEA UR4, UR5, UR4, 0x18 ;  /* 0x0000000405047291 */ /* 0x000fe4000f8ec0ff */
[----:B----4-:R-:W-:Y:S01]  /*25470*/  ISETP.LT.AND P3, PT, R0, UR7, !P0 ;  /* 0x0000000700007c0c */ /* 0x010fe2000c761270 */
[----:B------:R-:W0:Y:S01]  /*25480*/  LDCU UR5, c[0x0][0x3b4] ;  /* 0x00007680ff0577ac */ /* 0x000e220008000800 */
[----:B------:R-:W2:Y:S01]  /*25490*/  LDL.LU R0, [R1+0x960] ;  /* 0x0009600001007983 */ /* 0x000ea20000300800 */
[----:B------:R-:W-:Y:S02]  /*254a0*/  LOP3.LUT R28, R28, 0x1f0, RZ, 0xc0, !PT ;  /* 0x000001f01c1c7812 */ /* 0x000fe400078ec0ff */
[----:B------:R-:W-:Y:S01]  /*254b0*/  LOP3.LUT R29, R29, 0x3f, RZ, 0xc0, !PT ;  /* 0x0000003f1d1d7812 */ /* 0x000fe200078ec0ff */
[----:B------:R-:W-:Y:S01]  /*254c0*/  VIADD R3, R2, 0x3 ;  /* 0x0000000302037836 */ /* 0x000fe20000000000 */
[----:B------:R-:W1:Y:S02]  /*254d0*/  LDCU UR6, c[0x0][0x39c] ;  /* 0x00007380ff0677ac */ /* 0x000e640008000800 */
[----:B------:R-:W-:Y:S01]  /*254e0*/  LEA R29, R29, UR4, 0x4 ;  /* 0x000000041d1d7c11 */ /* 0x000fe2000f8e20ff */
[----:B------:R-:W3:Y:S01]  /*254f0*/  LDCU UR7, c[0x0][0x39c] ;  /* 0x00007380ff0777ac */ /* 0x000ee20008000800 */
[----:B--2---:R-:W-:Y:S01]  /*25500*/  IADD3 R28, PT, PT, R28, UR4, R0 ;  /* 0x000000041c1c7c10 */ /* 0x004fe2000fffe000 */
[----:B------:R-:W2:Y:S04]  /*25510*/  LDCU UR4, c[0x0][0x3b8] ;  /* 0x00007700ff0477ac */ /* 0x000ea80008000800 */
[----:B------:R-:W-:Y:S04]  /*25520*/  STSM.16.M88.4 [R28], R24 ;  /* 0x000000181c007844 */ /* 0x000fe80000000200 */
[----:B------:R-:W-:Y:S01]  /*25530*/  STSM.16.M88.4 [R28+0x200], R20 ;  /* 0x000200141c007844 */ /* 0x000fe20000000200 */
[----:B------:R-:W-:Y:S06]  /*25540*/  BAR.SYNC.DEFER_BLOCKING 0x0 ;  /* 0x0000000000007b1d */ /* 0x000fec0000010000 */
[----:B------:R-:W4:Y:S04]  /*25550*/  LDS.128 R24, [R29] ;  /* 0x000000001d187984 */ /* 0x000f280000000c00 */
[----:B------:R-:W-:Y:S04]  /*25560*/  STL [R1+0x80], R28 ;  /* 0x0000801c01007387 */ /* 0x000fe80000100800 */
[----:B------:R-:W5:Y:S04]  /*25570*/  LDS.128 R20, [R29+0x400] ;  /* 0x000400001d147984 */ /* 0x000f680000000c00 */
[----:B----4-:R-:W-:Y:S04]  /*25580*/  STL [R1+0x994], R25 ;  /* 0x0009941901007387 */ /* 0x010fe80000100800 */
[----:B------:R4:W-:Y:S04]  /*25590*/  STL [R1+0x988], R27 ;  /* 0x0009881b01007387 */ /* 0x0009e80000100800 */
[----:B----4-:R-:W4:Y:S01]  /*255a0*/  LDL.LU R27, [R1+0x80] ;  /* 0x00008000011b7983 */ /* 0x010f220000300800 */
[----:B------:R-:W-:Y:S06]  /*255b0*/  BAR.SYNC.DEFER_BLOCKING 0x0 ;  /* 0x0000000000007b1d */ /* 0x000fec0000010000 */
[----:B------:R-:W-:Y:S04]  /*255c0*/  STL [R1+0x98c], R26 ;  /* 0x00098c1a01007387 */ /* 0x000fe80000100800 */
[----:B-----5:R5:W-:Y:S04]  /*255d0*/  STL [R1+0x990], R20 ;  /* 0x0009901401007387 */ /* 0x020be80000100800 */
[----:B------:R-:W-:Y:S04]  /*255e0*/  STL [R1+0x984], R21 ;  /* 0x0009841501007387 */ /* 0x000fe80000100800 */
[----:B------:R-:W-:Y:S04]  /*255f0*/  STL [R1+0x980], R22 ;  /* 0x0009801601007387 */ /* 0x000fe80000100800 */
[----:B------:R-:W-:Y:S04]  /*25600*/  STL [R1+0x97c], R23 ;  /* 0x00097c1701007387 */ /* 0x000fe80000100800 */
[----:B------:R-:W-:Y:S04]  /*25610*/  STL.64 [R1+0x9a0], R22 ;  /* 0x0009a01601007387 */ /* 0x000fe80000100a00 */
[----:B------:R0:W-:Y:S04]  /*25620*/  STL [R1+0x998], R21 ;  /* 0x0009981501007387 */ /* 0x0001e80000100800 */
[----:B-----5:R-:W5:Y:S04]  /*25630*/  LDL.LU R20, [R1+0x10] ;  /* 0x0000100001147983 */ /* 0x020f680000300800 */
[----:B0-----:R-:W5:Y:S04]  /*25640*/  LDL.LU R21, [R1+0x14] ;  /* 0x0000140001157983 */ /* 0x001f680000300800 */
[----:B------:R-:W5:Y:S04]  /*25650*/  LDL.LU R22, [R1+0x18] ;  /* 0x0000180001167983 */ /* 0x000f680000300800 */
[----:B------:R-:W5:Y:S04]  /*25660*/  LDL.LU R23, [R1+0x1c] ;  /* 0x00001c0001177983 */ /* 0x000f680000300800 */
[----:B----4-:R0:W-:Y:S04]  /*25670*/  STSM.16.M88.4 [R27], R16 ;  /* 0x000000101b007844 */ /* 0x0101e80000000200 */
[----:B------:R-:W-:Y:S01]  /*25680*/  STSM.16.M88.4 [R27+0x200], R12 ;  /* 0x0002000c1b007844 */ /* 0x000fe20000000200 */
[----:B------:R-:W-:Y:S06]  /*25690*/  BAR.SYNC.DEFER_BLOCKING 0x0 ;  /* 0x0000000000007b1d */ /* 0x000fec0000010000 */
[----:B0-----:R-:W4:Y:S04]  /*256a0*/  LDL.LU R16, [R1] ;  /* 0x0000000001107983 */ /* 0x001f280000300800 */
[----:B------:R-:W4:Y:S04]  /*256b0*/  LDL.LU R17, [R1+0x4] ;  /* 0x0000040001117983 */ /* 0x000f280000300800 */
[----:B------:R-:W4:Y:S04]  /*256c0*/  LDL.LU R18, [R1+0x8] ;  /* 0x0000080001127983 */ /* 0x000f280000300800 */
[----:B------:R-:W4:Y:S04]  /*256d0*/  LDL.LU R19, [R1+0xc] ;  /* 0x00000c0001137983 */ /* 0x000f280000300800 */
[----:B------:R-:W0:Y:S04]  /*256e0*/  LDS.128 R12, [R29] ;  /* 0x000000001d0c7984 */ /* 0x000e280000000c00 */
[----:B0-----:R-:W-:Y:S04]  /*256f0*/  STL.64 [R1+0x90], R12 ;  /* 0x0000900c01007387 */ /* 0x001fe80000100a00 */
[----:B------:R-:W-:Y:S04]  /*25700*/  STL.64 [R1+0x98], R14 ;  /* 0x0000980e01007387 */ /* 0x000fe80000100a00 */
[----:B------:R-:W0:Y:S01]  /*25710*/  LDS.128 R12, [R29+0x400] ;  /* 0x000400001d0c7984 */ /* 0x000e220000000c00 */
[----:B------:R-:W-:Y:S06]  /*25720*/  BAR.SYNC.DEFER_BLOCKING 0x0 ;  /* 0x0000000000007b1d */ /* 0x000fec0000010000 */
[----:B------:R-:W-:Y:S04]  /*25730*/  STSM.16.M88.4 [R27], R8 ;  /* 0x000000081b007844 */ /* 0x000fe80000000200 */
[----:B------:R-:W-:Y:S01]  /*25740*/  STSM.16.M88.4 [R27+0x200], R4 ;  /* 0x000200041b007844 */ /* 0x000fe20000000200 */
[----:B------:R-:W-:Y:S06]  /*25750*/  BAR.SYNC.DEFER_BLOCKING 0x0 ;  /* 0x0000000000007b1d */ /* 0x000fec0000010000 */
[----:B------:R-:W1:Y:S04]  /*25760*/  LDS.128 R8, [R29] ;  /* 0x000000001d087984 */ /* 0x000e680000000c00 */
[----:B------:R-:W2:Y:S04]  /*25770*/  LDS.128 R4, [R29+0x400] ;  /* 0x000400001d047984 */ /* 0x000ea80000000c00 */
[----:B0-----:R-:W-:Y:S04]  /*25780*/  STL.64 [R1+0xa0], R12 ;  /* 0x0000a00c01007387 */ /* 0x001fe80000100a00 */
[----:B------:R-:W-:Y:S01]  /*25790*/  STL.64 [R1+0xa8], R14 ;  /* 0x0000a80e01007387 */ /* 0x000fe20000100a00 */
[----:B------:R-:W-:Y:S06]  /*257a0*/  BAR.SYNC.DEFER_BLOCKING 0x0 ;  /* 0x0000000000007b1d */ /* 0x000fec0000010000 */
[----:B-1----:R0:W-:Y:S04]  /*257b0*/  STL.64 [R1+0xb0], R8 ;  /* 0x0000b00801007387 */ /* 0x0021e80000100a00 */
[----:B------:R1:W-:Y:S04]  /*257c0*/  STL.64 [R1+0xb8], R10 ;  /* 0x0000b80a01007387 */ /* 0x0003e80000100a00 */
[----:B--2---:R-:W-:Y:S04]  /*257d0*/  STL.64 [R1+0xc0], R4 ;  /* 0x0000c00401007387 */ /* 0x004fe80000100a00 */
[----:B------:R-:W-:Y:S04]  /*257e0*/  STL.64 [R1+0xc8], R6 ;  /* 0x0000c80601007387 */ /* 0x000fe80000100a00 */
        /* <DEDUP_REMOVED lines=10> */
[----:B----4-:R-:W-:Y:S04]  /*25890*/  STSM.16.M88.4 [R27], R16 ;  /* 0x000000101b007844 */ /* 0x010fe80000000200 */
[----:B-----5:R-:W-:Y:S01]  /*258a0*/  STSM.16.M88.4 [R27+0x200], R20 ;  /* 0x000200141b007844 */ /* 0x020fe20000000200 */
[----:B------:R-:W-:Y:S06]  /*258b0*/  BAR.SYNC.DEFER_BLOCKING 0x0 ;  /* 0x0000000000007b1d */ /* 0x000fec0000010000 */
[----:B------:R-:W0:Y:S04]  /*258c0*/  LDS.128 R20, [R29] ;  /* 0x000000001d147984 */ /* 0x000e280000000c00 */
[----:B------:R-:W1:Y:S01]  /*258d0*/  LDS.128 R16, [R29+0x400] ;  /* 0x000400001d107984 */ /* 0x000e620000000c00 */
[----:B------:R-:W-:Y:S06]  /*258e0*/  BAR.SYNC.DEFER_BLOCKING 0x0 ;  /* 0x0000000000007b1d */ /* 0x000fec0000010000 */
[----:B--2---:R-:W-:Y:S04]  /*258f0*/  STL.64 [R1+0x9d0], R10 ;  /* 0x0009d00a01007387 */ /* 0x004fe80000100a00 */
[----:B------:R2:W-:Y:S04]  /*25900*/  STL.64 [R1+0x9c8], R8 ;  /* 0x0009c80801007387 */ /* 0x0005e80000100a00 */
[----:B--2---:R-:W2:Y:S04]  /*25910*/  LDL.LU R8, [R1+0x20] ;  /* 0x0000200001087983 */ /* 0x004ea80000300800 */
[----:B------:R-:W2:Y:S04]  /*25920*/  LDL.LU R9, [R1+0x24] ;  /* 0x0000240001097983 */ /* 0x000ea80000300800 */
[----:B------:R-:W2:Y:S04]  /*25930*/  LDL.LU R10, [R1+0x28] ;  /* 0x00002800010a7983 */ /* 0x000ea80000300800 */
[----:B------:R-:W2:Y:S04]  /*25940*/  LDL.LU R11, [R1+0x2c] ;  /* 0x00002c00010b7983 */ /* 0x000ea80000300800 */
[----:B------:R-:W4:Y:S04]  /*25950*/  LDL.LU R4, [R1+0x40] ;  /* 0x0000400001047983 */ /* 0x000f280000300800 */
[----:B------:R-:W4:Y:S04]  /*25960*/  LDL.LU R5, [R1+0x44] ;  /* 0x0000440001057983 */ /* 0x000f280000300800 */
[----:B------:R-:W4:Y:S04]  /*25970*/  LDL.LU R6, [R1+0x48] ;  /* 0x0000480001067983 */ /* 0x000f280000300800 */
[----:B------:R-:W4:Y:S04]  /*25980*/  LDL.LU R7, [R1+0x4c] ;  /* 0x00004c0001077983 */ /* 0x000f280000300800 */
[----:B------:R-:W5:Y:S04]  /*25990*/  LDL.LU R0, [R1+0x970] ;  /* 0x0009700001007983 */ /* 0x000f680000300800 */
[----:B------:R-:W3:Y:S04]  /*259a0*/  LDL.LU R12, [R1+0x60] ;  /* 0x00006000010c7983 */ /* 0x000ee80000300800 */
[----:B0-----:R-:W-:Y:S04]  /*259b0*/  STL.64 [R1+0x10], R20 ;  /* 0x0000101401007387 */ /* 0x001fe80000100a00 */
[----:B------:R-:W-:Y:S04]  /*259c0*/  STL.64 [R1+0x18], R22 ;  /* 0x0000181601007387 */ /* 0x000fe80000100a00 */
[----:B-1----:R0:W-:Y:S04]  /*259d0*/  STL.64 [R1+0xd0], R16 ;  /* 0x0000d01001007387 */ /* 0x0021e80000100a00 */
[----:B------:R1:W-:Y:S04]  /*259e0*/  STL.64 [R1+0xd8], R18 ;  /* 0x0000d81201007387 */ /* 0x0003e80000100a00 */
[----:B------:R-:W3:Y:S04]  /*259f0*/  LDL.LU R13, [R1+0x64] ;  /* 0x00006400010d7983 */ /* 0x000ee80000300800 */
[----:B------:R-:W3:Y:S04]  /*25a00*/  LDL.LU R14, [R1+0x68] ;  /* 0x00006800010e7983 */ /* 0x000ee80000300800 */
[----:B------:R-:W3:Y:S04]  /*25a10*/  LDL.LU R15, [R1+0x6c] ;  /* 0x00006c00010f7983 */ /* 0x000ee80000300800 */
[----:B0-----:R-:W3:Y:S04]  /*25a20*/  LDL.LU R16, [R1+0x70] ;  /* 0x0000700001107983 */ /* 0x001ee80000300800 */
[----:B------:R-:W3:Y:S04]  /*25a30*/  LDL.LU R17, [R1+0x74] ;  /* 0x0000740001117983 */ /* 0x000ee80000300800 */
[----:B-1----:R-:W3:Y:S04]  /*25a40*/  LDL.LU R18, [R1+0x78] ;  /* 0x0000780001127983 */ /* 0x002ee80000300800 */
[----:B------:R-:W3:Y:S04]  /*25a50*/  LDL.LU R19, [R1+0x7c] ;  /* 0x00007c0001137983 */ /* 0x000ee80000300800 */
[----:B------:R-:W3:Y:S04]  /*25a60*/  LDL.LU R20, [R1+0x200] ;  /* 0x0002000001147983 */ /* 0x000ee80000300800 */
[----:B------:R-:W3:Y:S04]  /*25a70*/  LDL.LU R21, [R1+0x204] ;  /* 0x0002040001157983 */ /* 0x000ee80000300800 */
[----:B------:R-:W3:Y:S04]  /*25a80*/  LDL.LU R22, [R1+0x208] ;  /* 0x0002080001167983 */ /* 0x000ee80000300800 */
[----:B------:R-:W3:Y:S04]  /*25a90*/  LDL.LU R23, [R1+0x20c] ;  /* 0x00020c0001177983 */ /* 0x000ee80000300800 */
[----:B--2---:R-:W-:Y:S04]  /*25aa0*/  STSM.16.M88.4 [R27], R8 ;  /* 0x000000081b007844 */ /* 0x004fe80000000200 */
[----:B---3--:R-:W-:Y:S04]  /*25ab0*/  STL.64 [R1+0x9b0], R22 ;  /* 0x0009b01601007387 */ /* 0x008fe80000100a00 */
[----:B------:R0:W-:Y:S04]  /*25ac0*/  STL.64 [R1+0x9a8], R20 ;  /* 0x0009a81401007387 */ /* 0x0001e80000100a00 */
[----:B0-----:R-:W2:Y:S04]  /*25ad0*/  LDL.LU R20, [R1+0xe0] ;  /* 0x0000e00001147983 */ /* 0x001ea80000300800 */
[----:B------:R-:W2:Y:S04]  /*25ae0*/  LDL.LU R21, [R1+0xe4] ;  /* 0x0000e40001157983 */ /* 0x000ea80000300800 */
[----:B------:R-:W2:Y:S04]  /*25af0*/  LDL.LU R22, [R1+0xe8] ;  /* 0x0000e80001167983 */ /* 0x000ea80000300800 */
[----:B------:R-:W2:Y:S04]  /*25b00*/  LDL.LU R23, [R1+0xec] ;  /* 0x0000ec0001177983 */ /* 0x000ea80000300800 */
[----:B------:R-:W3:Y:S04]  /*25b10*/  LDL.LU.64 R10, [R1+0x9d0] ;  /* 0x0009d000010a7983 */ /* 0x000ee80000300a00 */
[----:B------:R-:W3:Y:S04]  /*25b20*/  LDL.LU.64 R8, [R1+0x9c8] ;  /* 0x0009c80001087983 */ /* 0x000ee80000300a00 */
[----:B---3--:R-:W-:Y:S01]  /*25b30*/  STSM.16.M88.4 [R27+0x200], R8 ;  /* 0x000200081b007844 */ /* 0x008fe20000000200 */
[----:B------:R-:W-:Y:S06]  /*25b40*/  BAR.SYNC.DEFER_BLOCKING 0x0 ;  /* 0x0000000000007b1d */ /* 0x000fec0000010000 */
[----:B------:R-:W0:Y:S04]  /*25b50*/  LDS.128 R8, [R29] ;  /* 0x000000001d087984 */ /* 0x000e280000000c00 */
[----:B0-----:R-:W-:Y:S04]  /*25b60*/  STL.64 [R1+0x20], R8 ;  /* 0x0000200801007387 */ /* 0x001fe80000100a00 */
[----:B------:R-:W-:Y:S04]  /*25b70*/  STL.64 [R1+0x28], R10 ;  /* 0x0000280a01007387 */ /* 0x000fe80000100a00 */
[----:B------:R-:W0:Y:S01]  /*25b80*/  LDS.128 R8, [R29+0x400] ;  /* 0x000400001d087984 */ /* 0x000e220000000c00 */
[----:B------:R-:W-:Y:S06]  /*25b90*/  BAR.SYNC.DEFER_BLOCKING 0x0 ;  /* 0x0000000000007b1d */ /* 0x000fec0000010000 */
[----:B0-----:R-:W-:Y:S04]  /*25ba0*/  STL.64 [R1+0x30], R8 ;  /* 0x0000300801007387 */ /* 0x001fe80000100a00 */
[----:B------:R0:W-:Y:S04]  /*25bb0*/  STL.64 [R1+0x38], R10 ;  /* 0x0000380a01007387 */ /* 0x0001e80000100a00 */
[----:B0-----:R-:W3:Y:S04]  /*25bc0*/  LDL.LU.64 R10, [R1+0x9c0] ;  /* 0x0009c000010a7983 */ /* 0x001ee80000300a00 */
[----:B------:R-:W3:Y:S04]  /*25bd0*/  LDL.LU.64 R8, [R1+0x9b8] ;  /* 0x0009b80001087983 */ /* 0x000ee80000300a00 */
[----:B----4-:R-:W-:Y:S04]  /*25be0*/  STSM.16.M88.4 [R27], R4 ;  /* 0x000000041b007844 */ /* 0x010fe80000000200 */
[----:B---3--:R-:W-:Y:S01]  /*25bf0*/  STSM.16.M88.4 [R27+0x200], R8 ;  /* 0x000200081b007844 */ /* 0x008fe20000000200 */
[----:B------:R-:W-:Y:S06]  /*25c00*/  BAR.SYNC.DEFER_BLOCKING 0x0 ;  /* 0x0000000000007b1d */ /* 0x000fec0000010000 */
[----:B------:R-:W0:Y:S04]  /*25c10*/  LDS.128 R4, [R29] ;  /* 0x000000001d047984 */ /* 0x000e280000000c00 */
[----:B------:R-:W1:Y:S01]  /*25c20*/  LDS.128 R8, [R29+0x400] ;  /* 0x000400001d087984 */ /* 0x000e620000000c00 */
[----:B------:R-:W-:Y:S06]  /*25c30*/  BAR.SYNC.DEFER_BLOCKING 0x0 ;  /* 0x0000000000007b1d */ /* 0x000fec0000010000 */
[----:B------:R-:W-:Y:S04]  /*25c40*/  STSM.16.M88.4 [R27], R12 ;  /* 0x0000000c1b007844 */ /* 0x000fe80000000200 */
[----:B------:R-:W-:Y:S01]  /*25c50*/  STSM.16.M88.4 [R27+0x200], R16 ;  /* 0x000200101b007844 */ /* 0x000fe20000000200 */
[----:B------:R-:W-:Y:S06]  /*25c60*/  BAR.SYNC.DEFER_BLOCKING 0x0 ;  /* 0x0000000000007b1d */ /* 0x000fec0000010000 */
[----:B------:R-:W3:Y:S04]  /*25c70*/  LDS.128 R12, [R29] ;  /* 0x000000001d0c7984 */ /* 0x000ee80000000c00 */
[----:B------:R-:W4:Y:S01]  /*25c80*/  LDS.128 R16, [R29+0x400] ;  /* 0x000400001d107984 */ /* 0x000f220000000c00 */
[----:B------:R-:W-:Y:S06]  /*25c90*/  BAR.SYNC.DEFER_BLOCKING 0x0 ;  /* 0x0000000000007b1d */ /* 0x000fec0000010000 */
[----:B0-----:R-:W-:Y:S04]  /*25ca0*/  STL [R1+0x978], R6 ;  /* 0x0009780601007387 */ /* 0x001fe80000100800 */
[----:B------:R0:W-:Y:S04]  /*25cb0*/  STL [R1+0x974], R7 ;  /* 0x0009740701007387 */ /* 0x0001e80000100800 */
[----:B0-----:R-:W3:Y:S04]  /*25cc0*/  LDL R7, [R1+0x274] ;  /* 0x0002740001077983 */ /* 0x001ee80000100800 */
[----:B--2---:R0:W-:Y:S04]  /*25cd0*/  STSM.16.M88.4 [R27], R20 ;  /* 0x000000141b007844 */ /* 0x0041e80000000200 */
[----:B0-----:R-:W2:Y:S04]  /*25ce0*/  LDL.LU.64 R22, [R1+0x9b0] ;  /* 0x0009b00001167983 */ /* 0x001ea80000300a00 */
[----:B------:R-:W2:Y:S01]  /*25cf0*/  LDL.LU.64 R20, [R1+0x9a8] ;  /* 0x0009a80001147983 */ /* 0x000ea20000300a00 */
[----:B------:R-:W-:-:S05]  /*25d00*/  VIADD R2, R2, 0x4 ;  /* 0x0000000402027836 */ /* 0x000fca0000000000 */
[----:B------:R-:W-:Y:S01]  /*25d10*/  ISETP.LT.AND P1, PT, R2, UR11, !P0 ;  /* 0x0000000b02007c0c */ /* 0x000fe2000c721270 */
[----:B-----5:R-:W-:Y:S01]  /*25d20*/  IMAD R2, R0, UR5, RZ ;  /* 0x0000000500027c24 */ /* 0x020fe2000f8e02ff */
[----:B------:R-:W-:Y:S01]  /*25d30*/  ISETP.LT.AND P2, PT, R3, UR10, !P0 ;  /* 0x0000000a03007c0c */ /* 0x000fe2000c741270 */
[----:B------:R-:W0:Y:S03]  /*25d40*/  LDCU UR5, c[0x0][0x39c] ;  /* 0x00007380ff0577ac */ /* 0x000e260008000800 */
[----:B------:R-:W-:-:S04]  /*25d50*/  LEA R0, P6, R2, UR12, 0x1 ;  /* 0x0000000c02007c11 */ /* 0x000fc8000f8c08ff */
[----:B------:R-:W-:Y:S02]  /*25d60*/  LEA.HI.X.SX32 R28, R2, UR13, 0x1, P6 ;  /* 0x0000000d021c7c11 */ /* 0x000fe4000b0f0eff */
[----:B------:R-:W-:Y:S01]  /*25d70*/  PRMT R25, R24, 0x7632, R25 ;  /* 0x0000763218197816 */ /* 0x000fe20000000019 */
[C---:B---3--:R-:W-:Y:S01]  /*25d80*/  IMAD R26, R7.reuse, UR4, RZ ;  /* 0x00000004071a7c24 */ /* 0x048fe2000f8e02ff */
[----:B------:R-:W-:-:S04]  /*25d90*/  ISETP.LT.AND P5, PT, R7, UR15, !P0 ;  /* 0x0000000f07007c0c */ /* 0x000fc8000c7a1270 */
[C---:B------:R-:W-:Y:S01]  /*25da0*/  LEA R2, P6, R26.reuse, R0, 0x1 ;  /* 0x000000001a027211 */ /* 0x040fe200078c08ff */
[----:B--2---:R2:W-:Y:S03]  /*25db0*/  STSM.16.M88.4 [R27+0x200], R20 ;  /* 0x000200141b007844 */ /* 0x0045e60000000200 */
[C---:B------:R-:W-:Y:S01]  /*25dc0*/  LEA.HI.X.SX32 R3, R26.reuse, R28, 0x1, P6 ;  /* 0x0000001c1a037211 */ /* 0x040fe200030f0eff */
[----:B------:R-:W-:Y:S01]  /*25dd0*/  BAR.SYNC.DEFER_BLOCKING 0x0 ;  /* 0x0000000000007b1d */ /* 0x000fe20000010000 */
[----:B------:R-:W-:-:S05]  /*25de0*/  VIADD R26, R26, UR4 ;  /* 0x000000041a1a7c36 */ /* 0x000fca0008000000 */
[----:B--2---:R-:W2:Y:S04]  /*25df0*/  LDL.LU.64 R22, [R1+0x9a0] ;  /* 0x0009a00001167983 */ /* 0x004ea80000300a00 */
[----:B------:R-:W3:Y:S04]  /*25e00*/  LDL.LU R21, [R1+0x998] ;  /* 0x0009980001157983 */ /* 0x000ee80000300800 */
[----:B------:R5:W-:Y:S02]  /*25e10*/  @P5 STG.E.U16 desc[UR8][R2.64], R24 ;  /* 0x0000001802005986 */ /* 0x000be4000c101508 */
[----:B-----5:R-:W-:-:S04]  /*25e20*/  LEA R2, P6, R26, R0, 0x1 ;  /* 0x000000001a027211 */ /* 0x020fc800078c08ff */
[----:B------:R-:W-:-:S05]  /*25e30*/  LEA.HI.X.SX32 R3, R26, R28, 0x1, P6 ;  /* 0x0000001c1a037211 */ /* 0x000fca00030f0eff */
[----:B------:R5:W-:Y:S04]  /*25e40*/  @P4 STG.E.U16 desc[UR8][R2.64], R25 ;  /* 0x0000001902004986 */ /* 0x000be8000c101508 */
[----:B-----5:R-:W5:Y:S01]  /*25e50*/  LDL.LU R25, [R1+0x994] ;  /* 0x0009940001197983 */ /* 0x020f620000300800 */
[C---:B------:R-:W-:Y:S02]  /*25e60*/  VIADD R20, R7.reuse, 0x5 ;  /* 0x0000000507147836 */ /* 0x040fe40000000000 */
[----:B------:R-:W-:-:S03]  /*25e70*/  IMAD R27, R7, UR4, RZ ;  /* 0x00000004071b7c24 */ /* 0x000fc6000f8e02ff */
[----:B0-----:R-:W-:Y:S01]  /*25e80*/  ISETP.LT.AND P5, PT, R20, UR5, !P0 ;  /* 0x0000000514007c0c */ /* 0x001fe2000c7a1270 */
[----:B------:R-:W-:Y:S01]  /*25e90*/  VIADD R20, R26, UR4 ;  /* 0x000000041a147c36 */ /* 0x000fe20008000000 */
[----:B------:R-:W0:Y:S01]  /*25ea0*/  LDCU UR5, c[0x0][0x39c] ;  /* 0x00007380ff0577ac */ /* 0x000e220008000800 */
[----:B------:R-:W-:-:S03]  /*25eb0*/  VIADD R27, R27, UR4 ;  /* 0x000000041b1b7c36 */ /* 0x000fc60008000000 */
[----:B------:R-:W-:Y:S01]  /*25ec0*/  LEA R26, P6, R20, R0, 0x1 ;  /* 0x00000000141a7211 */ /* 0x000fe200078c08ff */
[----:B------:R-:W-:Y:S02]  /*25ed0*/  VIADD R27, R27, UR4 ;  /* 0x000000041b1b7c36 */ /* 0x000fe40008000000 */
[----:B------:R-:W-:Y:S02]  /*25ee0*/  VIADD R20, R7, 0x6 ;  /* 0x0000000607147836 */ /* 0x000fe40000000000 */
[C---:B------:R-:W-:Y:S01]  /*25ef0*/  VIADD R24, R27.reuse, UR4 ;  /* 0x000000041b187c36 */ /* 0x040fe20008000000 */
[----:B------:R-:W-:Y:S02]  /*25f00*/  LEA.HI.X.SX32 R27, R27, R28, 0x1, P6 ;  /* 0x0000001c1b1b7211 */ /* 0x000fe400030f0eff */
[----:B------:R-:W-:Y:S01]  /*25f10*/  ISETP.LT.AND P4, PT, R20, UR6, !P0 ;  /* 0x0000000614007c0c */ /* 0x000fe2000c781270 */
[----:B------:R-:W0:Y:S01]  /*25f20*/  LDCU UR6, c[0x0][0x39c] ;  /* 0x00007380ff0677ac */ /* 0x000e220008000800 */
[----:B------:R-:W2:Y:S04]  /*25f30*/  LDL.LU R20, [R1+0x990] ;  /* 0x0009900001147983 */ /* 0x000ea80000300800 */
[----:B-----5:R5:W-:Y:S04]  /*25f40*/  @P3 STG.E.U16 desc[UR8][R26.64], R25 ;  /* 0x000000191a003986 */ /* 0x020be8000c101508 */
[----:B-----5:R-:W5:Y:S01]  /*25f50*/  LDL.LU R26, [R1+0x98c] ;  /* 0x00098c00011a7983 */ /* 0x020f620000300800 */
[C---:B------:R-:W-:Y:S01]  /*25f60*/  LEA R2, P6, R24.reuse, R0, 0x1 ;  /* 0x0000000018027211 */ /* 0x040fe200078c08ff */
[----:B------:R-:W-:Y:S01]  /*25f70*/  VIADD R27, R7, 0x7 ;  /* 0x00000007071b7836 */ /* 0x000fe20000000000 */
[----:B---3--:R-:W-:Y:S01]  /*25f80*/  PRMT R21, R25, 0x7632, R21 ;  /* 0x0000763219157816 */ /* 0x008fe20000000015 */
[C---:B------:R-:W-:Y:S01]  /*25f90*/  VIADD R25, R24.reuse, UR4 ;  /* 0x0000000418197c36 */ /* 0x040fe20008000000 */
[----:B------:R-:W-:-:S02]  /*25fa0*/  LEA.HI.X.SX32 R3, R24, R28, 0x1, P6 ;  /* 0x0000001c18037211 */ /* 0x000fc400030f0eff */
[----:B0-----:R-:W-:Y:S01]  /*25fb0*/  ISETP.LT.AND P3, PT, R27, UR5, !P0 ;  /* 0x000000051b007c0c */ /* 0x001fe2000c761270 */
[C---:B------:R-:W-:Y:S01]  /*25fc0*/  VIADD R27, R25.reuse, UR4 ;  /* 0x00000004191b7c36 */ /* 0x040fe20008000000 */
[----:B------:R-:W0:Y:S01]  /*25fd0*/  LDCU UR5, c[0x0][0x39c] ;  /* 0x00007380ff0577ac */ /* 0x000e220008000800 */
[----:B------:R3:W-:Y:S01]  /*25fe0*/  @P2 STG.E.U16 desc[UR8][R2.64], R21 ;  /* 0x0000001502002986 */ /* 0x0007e2000c101508 */
[----:B------:R-:W-:-:S04]  /*25ff0*/  LEA R24, P2, R25, R0, 0x1 ;  /* 0x0000000019187211 */ /* 0x000fc800078408ff */
[----:B------:R-:W-:Y:S01]  /*26000*/  LEA.HI.X.SX32 R25, R25, R28, 0x1, P2 ;  /* 0x0000001c19197211 */ /* 0x000fe200010f0eff */
[----:B---3--:R-:W-:-:S05]  /*26010*/  VIADD R2, R7, 0x8 ;  /* 0x0000000807027836 */ /* 0x008fca0000000000 */
[----:B------:R-:W-:Y:S01]  /*26020*/  ISETP.LT.AND P2, PT, R2, UR7, !P0 ;  /* 0x0000000702007c0c */ /* 0x000fe2000c741270 */
[----:B------:R-:W-:Y:S01]  /*26030*/  VIADD R21, R7, 0x9 ;  /* 0x0000000907157836 */ /* 0x000fe20000000000 */
[C---:B------:R-:W-:Y:S01]  /*26040*/  LEA R2, P6, R27.reuse, R0, 0x1 ;  /* 0x000000001b027211 */ /* 0x040fe200078c08ff */
[----:B------:R-:W3:Y:S03]  /*26050*/  LDCU UR7, c[0x0][0x39c] ;  /* 0x00007380ff0777ac */ /* 0x000ee60008000800 */
[C---:B------:R-:W-:Y:S01]  /*26060*/  LEA.HI.X.SX32 R3, R27.reuse, R28, 0x1, P6 ;  /* 0x0000001c1b037211 */ /* 0x040fe200030f0eff */
[----:B-----5:R5:W-:Y:S02]  /*26070*/  @P1 STG.E.U16 desc[UR8][R24.64], R26 ;  /* 0x0000001a18001986 */ /* 0x020be4000c101508 */
[----:B-----5:R-:W-:Y:S02]  /*26080*/  VIADD R25, R27, UR4 ;  /* 0x000000041b197c36 */ /* 0x020fe40008000000 */
[----:B------:R-:W5:Y:S01]  /*26090*/  LDL.LU R27, [R1+0x988] ;  /* 0x00098800011b7983 */ /* 0x000f620000300800 */
[----:B--2---:R-:W-:-:S02]  /*260a0*/  PRMT R22, R26, 0x7632, R22 ;  /* 0x000076321a167816 */ /* 0x004fc40000000016 */
[----:B------:R-:W-:Y:S01]  /*260b0*/  ISETP.LT.AND P1, PT, R21, UR6, !P0 ;  /* 0x0000000615007c0c */ /* 0x000fe2000c721270 */
[C---:B------:R-:W-:Y:S01]  /*260c0*/  VIADD R26, R25.reuse, UR4 ;  /* 0x00000004191a7c36 */ /* 0x040fe20008000000 */
[----:B------:R-:W2:Y:S01]  /*260d0*/  LDL.LU R21, [R1+0x984] ;  /* 0x0009840001157983 */ /* 0x000ea20000300800 */
[----:B------:R-:W0:Y:S03]  /*260e0*/  LDCU UR6, c[0x0][0x39c] ;  /* 0x00007380ff0677ac */ /* 0x000e260008000800 */
[----:B------:R1:W-:Y:S01]  /*260f0*/  @P5 STG.E.U16 desc[UR8][R2.64], R22 ;  /* 0x0000001602005986 */ /* 0x0003e2000c101508 */
[----:B------:R-:W-:-:S04]  /*26100*/  LEA R24, P5, R25, R0, 0x1 ;  /* 0x0000000019187211 */ /* 0x000fc800078a08ff */
[----:B------:R-:W-:Y:S01]  /*26110*/  LEA.HI.X.SX32 R25, R25, R28, 0x1, P5 ;  /* 0x0000001c19197211 */ /* 0x000fe200028f0eff */
[C---:B-1----:R-:W-:Y:S02]  /*26120*/  VIADD R2, R7.reuse, 0xa ;  /* 0x0000000a07027836 */ /* 0x042fe40000000000 */
[----:B------:R-:W-:-:S03]  /*26130*/  VIADD R22, R7, 0xb ;  /* 0x0000000b07167836 */ /* 0x000fc60000000000 */
[----:B0-----:R-:W-:Y:S01]  /*26140*/  ISETP.LT.AND P5, PT, R2, UR5, !P0 ;  /* 0x0000000502007c0c */ /* 0x001fe2000c7a1270 */
[----:B------:R-:W0:Y:S01]  /*26150*/  LDCU UR5, c[0x0][0x39c] ;  /* 0x00007380ff0577ac */ /* 0x000e220008000800 */
[----:B------:R-:W-:-:S04]  /*26160*/  LEA R2, P6, R26, R0, 0x1 ;  /* 0x000000001a027211 */ /* 0x000fc800078c08ff */
[----:B------:R-:W-:Y:S02]  /*26170*/  LEA.HI.X.SX32 R3, R26, R28, 0x1, P6 ;  /* 0x0000001c1a037211 */ /* 0x000fe400030f0eff */
[----:B---3--:R-:W-:Y:S01]  /*26180*/  ISETP.LT.AND P6, PT, R22, UR7, !P0 ;  /* 0x0000000716007c0c */ /* 0x008fe2000c7c1270 */
[----:B------:R-:W1:Y:S01]  /*26190*/  LDCU UR7, c[0x0][0x39c] ;  /* 0x00007380ff0777ac */ /* 0x000e620008000800 */
[----:B------:R-:W3:Y:S01]  /*261a0*/  LDL.LU R22, [R1+0x980] ;  /* 0x0009800001167983 */ /* 0x000ee20000300800 */
[----:B------:R-:W-:Y:S02]  /*261b0*/  PRMT R6, R20, 0x7632, R6 ;  /* 0x0000763214067816 */ /* 0x000fe40000000006 */
[----:B-----5:R-:W-:Y:S01]  /*261c0*/  PRMT R23, R27, 0x7632, R23 ;  /* 0x000076321b177816 */ /* 0x020fe20000000017 */
[----:B------:R-:W-:Y:S04]  /*261d0*/  @P4 STG.E.U16 desc[UR8][R24.64], R27 ;  /* 0x0000001b18004986 */ /* 0x000fe8000c101508 */
[----:B------:R5:W-:Y:S04]  /*261e0*/  @P3 STG.E.U16 desc[UR8][R2.64], R23 ;  /* 0x0000001702003986 */ /* 0x000be8000c101508 */
[----:B-----5:R-:W5:Y:S01]  /*261f0*/  LDL.LU R23, [R1+0x97c] ;  /* 0x00097c0001177983 */ /* 0x020f620000300800 */
[----:B------:R-:W-:-:S02]  /*26200*/  VIADD R24, R26, UR4 ;  /* 0x000000041a187c36 */ /* 0x000fc40008000000 */
[----:B------:R-:W-:Y:S02]  /*26210*/  VIADD R3, R7, 0xc ;  /* 0x0000000c07037836 */ /* 0x000fe40000000000 */
[C---:B------:R-:W-:Y:S01]  /*26220*/  VIADD R25, R24.reuse, UR4 ;  /* 0x0000000418197c36 */ /* 0x040fe20008000000 */
[C---:B------:R-:W-:Y:S02]  /*26230*/  LEA R2, P3, R24.reuse, R0, 0x1 ;  /* 0x0000000018027211 */ /* 0x040fe400078608ff */
[----:B------:R-:W-:Y:S01]  /*26240*/  ISETP.LT.AND P4, PT, R3, UR6, !P0 ;  /* 0x0000000603007c0c */ /* 0x000fe2000c781270 */
[C---:B------:R-:W-:Y:S01]  /*26250*/  VIADD R26, R25.reuse, UR4 ;  /* 0x00000004191a7c36 */ /* 0x040fe20008000000 */
[----:B------:R-:W-:Y:S01]  /*26260*/  LEA.HI.X.SX32 R3, R24, R28, 0x1, P3 ;  /* 0x0000001c18037211 */ /* 0x000fe200018f0eff */
[----:B------:R-:W0:Y:S01]  /*26270*/  LDCU UR6, c[0x0][0x39c] ;  /* 0x00007380ff0677ac */ /* 0x000e220008000800 */
[----:B------:R-:W-:-:S03]  /*26280*/  LEA R24, P3, R25, R0, 0x1 ;  /* 0x0000000019187211 */ /* 0x000fc600078608ff */
[----:B------:R1:W-:Y:S01]  /*26290*/  @P2 STG.E.U16 desc[UR8][R2.64], R20 ;  /* 0x0000001402002986 */ /* 0x0003e2000c101508 */
[----:B------:R-:W-:Y:S01]  /*262a0*/  LEA.HI.X.SX32 R25, R25, R28, 0x1, P3 ;  /* 0x0000001c19197211 */ /* 0x000fe200018f0eff */
[C---:B------:R-:W-:Y:S01]  /*262b0*/  VIADD R27, R7.reuse, 0xd ;  /* 0x0000000d071b7836 */ /* 0x040fe20000000000 */
[----:B-1----:R-:W-:Y:S01]  /*262c0*/  LEA R2, P2, R26, R0, 0x1 ;  /* 0x000000001a027211 */ /* 0x002fe200078408ff */
[----:B------:R-:W-:-:S03]  /*262d0*/  VIADD R20, R7, 0xe ;  /* 0x0000000e07147836 */ /* 0x000fc60000000000 */
[----:B------:R-:W-:Y:S02]  /*262e0*/  LEA.HI.X.SX32 R3, R26, R28, 0x1, P2 ;  /* 0x0000001c1a037211 */ /* 0x000fe400010f0eff */
[----:B------:R-:W-:Y:S01]  /*262f0*/  ISETP.LT.AND P2, PT, R20, UR7, !P0 ;  /* 0x0000000714007c0c */ /* 0x000fe2000c741270 */
[----:B------:R-:W-:Y:S01]  /*26300*/  VIADD R20, R26, UR4 ;  /* 0x000000041a147c36 */ /* 0x000fe20008000000 */
[----:B------:R1:W-:Y:S01]  /*26310*/  @P1 STG.E.U16 desc[UR8][R24.64], R6 ;  /* 0x0000000618001986 */ /* 0x0003e2000c101508 */
[----:B0-----:R-:W-:Y:S01]  /*26320*/  ISETP.LT.AND P3, PT, R27, UR5, !P0 ;  /* 0x000000051b007c0c */ /* 0x001fe2000c761270 */
[----:B------:R-:W0:Y:S02]  /*26330*/  LDCU UR7, c[0x0][0x39c] ;  /* 0x00007380ff0777ac */ /* 0x000e240008000800 */
[----:B--2---:R2:W-:Y:S01]  /*26340*/  @P5 STG.E.U16 desc[UR8][R2.64], R21 ;  /* 0x0000001502005986 */ /* 0x0045e2000c101508 */
[----:B------:R-:W-:Y:S01]  /*26350*/  PRMT R27, R21, 0x7632, R27 ;  /* 0x00007632151b7816 */ /* 0x000fe2000000001b */
[----:B------:R-:W0:Y:S01]  /*26360*/  LDCU UR5, c[0x0][0x39c] ;  /* 0x00007380ff0577ac */ /* 0x000e220008000800 */
[----:B-1----:R-:W-:Y:S01]  /*26370*/  VIADD R24, R7, 0xf ;  /* 0x0000000f07187836 */ /* 0x002fe20000000000 */
[----:B------:R-:W4:Y:S01]  /*26380*/  LDL.LU R6, [R1+0x9c] ;  /* 0x00009c0001067983 */ /* 0x000f220000300800 */
[C---:B------:R-:W-:Y:S01]  /*26390*/  VIADD R25, R20.reuse, UR4 ;  /* 0x0000000414197c36 */ /* 0x040fe20008000000 */
[----:B--2---:R-:W-:-:S02]  /*263a0*/  LEA R2, P5, R20, R0, 0x1 ;  /* 0x0000000014027211 */ /* 0x004fc400078a08ff */
[----:B------:R-:W-:Y:S02]  /*263b0*/  ISETP.LT.AND P1, PT, R24, UR6, !P0 ;  /* 0x0000000618007c0c */ /* 0x000fe4000c721270 */
[----:B------:R-:W-:Y:S01]  /*263c0*/  LEA.HI.X.SX32 R3, R20, R28, 0x1, P5 ;  /* 0x0000001c14037211 */ /* 0x000fe200028f0eff */
[C---:B------:R-:W-:Y:S01]  /*263d0*/  VIADD R24, R25.reuse, UR4 ;  /* 0x0000000419187c36 */ /* 0x040fe20008000000 */
[C---:B------:R-:W-:Y:S01]  /*263e0*/  LEA R20, P5, R25.reuse, R0, 0x1 ;  /* 0x0000000019147211 */ /* 0x040fe200078a08ff */
[----:B------:R-:W1:Y:S02]  /*263f0*/  LDCU UR6, c[0x0][0x39c] ;  /* 0x00007380ff0677ac */ /* 0x000e640008000800 */
[----:B------:R2:W-:Y:S01]  /*26400*/  @P6 STG.E.U16 desc[UR8][R2.64], R27 ;  /* 0x0000001b02006986 */ /* 0x0005e2000c101508 */
[----:B------:R-:W-:-:S05]  /*26410*/  LEA.HI.X.SX32 R21, R25, R28, 0x1, P5 ;  /* 0x0000001c19157211 */ /* 0x000fca00028f0eff */
[----:B---3--:R3:W-:Y:S01]  /*26420*/  @P4 STG.E.U16 desc[UR8][R20.64], R22 ;  /* 0x0000001614004986 */ /* 0x0087e2000c101508 */
[C---:B--2---:R-:W-:Y:S01]  /*26430*/  LEA R2, P6, R24.reuse, R0, 0x1 ;  /* 0x0000000018027211 */ /* 0x044fe200078c08ff */
[----:B------:R-:W-:Y:S02]  /*26440*/  VIADD R26, R7, 0x10 ;  /* 0x00000010071a7836 */ /* 0x000fe40000000000 */
[----:B------:R-:W2:Y:S01]  /*26450*/  LDL.LU R27, [R1+0x98] ;  /* 0x00009800011b7983 */ /* 0x000ea20000300800 */
[----:B------:R-:W-:Y:S02]  /*26460*/  LEA.HI.X.SX32 R3, R24, R28, 0x1, P6 ;  /* 0x0000001c18037211 */ /* 0x000fe400030f0eff */
[----:B---3--:R-:W-:Y:S01]  /*26470*/  PRMT R22, R22, 0x7632, R22 ;  /* 0x0000763216167816 */ /* 0x008fe20000000016 */
[----:B------:R-:W-:-:S04]  /*26480*/  VIADD R20, R24, UR4 ;  /* 0x0000000418147c36 */ /* 0x000fc80008000000 */
[----:B------:R3:W-:Y:S01]  /*26490*/  @P3 STG.E.U16 desc[UR8][R2.64], R22 ;  /* 0x0000001602003986 */ /* 0x0007e2000c101508 */
[C---:B------:R-:W-:Y:S01]  /*264a0*/  VIADD R25, R7.reuse, 0x11 ;  /* 0x0000001107197836 */ /* 0x040fe20000000000 */
[----:B0-----:R-:W-:Y:S01]  /*264b0*/  ISETP.LT.AND P5, PT, R26, UR5, !P0 ;  /* 0x000000051a007c0c */ /* 0x001fe2000c7a1270 */
[C---:B------:R-:W-:Y:S01]  /*264c0*/  VIADD R21, R20.reuse, UR4 ;  /* 0x0000000414157c36 */ /* 0x040fe20008000000 */
[----:B------:R-:W2:Y:S01]  /*264d0*/  LDL.LU R26, [R1+0xa4] ;  /* 0x0000a400011a7983 */ /* 0x000ea20000300800 */
[----:B------:R-:W0:Y:S01]  /*264e0*/  LDCU UR5, c[0x0][0x39c] ;  /* 0x00007380ff0577ac */ /* 0x000e220008000800 */
[----:B---3--:R-:W-:Y:S01]  /*264f0*/  VIADD R3, R7, 0x12 ;  /* 0x0000001207037836 */ /* 0x008fe20000000000 */
[----:B------:R-:W-:-:S04]  /*26500*/  LEA R2, P4, R20, R0, 0x1 ;  /* 0x0000000014027211 */ /* 0x000fc800078808ff */
[----:B------:R-:W-:Y:S01]  /*26510*/  ISETP.LT.AND P3, PT, R3, UR7, !P0 ;  /* 0x0000000703007c0c */ /* 0x000fe2000c761270 */
[----:B------:R-:W3:Y:S01]  /*26520*/  LDCU UR7, c[0x0][0x39c] ;  /* 0x00007380ff0777ac */ /* 0x000ee20008000800 */
[----:B------:R-:W-:Y:S02]  /*26530*/  LEA.HI.X.SX32 R3, R20, R28, 0x1, P4 ;  /* 0x0000001c14037211 */ /* 0x000fe400020f0eff */
[----:B-1----:R-:W-:Y:S01]  /*26540*/  ISETP.LT.AND P6, PT, R25, UR6, !P0 ;  /* 0x0000000619007c0c */ /* 0x002fe2000c7c1270 */
[----:B------:R-:W1:Y:S01]  /*26550*/  LDCU UR6, c[0x0][0x39c] ;  /* 0x00007380ff0677ac */ /* 0x000e620008000800 */
[----:B-----5:R-:W-:Y:S01]  /*26560*/  PRMT R25, R23, 0x7632, R25 ;  /* 0x0000763217197816 */ /* 0x020fe20000000019 */
[----:B------:R5:W-:Y:S04]  /*26570*/  @P2 STG.E.U16 desc[UR8][R2.64], R23 ;  /* 0x0000001702002986 */ /* 0x000be8000c101508 */
[----:B-----5:R-:W5:Y:S01]  /*26580*/  LDL.LU R23, [R1+0x90] ;  /* 0x0000900001177983 */ /* 0x020f620000300800 */
[C---:B------:R-:W-:Y:S01]  /*26590*/  LEA R20, P4, R21.reuse, R0, 0x1 ;  /* 0x0000000015147211 */ /* 0x040fe200078808ff */
[----:B------:R-:W-:-:S03]  /*265a0*/  VIADD R22, R21, UR4 ;  /* 0x0000000415167c36 */ /* 0x000fc60008000000 */
[----:B------:R-:W-:Y:S02]  /*265b0*/  LEA.HI.X.SX32 R21, R21, R28, 0x1, P4 ;  /* 0x0000001c15157211 */ /* 0x000fe400020f0eff */
[----:B------:R-:W-:-:S03]  /*265c0*/  LEA R2, P4, R22, R0, 0x1 ;  /* 0x0000000016027211 */ /* 0x000fc600078808ff */
[----:B------:R0:W-:Y:S01]  /*265d0*/  @P1 STG.E.U16 desc[UR8][R20.64], R25 ;  /* 0x0000001914001986 */ /* 0x0001e2000c101508 */
[C---:B------:R-:W-:Y:S01]  /*265e0*/  LEA.HI.X.SX32 R3, R22.reuse, R28, 0x1, P4 ;  /* 0x0000001c16037211 */ /* 0x040fe200020f0eff */
[----:B------:R-:W-:Y:S02]  /*265f0*/  VIADD R22, R22, UR4 ;  /* 0x0000000416167c36 */ /* 0x000fe40008000000 */
[C---:B------:R-:W-:Y:S02]  /*26600*/  VIADD R24, R7.reuse, 0x13 ;  /* 0x0000001307187836 */ /* 0x040fe40000000000 */
[C---:B0-----:R-:W-:Y:S01]  /*26610*/  VIADD R20, R7.reuse, 0x14 ;  /* 0x0000001407147836 */ /* 0x041fe20000000000 */
[----:B------:R-:W2:Y:S01]  /*26620*/  LDL.LU R25, [R1+0xa0] ;  /* 0x0000a00001197983 */ /* 0x000ea20000300800 */
[----:B------:R-:W-:-:S03]  /*26630*/  VIADD R21, R7, 0x15 ;  /* 0x0000001507157836 */ /* 0x000fc60000000000 */
[----:B-1----:R-:W-:Y:S01]  /*26640*/  ISETP.LT.AND P1, PT, R20, UR6, !P0 ;  /* 0x0000000614007c0c */ /* 0x002fe2000c721270 */
[----:B------:R-:W0:Y:S01]  /*26650*/  LDCU UR6, c[0x0][0x39c] ;  /* 0x00007380ff0677ac */ /* 0x000e220008000800 */
[----:B------:R-:W-:Y:S02]  /*26660*/  ISETP.LT.AND P2, PT, R24, UR5, !P0 ;  /* 0x0000000518007c0c */ /* 0x000fe4000c741270 */
[----:B---3--:R-:W-:Y:S01]  /*26670*/  ISETP.LT.AND P4, PT, R21, UR7, !P0 ;  /* 0x0000000715007c0c */ /* 0x008fe2000c781270 */
[----:B------:R-:W1:Y:S01]  /*26680*/  LDCU UR5, c[0x0][0x39c] ;  /* 0x00007380ff0577ac */ /* 0x000e620008000800 */
[----:B------:R-:W3:Y:S01]  /*26690*/  LDCU UR7, c[0x0][0x39c] ;  /* 0x00007380ff0777ac */ /* 0x000ee20008000800 */
[----:B-----5:R-:W-:Y:S01]  /*266a0*/  @P5 STG.E.U16 desc[UR8][R2.64], R23 ;  /* 0x0000001702005986 */ /* 0x020fe2000c101508 */
[----:B------:R-:W-:Y:S02]  /*266b0*/  LEA R20, P5, R22, R0, 0x1 ;  /* 0x0000000016147211 */ /* 0x000fe400078a08ff */
[----:B------:R-:W-:-:S02]  /*266c0*/  PRMT R24, R23, 0x7632, R24 ;  /* 0x0000763217187816 */ /* 0x000fc40000000018 */
[----:B------:R-:W-:-:S05]  /*266d0*/  LEA.HI.X.SX32 R21, R22, R28, 0x1, P5 ;  /* 0x0000001c16157211 */ /* 0x000fca00028f0eff */
[----:B------:R5:W-:Y:S04]  /*266e0*/  @P6 STG.E.U16 desc[UR8][R20.64], R24 ;  /* 0x0000001814006986 */ /* 0x000be8000c101508 */
[----:B-----5:R-:W5:Y:S01]  /*266f0*/  LDL.LU R21, [R1+0x94] ;  /* 0x0000940001157983 */ /* 0x020f620000300800 */
[----:B------:R-:W-:Y:S02]  /*26700*/  VIADD R3, R22, UR4 ;  /* 0x0000000416037c36 */ /* 0x000fe40008000000 */
[----:B------:R-:W-:-:S03]  /*26710*/  VIADD R23, R7, 0x16 ;  /* 0x0000001607177836 */ /* 0x000fc60000000000 */
[C---:B------:R-:W-:Y:S01]  /*26720*/  LEA R2, P5, R3.reuse, R0, 0x1 ;  /* 0x0000000003027211 */ /* 0x040fe200078a08ff */
[----:B------:R-:W-:-:S03]  /*26730*/  VIADD R22, R3, UR4 ;  /* 0x0000000403167c36 */ /* 0x000fc60008000000 */
[----:B------:R-:W-:Y:S02]  /*26740*/  LEA.HI.X.SX32 R3, R3, R28, 0x1, P5 ;  /* 0x0000001c03037211 */ /* 0x000fe400028f0eff */
[----:B-1----:R-:W-:Y:S01]  /*26750*/  ISETP.LT.AND P5, PT, R23, UR5, !P0 ;  /* 0x0000000517007c0c */ /* 0x002fe2000c7a1270 */
[----:B------:R-:W1:Y:S01]  /*26760*/  LDCU UR5, c[0x0][0x39c] ;  /* 0x00007380ff0577ac */ /* 0x000e620008000800 */
[----:B------:R-:W-:Y:S02]  /*26770*/  LEA R20, P6, R22, R0, 0x1 ;  /* 0x0000000016147211 */ /* 0x000fe400078c08ff */
[----:B--2---:R-:W-:Y:S01]  /*26780*/  PRMT R24, R27, 0x7632, R24 ;  /* 0x000076321b187816 */ /* 0x004fe20000000018 */
[----:B-----5:R-:W-:-:S04]  /*26790*/  IMAD.MOV.U32 R23, RZ, RZ, R21 ;  /* 0x000000ffff177224 */ /* 0x020fc800078e0015 */
[----:B------:R-:W-:-:S05]  /*267a0*/  IMAD.MOV.U32 R21, RZ, RZ, R23 ;  /* 0x000000ffff157224 */ /* 0x000fca00078e0017 */
[----:B------:R2:W-:Y:S02]  /*267b0*/  @P3 STG.E.U16 desc[UR8][R2.64], R21 ;  /* 0x0000001502003986 */ /* 0x0005e4000c101508 */
[----:B--2---:R-:W-:Y:S01]  /*267c0*/  IMAD.MOV.U32 R3, RZ, RZ, R21 ;  /* 0x000000ffff037224 */ /* 0x004fe200078e0015 */
[----:B------:R-:W-:-:S04]  /*267d0*/  LEA.HI.X.SX32 R21, R22, R28, 0x1, P6 ;  /* 0x0000001c16157211 */ /* 0x000fc800030f0eff */
[----:B------:R-:W-:Y:S01]  /*267e0*/  PRMT R2, R3, 0x7632, R2 ;  /* 0x0000763203027816 */ /* 0x000fe20000000002 */
[----:B------:R-:W-:-:S04]  /*267f0*/  VIADD R3, R22, UR4 ;  /* 0x0000000416037c36 */ /* 0x000fc80008000000 */
[----:B------:R2:W-:Y:S01]  /*26800*/  @P2 STG.E.U16 desc[UR8][R20.64], R2 ;  /* 0x0000000214002986 */ /* 0x0005e2000c101508 */
[C---:B------:R-:W-:Y:S01]  /*26810*/  VIADD R22, R3.reuse, UR4 ;  /* 0x0000000403167c36 */ /* 0x040fe20008000000 */
[----:B--2---:R-:W-:Y:S01]  /*26820*/  LEA R2, P6, R3, R0, 0x1 ;  /* 0x0000000003027211 */ /* 0x004fe200078c08ff */
[----:B------:R-:W-:-:S03]  /*26830*/  VIADD R20, R7, 0x18 ;  /* 0x0000001807147836 */ /* 0x000fc60000000000 */
[----:B------:R-:W-:Y:S02]  /*26840*/  LEA.HI.X.SX32 R3, R3, R28, 0x1, P6 ;  /* 0x0000001c03037211 */ /* 0x000fe400030f0eff */
[----:B---3--:R-:W-:Y:S01]  /*26850*/  ISETP.LT.AND P2, PT, R20, UR7, !P0 ;  /* 0x0000000714007c0c */ /* 0x008fe2000c741270 */
[----:B------:R-:W-:Y:S01]  /*26860*/  VIADD R23, R7, 0x17 ;  /* 0x0000001707177836 */ /* 0x000fe20000000000 */
[C---:B------:R-:W-:Y:S01]  /*26870*/  LEA R20, P6, R22.reuse, R0, 0x1 ;  /* 0x0000000016147211 */ /* 0x040fe200078c08ff */
[----:B------:R2:W-:Y:S01]  /*26880*/  @P1 STG.E.U16 desc[UR8][R2.64], R27 ;  /* 0x0000001b02001986 */ /* 0x0005e2000c101508 */
[----:B------:R-:W3:Y:S02]  /*26890*/  LDCU UR7, c[0x0][0x39c] ;  /* 0x00007380ff0777ac */ /* 0x000ee40008000800 */
[C---:B------:R-:W-:Y:S01]  /*268a0*/  LEA.HI.X.SX32 R21, R22.reuse, R28, 0x1, P6 ;  /* 0x0000001c16157211 */ /* 0x040fe200030f0eff */
[----:B--2---:R-:W2:Y:S01]  /*268b0*/  LDL.LU R27, [R1+0xa8] ;  /* 0x0000a800011b7983 */ /* 0x004ea20000300800 */
[----:B------:R-:W-:-:S03]  /*268c0*/  VIADD R3, R22, UR4 ;  /* 0x0000000416037c36 */ /* 0x000fc60008000000 */
[----:B------:R5:W-:Y:S02]  /*268d0*/  @P4 STG.E.U16 desc[UR8][R20.64], R24 ;  /* 0x0000001814004986 */ /* 0x000be4000c101508 */
[C---:B------:R-:W-:Y:S01]  /*268e0*/  LEA R2, P4, R3.reuse, R0, 0x1 ;  /* 0x0000000003027211 */ /* 0x040fe200078808ff */
[----:B------:R-:W-:-:S03]  /*268f0*/  VIADD R22, R3, UR4 ;  /* 0x0000000403167c36 */ /* 0x000fc60008000000 */
[----:B------:R-:W-:-:S05]  /*26900*/  LEA.HI.X.SX32 R3, R3, R28, 0x1, P4 ;  /* 0x0000001c03037211 */ /* 0x000fca00020f0eff */
[----:B----4-:R4:W-:Y:S01]  /*26910*/  @P5 STG.E.U16 desc[UR8][R2.64], R6 ;  /* 0x0000000602005986 */ /* 0x0109e2000c101508 */
[----:B-----5:R-:W-:-:S03]  /*26920*/  PRMT R24, R6, 0x7632, R24 ;  /* 0x0000763206187816 */ /* 0x020fc60000000018 */
[----:B----4-:R-:W4:Y:S01]  /*26930*/  LDL.LU R6, [R1+0xac] ;  /* 0x0000ac0001067983 */ /* 0x010f220000300800 */
[----:B0-----:R-:W-:Y:S01]  /*26940*/  ISETP.LT.AND P3, PT, R23, UR6, !P0 ;  /* 0x0000000617007c0c */ /* 0x001fe2000c761270 */
[----:B------:R-:W0:Y:S01]  /*26950*/  LDCU UR6, c[0x0][0x39c] ;  /* 0x00007380ff0677ac */ /* 0x000e220008000800 */
[C---:B------:R-:W-:Y:S02]  /*26960*/  VIADD R23, R7.reuse, 0x19 ;  /* 0x0000001907177836 */ /* 0x040fe40000000000 */
[----:B------:R-:W-:-:S03]  /*26970*/  VIADD R20, R7, 0x1a ;  /* 0x0000001a07147836 */ /* 0x000fc60000000000 */
[----:B-1----:R-:W-:Y:S01]  /*26980*/  ISETP.LT.AND P1, PT, R23, UR5, !P0 ;  /* 0x0000000517007c0c */ /* 0x002fe2000c721270 */
[----:B------:R-:W1:Y:S01]  /*26990*/  LDCU UR5, c[0x0][0x39c] ;  /* 0x00007380ff0577ac */ /* 0x000e620008000800 */
[----:B------:R-:W-:Y:S01]  /*269a0*/  VIADD R2, R22, UR4 ;  /* 0x0000000416027c36 */ /* 0x000fe20008000000 */
[----:B0-----:R-:W-:Y:S01]  /*269b0*/  ISETP.LT.AND P4, PT, R20, UR6, !P0 ;  /* 0x0000000614007c0c */ /* 0x001fe2000c781270 */
[----:B------:R-:W-:Y:S01]  /*269c0*/  VIADD R23, R7, 0x1b ;  /* 0x0000001b07177836 */ /* 0x000fe20000000000 */
[----:B------:R-:W-:Y:S01]  /*269d0*/  LEA R20, P6, R22, R0, 0x1 ;  /* 0x0000000016147211 */ /* 0x000fe200078c08ff */
[----:B------:R-:W-:Y:S01]  /*269e0*/  VIADD R3, R2, UR4 ;  /* 0x0000000402037c36 */ /* 0x000fe20008000000 */
[----:B------:R-:W0:Y:S02]  /*269f0*/  LDCU UR6, c[0x0][0x39c] ;  /* 0x00007380ff0677ac */ /* 0x000e240008000800 */
[----:B------:R-:W-:-:S05]  /*26a00*/  LEA.HI.X.SX32 R21, R22, R28, 0x1, P6 ;  /* 0x0000001c16157211 */ /* 0x000fca00030f0eff */
[----:B------:R5:W-:Y:S01]  /*26a10*/  @P3 STG.E.U16 desc[UR8][R20.64], R24 ;  /* 0x0000001814003986 */ /* 0x000be2000c101508 */
[----:B---3--:R-:W-:Y:S01]  /*26a20*/  ISETP.LT.AND P6, PT, R23, UR7, !P0 ;  /* 0x0000000717007c0c */ /* 0x008fe2000c7c1270 */
[----:B------:R-:W3:Y:S01]  /*26a30*/  LDCU UR7, c[0x0][0x39c] ;  /* 0x00007380ff0777ac */ /* 0x000ee20008000800 */
[----:B-----5:R-:W-:Y:S01]  /*26a40*/  VIADD R21, R7, 0x1c ;  /* 0x0000001c07157836 */ /* 0x020fe20000000000 */
[----:B------:R-:W-:-:S04]  /*26a50*/  LEA R20, P3, R2, R0, 0x1 ;  /* 0x0000000002147211 */ /* 0x000fc800078608ff */
[----:B-1----:R-:W-:Y:S01]  /*26a60*/  ISETP.LT.AND P5, PT, R21, UR5, !P0 ;  /* 0x0000000515007c0c */ /* 0x002fe2000c7a1270 */
[----:B------:R-:W1:Y:S01]  /*26a70*/  LDCU UR5, c[0x0][0x39c] ;  /* 0x00007380ff0577ac */ /* 0x000e620008000800 */
[----:B------:R-:W-:Y:S02]  /*26a80*/  LEA.HI.X.SX32 R21, R2, R28, 0x1, P3 ;  /* 0x0000001c02157211 */ /* 0x000fe400018f0eff */
[C---:B------:R-:W-:Y:S01]  /*26a90*/  LEA R2, P3, R3.reuse, R0, 0x1 ;  /* 0x0000000003027211 */ /* 0x040fe200078608ff */
[----:B------:R-:W-:Y:S01]  /*26aa0*/  VIADD R22, R3, UR4 ;  /* 0x0000000403167c36 */ /* 0x000fe20008000000 */
[----:B------:R-:W-:Y:S02]  /*26ab0*/  PRMT R24, R25, 0x7632, R24 ;  /* 0x0000763219187816 */ /* 0x000fe40000000018 */
[----:B------:R-:W-:Y:S01]  /*26ac0*/  LEA.HI.X.SX32 R3, R3, R28, 0x1, P3 ;  /* 0x0000001c03037211 */ /* 0x000fe200018f0eff */
[----:B------:R5:W-:Y:S04]  /*26ad0*/  @P2 STG.E.U16 desc[UR8][R20.64], R25 ;  /* 0x0000001914002986 */ /* 0x000be8000c101508 */
[----:B------:R0:W-:Y:S01]  /*26ae0*/  @P1 STG.E.U16 desc[UR8][R2.64], R24 ;  /* 0x0000001802001986 */ /* 0x0001e2000c101508 */
[----:B-----5:R-:W-:Y:S01]  /*26af0*/  LEA R20, P2, R22, R0, 0x1 ;  /* 0x0000000016147211 */ /* 0x020fe200078408ff */
[----:B0-----:R-:W-:-:S03]  /*26b00*/  VIADD R2, R7, 0x1e ;  /* 0x0000001e07027836 */ /* 0x001fc60000000000 */
[----:B------:R-:W-:Y:S01]  /*26b10*/  LEA.HI.X.SX32 R21, R22, R28, 0x1, P2 ;  /* 0x0000001c16157211 */ /* 0x000fe200010f0eff */
[----:B------:R-:W-:Y:S01]  /*26b20*/  VIADD R3, R7, 0x1f ;  /* 0x0000001f07037836 */ /* 0x000fe20000000000 */
[----:B---3--:R-:W-:Y:S01]  /*26b30*/  ISETP.LT.AND P2, PT, R2, UR7, !P0 ;  /* 0x0000000702007c0c */ /* 0x008fe2000c741270 */
[----:B------:R-:W-:-:S03]  /*26b40*/  VIADD R2, R22, UR4 ;  /* 0x0000000416027c36 */ /* 0x000fc60008000000 */
[----:B-1----:R-:W-:Y:S01]  /*26b50*/  ISETP.LT.AND P1, PT, R3, UR5, !P0 ;  /* 0x0000000503007c0c */ /* 0x002fe2000c721270 */
[----:B------:R0:W-:Y:S01]  /*26b60*/  @P4 STG.E.U16 desc[UR8][R20.64], R26 ;  /* 0x0000001a14004986 */ /* 0x0001e2000c101508 */
[----:B------:R-:W-:Y:S01]  /*26b70*/  VIADD R23, R7, 0x1d ;  /* 0x0000001d07177836 */ /* 0x000fe20000000000 */
[----:B------:R-:W-:Y:S01]  /*26b80*/  PRMT R24, R26, 0x7632, R24 ;  /* 0x000076321a187816 */ /* 0x000fe20000000018 */
[C---:B------:R-:W-:Y:S01]  /*26b90*/  VIADD R3, R2.reuse, UR4 ;  /* 0x0000000402037c36 */ /* 0x040fe20008000000 */
[----:B------:R-:W1:Y:S01]  /*26ba0*/  LDCU UR7, c[0x0][0x39c] ;  /* 0x00007380ff0777ac */ /* 0x000e620008000800 */
[----:B------:R-:W3:Y:S01]  /*26bb0*/  LDCU UR5, c[0x0][0x39c] ;  /* 0x00007380ff0577ac */ /* 0x000ee20008000800 */
[----:B0-----:R-:W-:Y:S01]  /*26bc0*/  LEA R20, P4, R2, R0, 0x1 ;  /* 0x0000000002147211 */ /* 0x001fe200078808ff */
[----:B------:R-:W-:-:S03]  /*26bd0*/  VIADD R22, R3, UR4 ;  /* 0x0000000403167c36 */ /* 0x000fc60008000000 */
[----:B------:R-:W-:Y:S02]  /*26be0*/  LEA.HI.X.SX32 R21, R2, R28, 0x1, P4 ;  /* 0x0000001c02157211 */ /* 0x000fe400020f0eff */
[----:B------:R-:W-:Y:S02]  /*26bf0*/  LEA R2, P4, R3, R0, 0x1 ;  /* 0x0000000003027211 */ /* 0x000fe400078808ff */
[----:B------:R-:W-:Y:S01]  /*26c00*/  ISETP.LT.AND P3, PT, R23, UR6, !P0 ;  /* 0x0000000617007c0c */ /* 0x000fe2000c761270 */
[----:B------:R0:W-:Y:S01]  /*26c10*/  @P6 STG.E.U16 desc[UR8][R20.64], R24 ;  /* 0x0000001814006986 */ /* 0x0001e2000c101508 */
[----:B------:R-:W-:Y:S01]  /*26c20*/  LEA.HI.X.SX32 R3, R3, R28, 0x1, P4 ;  /* 0x0000001c03037211 */ /* 0x000fe200020f0eff */
[----:B------:R-:W5:Y:S01]  /*26c30*/  LDCU UR6, c[0x0][0x39c] ;  /* 0x00007380ff0677ac */ /* 0x000f620008000800 */
[----:B0-----:R-:W-:-:S04]  /*26c40*/  LEA R20, P6, R22, R0, 0x1 ;  /* 0x0000000016147211 */ /* 0x001fc800078c08ff */
[C---:B------:R-:W-:Y:S01]  /*26c50*/  LEA.HI.X.SX32 R21, R22.reuse, R28, 0x1, P6 ;  /* 0x0000001c16157211 */ /* 0x040fe200030f0eff */
[----:B--2---:R0:W-:Y:S02]  /*26c60*/  @P5 STG.E.U16 desc[UR8][R2.64], R27 ;  /* 0x0000001b02005986 */ /* 0x0041e4000c101508 */
[----:B0-----:R-:W-:Y:S01]  /*26c70*/  PRMT R2, R27, 0x7632, R2 ;  /* 0x000076321b027816 */ /* 0x001fe20000000002 */
[----:B------:R-:W-:Y:S01]  /*26c80*/  VIADD R3, R22, UR4 ;  /* 0x0000000416037c36 */ /* 0x000fe20008000000 */
[----:B------:R-:W2:Y:S04]  /*26c90*/  LDL.LU R27, [R1+0xb8] ;  /* 0x0000b800011b7983 */ /* 0x000ea80000300800 */
[----:B------:R0:W-:Y:S02]  /*26ca0*/  @P3 STG.E.U16 desc[UR8][R20.64], R2 ;  /* 0x0000000214003986 */ /* 0x0001e4000c101508 */
[----:B0-----:R-:W-:Y:S01]  /*26cb0*/  VIADD R20, R7, 0x22 ;  /* 0x0000002207147836 */ /* 0x001fe20000000000 */
[C---:B------:R-:W-:Y:S01]  /*26cc0*/  LEA R2, P5, R3.reuse, R0, 0x1 ;  /* 0x0000000003027211 */ /* 0x040fe200078a08ff */
[----:B------:R-:W-:-:S03]  /*26cd0*/  VIADD R21, R3, UR4 ;  /* 0x0000000403157c36 */ /* 0x000fc60008000000 */
[----:B-1----:R-:W-:Y:S02]  /*26ce0*/  ISETP.LT.AND P3, PT, R20, UR7, !P0 ;  /* 0x0000000714007c0c */ /* 0x002fe4000c761270 */
[----:B------:R-:W-:Y:S01]  /*26cf0*/  LEA.HI.X.SX32 R3, R3, R28, 0x1, P5 ;  /* 0x0000001c03037211 */ /* 0x000fe200028f0eff */
[C---:B------:R-:W-:Y:S01]  /*26d00*/  VIADD R22, R21.reuse, UR4 ;  /* 0x0000000415167c36 */ /* 0x040fe20008000000 */
[----:B------:R-:W-:Y:S01]  /*26d10*/  LEA R20, P5, R21, R0, 0x1 ;  /* 0x0000000015147211 */ /* 0x000fe200078a08ff */
[----:B------:R-:W-:Y:S01]  /*26d20*/  VIADD R23, R7, 0x20 ;  /* 0x0000002007177836 */ /* 0x000fe20000000000 */
[----:B----4-:R-:W-:Y:S01]  /*26d30*/  PRMT R24, R6, 0x7632, R24 ;  /* 0x0000763206187816 */ /* 0x010fe20000000018 */
[----:B------:R-:W0:Y:S01]  /*26d40*/  LDCU UR7, c[0x0][0x39c] ;  /* 0x00007380ff0777ac */ /* 0x000e220008000800 */
[----:B------:R-:W-:Y:S01]  /*26d50*/  LEA.HI.X.SX32 R21, R21, R28, 0x1, P5 ;  /* 0x0000001c15157211 */ /* 0x000fe200028f0eff */
[----:B------:R1:W-:Y:S04]  /*26d60*/  @P2 STG.E.U16 desc[UR8][R2.64], R6 ;  /* 0x0000000602002986 */ /* 0x0003e8000c101508 */
[----:B------:R4:W-:Y:S04]  /*26d70*/  @P1 STG.E.U16 desc[UR8][R20.64], R24 ;  /* 0x0000001814001986 */ /* 0x0009e8000c101508 */
[----:B-1----:R-:W2:Y:S04]  /*26d80*/  LDL.LU R6, [R1+0xbc] ;  /* 0x0000bc0001067983 */ /* 0x002ea80000300800 */
[----:B------:R-:W2:Y:S04]  /*26d90*/  LDL.LU R25, [R1+0xc0] ;  /* 0x0000c00001197983 */ /* 0x000ea80000300800 */
[----:B------:R-:W2:Y:S04]  /*26da0*/  LDL.LU R26, [R1+0xc4] ;  /* 0x0000c400011a7983 */ /* 0x000ea80000300800 */
[----:B----4-:R-:W4:Y:S01]  /*26db0*/  LDL.LU R24, [R1+0xb0] ;  /* 0x0000b00001187983 */ /* 0x010f220000300800 */
[----:B-----5:R-:W-:Y:S01]  /*26dc0*/  ISETP.LT.AND P4, PT, R23, UR6, !P0 ;  /* 0x0000000617007c0c */ /* 0x020fe2000c781270 */
[----:B------:R-:W-:Y:S01]  /*26dd0*/  VIADD R23, R7, 0x21 ;  /* 0x0000002107177836 */ /* 0x000fe20000000000 */
[----:B------:R-:W1:Y:S04]  /*26de0*/  LDCU UR6, c[0x0][0x39c] ;  /* 0x00007380ff0677ac */ /* 0x000e680008000800 */
[----:B---3--:R-:W-:Y:S01]  /*26df0*/  ISETP.LT.AND P6, PT, R23, UR5, !P0 ;  /* 0x0000000517007c0c */ /* 0x008fe2000c7c1270 */
[----:B------:R-:W3:Y:S01]  /*26e00*/  LDCU UR5, c[0x0][0x39c] ;  /* 0x00007380ff0577ac */ /* 0x000ee20008000800 */
[C---:B------:R-:W-:Y:S01]  /*26e10*/  VIADD R23, R7.reuse, 0x23 ;  /* 0x0000002307177836 */ /* 0x040fe20000000000 */
[----:B------:R-:W-:Y:S01]  /*26e20*/  LEA R2, P5, R22, R0, 0x1 ;  /* 0x0000000016027211 */ /* 0x000fe200078a08ff */
[----:B------:R-:W-:-:S03]  /*26e30*/  VIADD R20, R7, 0x25 ;  /* 0x0000002507147836 */ /* 0x000fc60000000000 */
[C---:B------:R-:W-:Y:S01]  /*26e40*/  LEA.HI.X.SX32 R3, R22.reuse, R28, 0x1, P5 ;  /* 0x0000001c16037211 */ /* 0x040fe200028f0eff */
[----:B------:R-:W-:Y:S01]  /*26e50*/  VIADD R22, R22, UR4 ;  /* 0x0000000416167c36 */ /* 0x000fe20008000000 */
[----:B0-----:R-:W-:Y:S01]  /*26e60*/  ISETP.LT.AND P5, PT, R20, UR7, !P0 ;  /* 0x0000000714007c0c */ /* 0x001fe2000c7a1270 */
[----:B------:R-:W-:Y:S01]  /*26e70*/  VIADD R21, R7, 0x24 ;  /* 0x0000002407157836 */ /* 0x000fe20000000000 */
[----:B------:R-:W0:Y:S01]  /*26e80*/  LDCU UR7, c[0x0][0x39c] ;  /* 0x00007380ff0777ac */ /* 0x000e220008000800 */
[----:B---3--:R-:W-:Y:S01]  /*26e90*/  ISETP.LT.AND P2, PT, R23, UR5, !P0 ;  /* 0x0000000517007c0c */ /* 0x008fe2000c741270 */
[----:B------:R-:W3:Y:S02]  /*26ea0*/  LDCU UR5, c[0x0][0x39c] ;  /* 0x00007380ff0577ac */ /* 0x000ee40008000800 */
[----:B-1----:R-:W-:Y:S01]  /*26eb0*/  ISETP.LT.AND P1, PT, R21, UR6, !P0 ;  /* 0x0000000615007c0c */ /* 0x002fe2000c721270 */
[----:B------:R-:W1:Y:S01]  /*26ec0*/  LDCU UR6, c[0x0][0x39c] ;  /* 0x00007380ff0677ac */ /* 0x000e620008000800 */
[----:B----4-:R4:W-:Y:S01]  /*26ed0*/  @P4 STG.E.U16 desc[UR8][R2.64], R24 ;  /* 0x0000001802004986 */ /* 0x0109e2000c101508 */
[----:B------:R-:W-:-:S02]  /*26ee0*/  LEA R20, P4, R22, R0, 0x1 ;  /* 0x0000000016147211 */ /* 0x000fc400078808ff */
[----:B------:R-:W-:Y:S02]  /*26ef0*/  PRMT R23, R24, 0x7632, R23 ;  /* 0x0000763218177816 */ /* 0x000fe40000000017 */
[C---:B------:R-:W-:Y:S01]  /*26f00*/  LEA.HI.X.SX32 R21, R22.reuse, R28, 0x1, P4 ;  /* 0x0000001c16157211 */ /* 0x040fe200020f0eff */
[----:B----4-:R-:W-:Y:S02]  /*26f10*/  VIADD R3, R22, UR4 ;  /* 0x0000000416037c36 */ /* 0x010fe40008000000 */
[----:B------:R-:W-:-:S03]  /*26f20*/  VIADD R24, R7, 0x26 ;  /* 0x0000002607187836 */ /* 0x000fc60000000000 */
[C---:B------:R-:W-:Y:S01]  /*26f30*/  LEA R2, P4, R3.reuse, R0, 0x1 ;  /* 0x0000000003027211 */ /* 0x040fe200078808ff */
[----:B------:R-:W-:-:S03]  /*26f40*/  VIADD R22, R3, UR4 ;  /* 0x0000000403167c36 */ /* 0x000fc60008000000 */
[----:B------:R-:W-:Y:S02]  /*26f50*/  LEA.HI.X.SX32 R3, R3, R28, 0x1, P4 ;  /* 0x0000001c03037211 */ /* 0x000fe400020f0eff */
[----:B---3--:R-:W-:Y:S01]  /*26f60*/  ISETP.LT.AND P4, PT, R24, UR5, !P0 ;  /* 0x0000000518007c0c */ /* 0x008fe2000c781270 */
[----:B------:R3:W-:Y:S01]  /*26f70*/  @P6 STG.E.U16 desc[UR8][R20.64], R23 ;  /* 0x0000001714006986 */ /* 0x0007e2000c101508 */
[----:B------:R-:W4:Y:S03]  /*26f80*/  LDCU UR5, c[0x0][0x39c] ;  /* 0x00007380ff0577ac */ /* 0x000f260008000800 */
[----:B------:R-:W5:Y:S01]  /*26f90*/  LDL.LU R24, [R1+0xb4] ;  /* 0x0000b40001187983 */ /* 0x000f620000300800 */
[----:B---3--:R-:W-:-:S04]  /*26fa0*/  LEA R20, P6, R22, R0, 0x1 ;  /* 0x0000000016147211 */ /* 0x008fc800078c08ff */
[----:B------:R-:W-:Y:S01]  /*26fb0*/  LEA.HI.X.SX32 R21, R22, R28, 0x1, P6 ;  /* 0x0000001c16157211 */ /* 0x000fe200030f0eff */
[----:B------:R-:W-:Y:S01]  /*26fc0*/  VIADD R23, R7, 0x27 ;  /* 0x0000002707177836 */ /* 0x000fe20000000000 */
[----:B-----5:R3:W-:Y:S02]  /*26fd0*/  @P3 STG.E.U16 desc[UR8][R2.64], R24 ;  /* 0x0000001802003986 */ /* 0x0207e4000c101508 */
[----:B---3--:R-:W-:Y:S01]  /*26fe0*/  PRMT R2, R24, 0x7632, R2 ;  /* 0x0000763218027816 */ /* 0x008fe20000000002 */
[----:B------:R-:W-:-:S04]  /*26ff0*/  VIADD R3, R22, UR4 ;  /* 0x0000000416037c36 */ /* 0x000fc80008000000 */
[----:B------:R3:W-:Y:S01]  /*27000*/  @P2 STG.E.U16 desc[UR8][R20.64], R2 ;  /* 0x0000000214002986 */ /* 0x0007e2000c101508 */
[----:B------:R-:W-:Y:S01]  /*27010*/  VIADD R22, R3, UR4 ;  /* 0x0000000403167c36 */ /* 0x000fe20008000000 */
[----:B-1----:R-:W-:Y:S01]  /*27020*/  ISETP.LT.AND P3, PT, R23, UR6, !P0 ;  /* 0x0000000617007c0c */ /* 0x002fe2000c761270 */
[----:B------:R-:W1:Y:S01]  /*27030*/  LDCU UR6, c[0x0][0x39c] ;  /* 0x00007380ff0677ac */ /* 0x000e620008000800 */
[----:B---3--:R-:W-:Y:S01]  /*27040*/  VIADD R20, R7, 0x28 ;  /* 0x0000002807147836 */ /* 0x008fe20000000000 */
[----:B------:R-:W-:-:S04]  /*27050*/  LEA R2, P6, R3, R0, 0x1 ;  /* 0x0000000003027211 */ /* 0x000fc800078c08ff */
[----:B------:R-:W-:Y:S02]  /*27060*/  LEA.HI.X.SX32 R3, R3, R28, 0x1, P6 ;  /* 0x0000001c03037211 */ /* 0x000fe400030f0eff */
[----:B0-----:R-:W-:Y:S01]  /*27070*/  ISETP.LT.AND P2, PT, R20, UR7, !P0 ;  /* 0x0000000714007c0c */ /* 0x001fe2000c741270 */
[----:B------:R-:W-:Y:S01]  /*27080*/  VIADD R24, R7, 0x29 ;  /* 0x0000002907187836 */ /* 0x000fe20000000000 */
[C---:B------:R-:W-:Y:S01]  /*27090*/  LEA R20, P6, R22.reuse, R0, 0x1 ;  /* 0x0000000016147211 */ /* 0x040fe200078c08ff */
[----:B--2---:R0:W-:Y:S01]  /*270a0*/  @P1 STG.E.U16 desc[UR8][R2.64], R27 ;  /* 0x0000001b02001986 */ /* 0x0041e2000c101508 */
[----:B------:R-:W-:Y:S01]  /*270b0*/  PRMT R23, R27, 0x7632, R23 ;  /* 0x000076321b177816 */ /* 0x000fe20000000017 */
[----:B------:R-:W2:Y:S01]  /*270c0*/  LDCU UR7, c[0x0][0x39c] ;  /* 0x00007380ff0777ac */ /* 0x000ea20008000800 */
[C---:B------:R-:W-:Y:S01]  /*270d0*/  LEA.HI.X.SX32 R21, R22.reuse, R28, 0x1, P6 ;  /* 0x0000001c16157211 */ /* 0x040fe200030f0eff */
[----:B0-----:R-:W3:Y:S01]  /*270e0*/  LDL.LU R27, [R1+0xc8] ;  /* 0x0000c800011b7983 */ /* 0x001ee20000300800 */
[----:B------:R-:W-:-:S03]  /*270f0*/  VIADD R3, R22, UR4 ;  /* 0x0000000416037c36 */ /* 0x000fc60008000000 */
[----:B------:R0:W-:Y:S02]  /*27100*/  @P5 STG.E.U16 desc[UR8][R20.64], R23 ;  /* 0x0000001714005986 */ /* 0x0001e4000c101508 */
[C---:B------:R-:W-:Y:S01]  /*27110*/  LEA R2, P5, R3.reuse, R0, 0x1 ;  /* 0x0000000003027211 */ /* 0x040fe200078a08ff */
[----:B------:R-:W-:-:S03]  /*27120*/  VIADD R22, R3, UR4 ;  /* 0x0000000403167c36 */ /* 0x000fc60008000000 */
[----:B------:R-:W-:-:S05]  /*27130*/  LEA.HI.X.SX32 R3, R3, R28, 0x1, P5 ;  /* 0x0000001c03037211 */ /* 0x000fca00028f0eff */
[----:B------:R5:W-:Y:S01]  /*27140*/  @P4 STG.E.U16 desc[UR8][R2.64], R6 ;  /* 0x0000000602004986 */ /* 0x000be2000c101508 */
[----:B0-----:R-:W-:-:S03]  /*27150*/  PRMT R23, R6, 0x7632, R23 ;  /* 0x0000763206177816 */ /* 0x001fc60000000017 */
[----:B-----5:R-:W5:Y:S01]  /*27160*/  LDL.LU R6, [R1+0xcc] ;  /* 0x0000cc0001067983 */ /* 0x020f620000300800 */
[C---:B------:R-:W-:Y:S01]  /*27170*/  VIADD R20, R7.reuse, 0x2a ;  /* 0x0000002a07147836 */ /* 0x040fe20000000000 */
[----:B----4-:R-:W-:Y:S01]  /*27180*/  ISETP.LT.AND P1, PT, R24, UR5, !P0 ;  /* 0x0000000518007c0c */ /* 0x010fe2000c721270 */
[----:B------:R-:W0:Y:S03]  /*27190*/  LDCU UR5, c[0x0][0x39c] ;  /* 0x00007380ff0577ac */ /* 0x000e260008000800 */
[----:B-1----:R-:W-:Y:S01]  /*271a0*/  ISETP.LT.AND P5, PT, R20, UR6, !P0 ;  /* 0x0000000614007c0c */ /* 0x002fe2000c7a1270 */
[C---:B------:R-:W-:Y:S01]  /*271b0*/  VIADD R2, R22.reuse, UR4 ;  /* 0x0000000416027c36 */ /* 0x040fe20008000000 */
[C---:B------:R-:W-:Y:S01]  /*271c0*/  LEA R20, P6, R22.reuse, R0, 0x1 ;  /* 0x0000000016147211 */ /* 0x040fe200078c08ff */
[----:B------:R-:W-:Y:S01]  /*271d0*/  VIADD R24, R7, 0x2b ;  /* 0x0000002b07187836 */ /* 0x000fe20000000000 */
[----:B------:R-:W1:Y:S02]  /*271e0*/  LDCU UR6, c[0x0][0x39c] ;  /* 0x00007380ff0677ac */ /* 0x000e640008000800 */
[----:B------:R-:W-:Y:S01]  /*271f0*/  LEA.HI.X.SX32 R21, R22, R28, 0x1, P6 ;  /* 0x0000001c16157211 */ /* 0x000fe200030f0eff */
[----:B------:R-:W-:-:S04]  /*27200*/  VIADD R3, R2, UR4 ;  /* 0x0000000402037c36 */ /* 0x000fc80008000000 */
[----:B------:R4:W-:Y:S01]  /*27210*/  @P3 STG.E.U16 desc[UR8][R20.64], R23 ;  /* 0x0000001714003986 */ /* 0x0009e2000c101508 */
[----:B--2---:R-:W-:Y:S01]  /*27220*/  ISETP.LT.AND P6, PT, R24, UR7, !P0 ;  /* 0x0000000718007c0c */ /* 0x004fe2000c7c1270 */
[----:B------:R-:W2:Y:S01]  /*27230*/  LDCU UR7, c[0x0][0x39c] ;  /* 0x00007380ff0777ac */ /* 0x000ea20008000800 */
[----:B----4-:R-:W-:Y:S01]  /*27240*/  VIADD R21, R7, 0x2c ;  /* 0x0000002c07157836 */ /* 0x010fe20000000000 */
[----:B------:R-:W-:-:S04]  /*27250*/  LEA R20, P3, R2, R0, 0x1 ;  /* 0x0000000002147211 */ /* 0x000fc800078608ff */
[----:B0-----:R-:W-:Y:S01]  /*27260*/  ISETP.LT.AND P4, PT, R21, UR5, !P0 ;  /* 0x0000000515007c0c */ /* 0x001fe2000c781270 */
[----:B------:R-:W0:Y:S01]  /*27270*/  LDCU UR5, c[0x0][0x39c] ;  /* 0x00007380ff0577ac */ /* 0x000e220008000800 */
[----:B------:R-:W-:Y:S02]  /*27280*/  LEA.HI.X.SX32 R21, R2, R28, 0x1, P3 ;  /* 0x0000001c02157211 */ /* 0x000fe400018f0eff */
[C---:B------:R-:W-:Y:S01]  /*27290*/  LEA R2, P3, R3.reuse, R0, 0x1 ;  /* 0x0000000003027211 */ /* 0x040fe200078608ff */
[----:B------:R-:W-:Y:S01]  /*272a0*/  VIADD R23, R3, UR4 ;  /* 0x0000000403177c36 */ /* 0x000fe20008000000 */
[----:B------:R-:W-:Y:S02]  /*272b0*/  PRMT R22, R25, 0x7632, R22 ;  /* 0x0000763219167816 */ /* 0x000fe40000000016 */
[----:B------:R-:W-:Y:S01]  /*272c0*/  LEA.HI.X.SX32 R3, R3, R28, 0x1, P3 ;  /* 0x0000001c03037211 */ /* 0x000fe200018f0eff */
[----:B------:R4:W-:Y:S04]  /*272d0*/  @P2 STG.E.U16 desc[UR8][R20.64], R25 ;  /* 0x0000001914002986 */ /* 0x0009e8000c101508 */
[----:B------:R0:W-:Y:S01]  /*272e0*/  @P1 STG.E.U16 desc[UR8][R2.64], R22 ;  /* 0x0000001602001986 */ /* 0x0001e2000c101508 */
[----:B----4-:R-:W-:Y:S01]  /*272f0*/  LEA R20, P2, R23, R0, 0x1 ;  /* 0x0000000017147211 */ /* 0x010fe200078408ff */
[----:B0-----:R-:W-:-:S02]  /*27300*/  VIADD R2, R7, 0x2e ;  /* 0x0000002e07027836 */ /* 0x001fc40000000000 */
[----:B------:R-:W-:Y:S01]  /*27310*/  VIADD R3, R7, 0x2f ;  /* 0x0000002f07037836 */ /* 0x000fe20000000000 */
[C---:B------:R-:W-:Y:S02]  /*27320*/  LEA.HI.X.SX32 R21, R23.reuse, R28, 0x1, P2 ;  /* 0x0000001c17157211 */ /* 0x040fe400010f0eff */
[----:B--2---:R-:W-:Y:S01]  /*27330*/  ISETP.LT.AND P2, PT, R2, UR7, !P0 ;  /* 0x0000000702007c0c */ /* 0x004fe2000c741270 */
[----:B------:R-:W-:Y:S01]  /*27340*/  VIADD R2, R23, UR4 ;  /* 0x0000000417027c36 */ /* 0x000fe20008000000 */
[----:B------:R-:W-:Y:S01]  /*27350*/  ISETP.LT.AND P1, PT, R3, UR5, !P0 ;  /* 0x0000000503007c0c */ /* 0x000fe2000c721270 */
[----:B------:R-:W0:Y:S01]  /*27360*/  LDCU UR5, c[0x0][0x39c] ;  /* 0x00007380ff0577ac */ /* 0x000e220008000800 */
[----:B------:R2:W-:Y:S01]  /*27370*/  @P5 STG.E.U16 desc[UR8][R20.64], R26 ;  /* 0x0000001a14005986 */ /* 0x0005e2000c101508 */
[----:B------:R-:W-:Y:S01]  /*27380*/  VIADD R3, R2, UR4 ;  /* 0x0000000402037c36 */ /* 0x000fe20008000000 */
[----:B------:R-:W-:Y:S01]  /*27390*/  PRMT R23, R26, 0x7632, R23 ;  /* 0x000076321a177816 */ /* 0x000fe20000000017 */
[----:B------:R-:W-:Y:S01]  /*273a0*/  VIADD R24, R7, 0x2d ;  /* 0x0000002d07187836 */ /* 0x000fe20000000000 */
[----:B------:R-:W4:Y:S01]  /*273b0*/  LDCU UR7, c[0x0][0x39c] ;  /* 0x00007380ff0777ac */ /* 0x000f220008000800 */
[----:B------:R-:W-:Y:S01]  /*273c0*/  VIADD R22, R3, UR4 ;  /* 0x0000000403167c36 */ /* 0x000fe20008000000 */
[C---:B--2---:R-:W-:Y:S01]  /*273d0*/  LEA R20, P5, R2.reuse, R0, 0x1 ;  /* 0x0000000002147211 */ /* 0x044fe200078a08ff */
[----:B------:R-:W2:Y:S03]  /*273e0*/  LDL.LU R26, [R1+0x18] ;  /* 0x00001800011a7983 */ /* 0x000ea60000300800 */
[----:B------:R-:W-:-:S02]  /*273f0*/  LEA.HI.X.SX32 R21, R2, R28, 0x1, P5 ;  /* 0x0000001c02157211 */ /* 0x000fc400028f0eff */
[C---:B------:R-:W-:Y:S02]  /*27400*/  LEA R2, P5, R3.reuse, R0, 0x1 ;  /* 0x0000000003027211 */ /* 0x040fe400078a08ff */
[----:B-1----:R-:W-:Y:S01]  /*27410*/  ISETP.LT.AND P3, PT, R24, UR6, !P0 ;  /* 0x0000000618007c0c */ /* 0x002fe2000c761270 */
[----:B------:R1:W-:Y:S01]  /*27420*/  @P6 STG.E.U16 desc[UR8][R20.64], R23 ;  /* 0x0000001714006986 */ /* 0x0003e2000c101508 */
[----:B------:R-:W4:Y:S01]  /*27430*/  LDCU UR6, c[0x0][0x39c] ;  /* 0x00007380ff0677ac */ /* 0x000f220008000800 */
[----:B------:R-:W-:Y:S02]  /*27440*/  LEA.HI.X.SX32 R3, R3, R28, 0x1, P5 ;  /* 0x0000001c03037211 */ /* 0x000fe400028f0eff */
[----:B-1----:R-:W-:Y:S01]  /*27450*/  LEA R20, P6, R22, R0, 0x1 ;  /* 0x0000000016147211 */ /* 0x002fe200078c08ff */
[----:B------:R-:W-:-:S03]  /*27460*/  VIADD R23, R7, 0x31 ;  /* 0x0000003107177836 */ /* 0x000fc60000000000 */
[----:B------:R-:W-:Y:S02]  /*27470*/  LEA.HI.X.SX32 R21, R22, R28, 0x1, P6 ;  /* 0x0000001c16157211 */ /* 0x000fe400030f0eff */
[----:B0-----:R-:W-:Y:S01]  /*27480*/  ISETP.LT.AND P6, PT, R23, UR5, !P0 ;  /* 0x0000000517007c0c */ /* 0x001fe2000c7c1270 */
[----:B------:R-:W0:Y:S01]  /*27490*/  LDCU UR5, c[0x0][0x39c] ;  /* 0x00007380ff0577ac */ /* 0x000e220008000800 */
[----:B------:R-:W-:-:S05]  /*274a0*/  VIADD R24, R7, 0x30 ;  /* 0x0000003007187836 */ /* 0x000fca0000000000 */
[----:B----4-:R-:W-:Y:S01]  /*274b0*/  ISETP.LT.AND P5, PT, R24, UR6, !P0 ;  /* 0x0000000618007c0c */ /* 0x010fe2000c7a1270 */
[----:B------:R-:W-:Y:S01]  /*274c0*/  VIADD R24, R7, 0x33 ;  /* 0x0000003307187836 */ /* 0x000fe20000000000 */
[----:B------:R-:W1:Y:S01]  /*274d0*/  LDCU UR6, c[0x0][0x39c] ;  /* 0x00007380ff0677ac */ /* 0x000e620008000800 */
[----:B---3--:R3:W-:Y:S02]  /*274e0*/  @P4 STG.E.U16 desc[UR8][R2.64], R27 ;  /* 0x0000001b02004986 */ /* 0x0087e4000c101508 */
[----:B---3--:R-:W-:Y:S01]  /*274f0*/  PRMT R2, R27, 0x7632, R2 ;  /* 0x000076321b027816 */ /* 0x008fe20000000002 */
[----:B------:R-:W-:Y:S01]  /*27500*/  VIADD R3, R22, UR4 ;  /* 0x0000000416037c36 */ /* 0x000fe20008000000 */
[----:B------:R-:W3:Y:S04]  /*27510*/  LDL.LU R27, [R1+0x1c] ;  /* 0x00001c00011b7983 */ /* 0x000ee80000300800 */
[----:B------:R4:W-:Y:S02]  /*27520*/  @P3 STG.E.U16 desc[UR8][R20.64], R2 ;  /* 0x0000000214003986 */ /* 0x0009e4000c101508 */
[C---:B----4-:R-:W-:Y:S01]  /*27530*/  LEA R2, P4, R3.reuse, R0, 0x1 ;  /* 0x0000000003027211 */ /* 0x050fe200078808ff */
[----:B------:R-:W-:-:S03]  /*27540*/  VIADD R21, R3, UR4 ;  /* 0x0000000403157c36 */ /* 0x000fc60008000000 */
[----:B------:R-:W-:Y:S02]  /*27550*/  LEA.HI.X.SX32 R3, R3, R28, 0x1, P4 ;  /* 0x0000001c03037211 */ /* 0x000fe400020f0eff */
[----:B-----5:R-:W-:-:S03]  /*27560*/  PRMT R22, R6, 0x7632, R22 ;  /* 0x0000763206167816 */ /* 0x020fc60000000016 */
[----:B------:R4:W-:Y:S01]  /*27570*/  @P2 STG.E.U16 desc[UR8][R2.64], R6 ;  /* 0x0000000602002986 */ /* 0x0009e2000c101508 */
[----:B0-----:R-:W-:Y:S01]  /*27580*/  ISETP.LT.AND P2, PT, R24, UR5, !P0 ;  /* 0x0000000518007c0c */ /* 0x001fe2000c741270 */
[----:B------:R-:W-:Y:S01]  /*27590*/  VIADD R20, R7, 0x32 ;  /* 0x0000003207147836 */ /* 0x000fe20000000000 */
[----:B------:R-:W0:Y:S01]  /*275a0*/  LDCU UR5, c[0x0][0x39c] ;  /* 0x00007380ff0577ac */ /* 0x000e220008000800 */
[----:B----4-:R-:W4:Y:S04]  /*275b0*/  LDL.LU R6, [R1+0xd0] ;  /* 0x0000d00001067983 */ /* 0x010f280000300800 */
[----:B------:R-:W5:Y:S04]  /*275c0*/  LDL.LU R25, [R1+0xd4] ;  /* 0x0000d40001197983 */ /* 0x000f680000300800 */
[----:B------:R-:W2:Y:S01]  /*275d0*/  LDL.LU R24, [R1+0x10] ;  /* 0x0000100001187983 */ /* 0x000ea20000300800 */
[----:B------:R-:W-:Y:S01]  /*275e0*/  ISETP.LT.AND P3, PT, R20, UR7, !P0 ;  /* 0x0000000714007c0c */ /* 0x000fe2000c761270 */
[----:B------:R-:W0:Y:S01]  /*275f0*/  LDCU UR7, c[0x0][0x39c] ;  /* 0x00007380ff0777ac */ /* 0x000e220008000800 */
[C---:B------:R-:W-:Y:S01]  /*27600*/  LEA R20, P4, R21.reuse, R0, 0x1 ;  /* 0x0000000015147211 */ /* 0x040fe200078808ff */
[----:B------:R-:W-:-:S03]  /*27610*/  VIADD R23, R21, UR4 ;  /* 0x0000000415177c36 */ /* 0x000fc60008000000 */
[----:B------:R-:W-:Y:S02]  /*27620*/  LEA.HI.X.SX32 R21, R21, R28, 0x1, P4 ;  /* 0x0000001c15157211 */ /* 0x000fe400020f0eff */
[----:B------:R-:W-:-:S03]  /*27630*/  LEA R2, P4, R23, R0, 0x1 ;  /* 0x0000000017027211 */ /* 0x000fc600078808ff */
[----:B------:R0:W-:Y:S01]  /*27640*/  @P1 STG.E.U16 desc[UR8][R20.64], R22 ;  /* 0x0000001614001986 */ /* 0x0001e2000c101508 */
[----:B------:R-:W-:Y:S01]  /*27650*/  LEA.HI.X.SX32 R3, R23, R28, 0x1, P4 ;  /* 0x0000001c17037211 */ /* 0x000fe200020f0eff */
[C---:B0-----:R-:W-:Y:S02]  /*27660*/  VIADD R21, R7.reuse, 0x34 ;  /* 0x0000003407157836 */ /* 0x041fe40000000000 */
[----:B------:R-:W-:-:S03]  /*27670*/  VIADD R20, R7, 0x35 ;  /* 0x0000003507147836 */ /* 0x000fc60000000000 */
[----:B-1----:R-:W-:Y:S01]  /*27680*/  ISETP.LT.AND P1, PT, R21, UR6, !P0 ;  /* 0x0000000615007c0c */ /* 0x002fe2000c721270 */
[----:B------:R-:W-:Y:S01]  /*27690*/  VIADD R21, R23, UR4 ;  /* 0x0000000417157c36 */ /* 0x000fe20008000000 */
[----:B------:R-:W-:Y:S01]  /*276a0*/  ISETP.LT.AND P4, PT, R20, UR7, !P0 ;  /* 0x0000000714007c0c */ /* 0x000fe2000c781270 */
[----:B------:R-:W0:Y:S01]  /*276b0*/  LDCU UR7, c[0x0][0x39c] ;  /* 0x00007380ff0777ac */ /* 0x000e220008000800 */
[----:B------:R-:W1:Y:S01]  /*276c0*/  LDCU UR6, c[0x0][0x39c] ;  /* 0x00007380ff0677ac */ /* 0x000e620008000800 */
[----:B--2---:R2:W-:Y:S01]  /*276d0*/  @P5 STG.E.U16 desc[UR8][R2.64], R24 ;  /* 0x0000001802005986 */ /* 0x0045e2000c101508 */
[C---:B------:R-:W-:Y:S02]  /*276e0*/  LEA R20, P5, R21.reuse, R0, 0x1 ;  /* 0x0000000015147211 */ /* 0x040fe400078a08ff */
[----:B------:R-:W-:Y:S01]  /*276f0*/  PRMT R23, R24, 0x7632, R23 ;  /* 0x0000763218177816 */ /* 0x000fe20000000017 */
[C---:B--2---:R-:W-:Y:S01]  /*27700*/  VIADD R3, R21.reuse, UR4 ;  /* 0x0000000415037c36 */ /* 0x044fe20008000000 */
[----:B------:R-:W-:Y:S01]  /*27710*/  LEA.HI.X.SX32 R21, R21, R28, 0x1, P5 ;  /* 0x0000001c15157211 */ /* 0x000fe200028f0eff */
[----:B------:R-:W-:-:S03]  /*27720*/  VIADD R24, R7, 0x36 ;  /* 0x0000003607187836 */ /* 0x000fc60000000000 */
[C---:B------:R-:W-:Y:S01]  /*27730*/  LEA R2, P5, R3.reuse, R0, 0x1 ;  /* 0x0000000003027211 */ /* 0x040fe200078a08ff */
[----:B------:R-:W-:-:S03]  /*27740*/  VIADD R22, R3, UR4 ;  /* 0x0000000403167c36 */ /* 0x000fc60008000000 */
[----:B------:R-:W-:Y:S02]  /*27750*/  LEA.HI.X.SX32 R3, R3, R28, 0x1, P5 ;  /* 0x0000001c03037211 */ /* 0x000fe400028f0eff */
[----:B------:R-:W-:Y:S01]  /*27760*/  ISETP.LT.AND P5, PT, R24, UR5, !P0 ;  /* 0x0000000518007c0c */ /* 0x000fe2000c7a1270 */
[----:B------:R2:W-:Y:S01]  /*27770*/  @P6 STG.E.U16 desc[UR8][R20.64], R23 ;  /* 0x0000001714006986 */ /* 0x0005e2000c101508 */
[----:B------:R-:W0:Y:S03]  /*27780*/  LDCU UR5, c[0x0][0x39c] ;  /* 0x00007380ff0577ac */ /* 0x000e260008000800 */
[----:B------:R-:W3:Y:S01]  /*27790*/  LDL.LU R24, [R1+0x14] ;  /* 0x0000140001187983 */ /* 0x000ee20000300800 */
[----:B--2---:R-:W-:-:S04]  /*277a0*/  LEA R20, P6, R22, R0, 0x1 ;  /* 0x0000000016147211 */ /* 0x004fc800078c08ff */
[----:B------:R-:W-:Y:S01]  /*277b0*/  LEA.HI.X.SX32 R21, R22, R28, 0x1, P6 ;  /* 0x0000001c16157211 */ /* 0x000fe200030f0eff */
[----:B------:R-:W-:Y:S01]  /*277c0*/  VIADD R23, R7, 0x37 ;  /* 0x0000003707177836 */ /* 0x000fe20000000000 */
[----:B---3--:R2:W-:Y:S02]  /*277d0*/  @P3 STG.E.U16 desc[UR8][R2.64], R24 ;  /* 0x0000001802003986 */ /* 0x0085e4000c101508 */
[----:B--2---:R-:W-:Y:S01]  /*277e0*/  PRMT R2, R24, 0x7632, R2 ;  /* 0x0000763218027816 */ /* 0x004fe20000000002 */
[----:B------:R-:W-:-:S04]  /*277f0*/  VIADD R3, R22, UR4 ;  /* 0x0000000416037c36 */ /* 0x000fc80008000000 */
[----:B------:R2:W-:Y:S01]  /*27800*/  @P2 STG.E.U16 desc[UR8][R20.64], R2 ;  /* 0x0000000214002986 */ /* 0x0005e2000c101508 */
[----:B------:R-:W-:Y:S01]  /*27810*/  VIADD R22, R3, UR4 ;  /* 0x0000000403167c36 */ /* 0x000fe20008000000 */
[----:B-1----:R-:W-:Y:S01]  /*27820*/  ISETP.LT.AND P3, PT, R23, UR6, !P0 ;  /* 0x0000000617007c0c */ /* 0x002fe2000c761270 */
[----:B------:R-:W1:Y:S01]  /*27830*/  LDCU UR6, c[0x0][0x39c] ;  /* 0x00007380ff0677ac */ /* 0x000e620008000800 */
[----:B--2---:R-:W-:Y:S01]  /*27840*/  VIADD R20, R7, 0x38 ;  /* 0x0000003807147836 */ /* 0x004fe20000000000 */
[----:B------:R-:W-:-:S04]  /*27850*/  LEA R2, P6, R3, R0, 0x1 ;  /* 0x0000000003027211 */ /* 0x000fc800078c08ff */
[----:B------:R-:W-:Y:S02]  /*27860*/  LEA.HI.X.SX32 R3, R3, R28, 0x1, P6 ;  /* 0x0000001c03037211 */ /* 0x000fe400030f0eff */
[----:B0-----:R-:W-:Y:S01]  /*27870*/  ISETP.LT.AND P2, PT, R20, UR7, !P0 ;  /* 0x0000000714007c0c */ /* 0x001fe2000c741270 */
[----:B------:R-:W-:Y:S01]  /*27880*/  VIADD R24, R7, 0x39 ;  /* 0x0000003907187836 */ /* 0x000fe20000000000 */
[----:B------:R-:W-:Y:S01]  /*27890*/  LEA R20, P6, R22, R0, 0x1 ;  /* 0x0000000016147211 */ /* 0x000fe200078c08ff */
[----:B------:R0:W-:Y:S01]  /*278a0*/  @P1 STG.E.U16 desc[UR8][R2.64], R26 ;  /* 0x0000001a02001986 */ /* 0x0001e2000c101508 */
        /* <DEDUP_REMOVED lines=11> */
[----:B-1----:R-:W3:Y:S01]  /*27960*/  LDL.LU R27, [R1+0xdc] ;  /* 0x0000dc00011b7983 */ /* 0x002ee20000300800 */
[C---:B------:R-:W-:Y:S01]  /*27970*/  VIADD R20, R7.reuse, 0x3a ;  /* 0x0000003a07147836 */ /* 0x040fe20000000000 */
[----:B------:R-:W-:Y:S01]  /*27980*/  ISETP.LT.AND P1, PT, R24, UR5, !P0 ;  /* 0x0000000518007c0c */ /* 0x000fe2000c721270 */
[----:B------:R-:W0:Y:S03]  /*27990*/  LDCU UR5, c[0x0][0x39c] ;  /* 0x00007380ff0577ac */ /* 0x000e260008000800 */
[----:B------:R-:W-:Y:S01]  /*279a0*/  ISETP.LT.AND P4, PT, R20, UR6, !P0 ;  /* 0x0000000614007c0c */ /* 0x000fe2000c781270 */
        /* <DEDUP_REMOVED lines=9> */
[----:B0-----:R-:W-:Y:S01]  /*27a40*/  VIADD R21, R7, 0x3c ;  /* 0x0000003c07157836 */ /* 0x001fe20000000000 */
[----:B------:R-:W-:-:S04]  /*27a50*/  LEA R20, P3, R2, R0, 0x1 ;  /* 0x0000000002147211 */ /* 0x000fc800078608ff */
[----:B------:R-:W-:Y:S01]  /*27a60*/  ISETP.LT.AND P5, PT, R21, UR5, !P0 ;  /* 0x0000000515007c0c */ /* 0x000fe2000c7a1270 */
[----:B------:R-:W0:Y:S01]  /*27a70*/  LDCU UR5, c[0x0][0x39c] ;  /* 0x00007380ff0577ac */ /* 0x000e220008000800 */
[----:B------:R-:W-:Y:S02]  /*27a80*/  LEA.HI.X.SX32 R21, R2, R28, 0x1, P3 ;  /* 0x0000001c02157211 */ /* 0x000fe400018f0eff */
[C---:B------:R-:W-:Y:S01]  /*27a90*/  LEA R2, P3, R3.reuse, R0, 0x1 ;  /* 0x0000000003027211 */ /* 0x040fe200078608ff */
[C---:B------:R-:W-:Y:S01]  /*27aa0*/  VIADD R23, R3.reuse, UR4 ;  /* 0x0000000403177c36 */ /* 0x040fe20008000000 */
[----:B----4-:R-:W-:Y:S02]  /*27ab0*/  PRMT R22, R6, 0x7632, R22 ;  /* 0x0000763206167816 */ /* 0x010fe40000000016 */
[----:B------:R-:W-:Y:S01]  /*27ac0*/  LEA.HI.X.SX32 R3, R3, R28, 0x1, P3 ;  /* 0x0000001c03037211 */ /* 0x000fe200018f0eff */
[----:B------:R4:W-:Y:S04]  /*27ad0*/  @P2 STG.E.U16 desc[UR8][R20.64], R6 ;  /* 0x0000000614002986 */ /* 0x0009e8000c101508 */
[----:B------:R0:W-:Y:S01]  /*27ae0*/  @P1 STG.E.U16 desc[UR8][R2.64], R22 ;  /* 0x0000001602001986 */ /* 0x0001e2000c101508 */
[----:B----4-:R-:W-:Y:S01]  /*27af0*/  LEA R20, P2, R23, R0, 0x1 ;  /* 0x0000000017147211 */ /* 0x010fe200078408ff */
[----:B------:R-:W-:-:S02]  /*27b00*/  VIADD R24, R7, 0x3d ;  /* 0x0000003d07187836 */ /* 0x000fc40000000000 */
[----:B------:R-:W4:Y:S01]  /*27b10*/  LDL.LU R6, [R1+0x978] ;  /* 0x0009780001067983 */ /* 0x000f220000300800 */
[C---:B0-----:R-:W-:Y:S02]  /*27b20*/  VIADD R2, R7.reuse, 0x3e ;  /* 0x0000003e07027836 */ /* 0x041fe40000000000 */
[----:B------:R-:W-:Y:S01]  /*27b30*/  VIADD R3, R7, 0x3f ;  /* 0x0000003f07037836 */ /* 0x000fe20000000000 */
[C---:B------:R-:W-:Y:S02]  /*27b40*/  LEA.HI.X.SX32 R21, R23.reuse, R28, 0x1, P2 ;  /* 0x0000001c17157211 */ /* 0x040fe400010f0eff */
[----:B--2---:R-:W-:Y:S01]  /*27b50*/  ISETP.LT.AND P2, PT, R2, UR7, !P0 ;  /* 0x0000000702007c0c */ /* 0x004fe2000c741270 */
[----:B------:R-:W-:Y:S01]  /*27b60*/  VIADD R2, R23, UR4 ;  /* 0x0000000417027c36 */ /* 0x000fe20008000000 */
[----:B------:R-:W-:Y:S01]  /*27b70*/  ISETP.LT.AND P1, PT, R3, UR5, !P0 ;  /* 0x0000000503007c0c */ /* 0x000fe2000c721270 */
[----:B------:R-:W0:Y:S01]  /*27b80*/  LDCU UR5, c[0x0][0x39c] ;  /* 0x00007380ff0577ac */ /* 0x000e220008000800 */
[----:B-----5:R2:W-:Y:S01]  /*27b90*/  @P4 STG.E.U16 desc[UR8][R20.64], R25 ;  /* 0x0000001914004986 */ /* 0x0205e2000c101508 */
[C---:B------:R-:W-:Y:S01]  /*27ba0*/  VIADD R3, R2.reuse, UR4 ;  /* 0x0000000402037c36 */ /* 0x040fe20008000000 */
[----:B------:R-:W-:Y:S01]  /*27bb0*/  PRMT R23, R25, 0x7632, R23 ;  /* 0x0000763219177816 */ /* 0x000fe20000000017 */
[----:B------:R-:W5:Y:S02]  /*27bc0*/  LDCU UR7, c[0x0][0x39c] ;  /* 0x00007380ff0777ac */ /* 0x000f640008000800 */
[----:B------:R-:W-:Y:S01]  /*27bd0*/  VIADD R22, R3, UR4 ;  /* 0x0000000403167c36 */ /* 0x000fe20008000000 */
[----:B--2---:R-:W-:-:S04]  /*27be0*/  LEA R20, P4, R2, R0, 0x1 ;  /* 0x0000000002147211 */ /* 0x004fc800078808ff */
[----:B------:R-:W-:Y:S02]  /*27bf0*/  LEA.HI.X.SX32 R21, R2, R28, 0x1, P4 ;  /* 0x0000001c02157211 */ /* 0x000fe400020f0eff */
[C---:B------:R-:W-:Y:S02]  /*27c00*/  LEA R2, P4, R3.reuse, R0, 0x1 ;  /* 0x0000000003027211 */ /* 0x040fe400078808ff */
[----:B-1----:R-:W-:Y:S01]  /*27c10*/  ISETP.LT.AND P3, PT, R24, UR6, !P0 ;  /* 0x0000000618007c0c */ /* 0x002fe2000c761270 */
[----:B------:R1:W-:Y:S01]  /*27c20*/  @P6 STG.E.U16 desc[UR8][R20.64], R23 ;  /* 0x0000001714006986 */ /* 0x0003e2000c101508 */
[----:B------:R-:W2:Y:S01]  /*27c30*/  LDCU UR6, c[0x0][0x39c] ;  /* 0x00007380ff0677ac */ /* 0x000ea20008000800 */
[----:B------:R-:W-:Y:S02]  /*27c40*/  LEA.HI.X.SX32 R3, R3, R28, 0x1, P4 ;  /* 0x0000001c03037211 */ /* 0x000fe400020f0eff */
[----:B-1----:R-:W-:Y:S01]  /*27c50*/  LEA R20, P6, R22, R0, 0x1 ;  /* 0x0000000016147211 */ /* 0x002fe200078c08ff */
[----:B------:R-:W-:-:S03]  /*27c60*/  VIADD R23, R7, 0x41 ;  /* 0x0000004107177836 */ /* 0x000fc60000000000 */
[----:B------:R-:W-:Y:S02]  /*27c70*/  LEA.HI.X.SX32 R21, R22, R28, 0x1, P6 ;  /* 0x0000001c16157211 */ /* 0x000fe400030f0eff */
[----:B0-----:R-:W-:Y:S01]  /*27c80*/  ISETP.LT.AND P6, PT, R23, UR5, !P0 ;  /* 0x0000000517007c0c */ /* 0x001fe2000c7c1270 */
[----:B------:R-:W0:Y:S01]  /*27c90*/  LDCU UR5, c[0x0][0x39c] ;  /* 0x00007380ff0577ac */ /* 0x000e220008000800 */
[----:B------:R-:W-:-:S05]  /*27ca0*/  VIADD R24, R7, 0x40 ;  /* 0x0000004007187836 */ /* 0x000fca0000000000 */
[----:B--2---:R-:W-:Y:S01]  /*27cb0*/  ISETP.LT.AND P4, PT, R24, UR6, !P0 ;  /* 0x0000000618007c0c */ /* 0x004fe2000c781270 */
[----:B------:R-:W-:Y:S01]  /*27cc0*/  VIADD R24, R7, 0x43 ;  /* 0x0000004307187836 */ /* 0x000fe20000000000 */
[----:B------:R-:W1:Y:S01]  /*27cd0*/  LDCU UR6, c[0x0][0x39c] ;  /* 0x00007380ff0677ac */ /* 0x000e620008000800 */
[----:B---3--:R2:W-:Y:S02]  /*27ce0*/  @P5 STG.E.U16 desc[UR8][R2.64], R26 ;  /* 0x0000001a02005986 */ /* 0x0085e4000c101508 */
[----:B--2---:R-:W-:Y:S01]  /*27cf0*/  PRMT R2, R26, 0x7632, R2 ;  /* 0x000076321a027816 */ /* 0x004fe20000000002 */
[----:B------:R-:W-:Y:S01]  /*27d00*/  VIADD R3, R22, UR4 ;  /* 0x0000000416037c36 */ /* 0x000fe20008000000 */
[----:B------:R-:W2:Y:S04]  /*27d10*/  LDL.LU R26, [R1+0x28] ;  /* 0x00002800011a7983 */ /* 0x000ea80000300800 */
[----:B------:R3:W-:Y:S02]  /*27d20*/  @P3 STG.E.U16 desc[UR8][R20.64], R2 ;  /* 0x0000000214003986 */ /* 0x0007e4000c101508 */
[C---:B---3--:R-:W-:Y:S01]  /*27d30*/  LEA R2, P5, R3.reuse, R0, 0x1 ;  /* 0x0000000003027211 */ /* 0x048fe200078a08ff */
[----:B------:R-:W-:-:S03]  /*27d40*/  VIADD R21, R3, UR4 ;  /* 0x0000000403157c36 */ /* 0x000fc60008000000 */
[----:B------:R-:W-:Y:S02]  /*27d50*/  LEA.HI.X.SX32 R3, R3, R28, 0x1, P5 ;  /* 0x0000001c03037211 */ /* 0x000fe400028f0eff */
[----:B------:R-:W-:-:S03]  /*27d60*/  PRMT R22, R27, 0x7632, R22 ;  /* 0x000076321b167816 */ /* 0x000fc60000000016 */
[----:B------:R3:W-:Y:S01]  /*27d70*/  @P2 STG.E.U16 desc[UR8][R2.64], R27 ;  /* 0x0000001b02002986 */ /* 0x0007e2000c101508 */
[----:B0-----:R-:W-:Y:S01]  /*27d80*/  ISETP.LT.AND P2, PT, R24, UR5, !P0 ;  /* 0x0000000518007c0c */ /* 0x001fe2000c741270 */
[----:B------:R-:W-:Y:S01]  /*27d90*/  VIADD R20, R7, 0x42 ;  /* 0x0000004207147836 */ /* 0x000fe20000000000 */
[----:B------:R-:W0:Y:S01]  /*27da0*/  LDCU UR5, c[0x0][0x39c] ;  /* 0x00007380ff0577ac */ /* 0x000e220008000800 */
[----:B---3--:R-:W3:Y:S04]  /*27db0*/  LDL.LU R27, [R1+0x2c] ;  /* 0x00002c00011b7983 */ /* 0x008ee80000300800 */
[----:B------:R-:W2:Y:S04]  /*27dc0*/  LDL.LU R25, [R1+0x30] ;  /* 0x0000300001197983 */ /* 0x000ea80000300800 */
[----:B------:R-:W2:Y:S01]  /*27dd0*/  LDL.LU R24, [R1+0x20] ;  /* 0x0000200001187983 */ /* 0x000ea20000300800 */
[----:B-----5:R-:W-:Y:S01]  /*27de0*/  ISETP.LT.AND P3, PT, R20, UR7, !P0 ;  /* 0x0000000714007c0c */ /* 0x020fe2000c761270 */
[----:B------:R-:W5:Y:S01]  /*27df0*/  LDCU UR7, c[0x0][0x39c] ;  /* 0x00007380ff0777ac */ /* 0x000f620008000800 */
        /* <DEDUP_REMOVED lines=10> */
[----:B-----5:R-:W-:Y:S01]  /*27ea0*/  ISETP.LT.AND P5, PT, R20, UR7, !P0 ;  /* 0x0000000714007c0c */ /* 0x020fe2000c7a1270 */
        /* <DEDUP_REMOVED lines=13> */
[----:B------:R-:W5:Y:S03]  /*27f80*/  LDCU UR5, c[0x0][0x39c] ;  /* 0x00007380ff0577ac */ /* 0x000f660008000800 */
[----:B------:R-:W3:Y:S01]  /*27f90*/  LDL.LU R24, [R1+0x24] ;  /* 0x0000240001187983 */ /* 0x000ee20000300800 */
[----:B--2---:R-:W-:Y:S01]  /*27fa0*/  LEA R20, P6, R22, R0, 0x1 ;  /* 0x0000000016147211 */ /* 0x004fe200078c08ff */
[----:B------:R-:W-:-:S03]  /*27fb0*/  VIADD R23, R7, 0x47 ;  /* 0x0000004707177836 */ /* 0x000fc60000000000 */
[----:B------:R-:W-:Y:S01]  /*27fc0*/  LEA.HI.X.SX32 R21, R22, R28, 0x1, P6 ;  /* 0x0000001c16157211 */ /* 0x000fe200030f0eff */
[----:B---3--:R2:W-:Y:S01]  /*27fd0*/  @P3 STG.E.U16 desc[UR8][R2.64], R24 ;  /* 0x0000001802003986 */ /* 0x0085e2000c101508 */
[----:B0-----:R-:W-:Y:S01]  /*27fe0*/  ISETP.LT.AND P3, PT, R23, UR6, !P0 ;  /* 0x0000000617007c0c */ /* 0x001fe2000c761270 */
[----:B------:R-:W0:Y:S01]  /*27ff0*/  LDCU UR6, c[0x0][0x39c] ;  /* 0x00007380ff0677ac */ /* 0x000e220008000800 */
[----:B--2---:R-:W-:Y:S01]  /*28000*/  PRMT R2, R24, 0x7632, R2 ;  /* 0x0000763218027816 */ /* 0x004fe20000000002 */
[----:B------:R-:W-:-:S04]  /*28010*/  VIADD R3, R22, UR4 ;  /* 0x0000000416037c36 */ /* 0x000fc80008000000 */
[----:B------:R2:W-:Y:S01]  /*28020*/  @P2 STG.E.U16 desc[UR8][R20.64], R2 ;  /* 0x0000000214002986 */ /* 0x0005e2000c101508 */
[----:B------:R-:W-:Y:S01]  /*28030*/  VIADD R22, R3, UR4 ;  /* 0x0000000403167c36 */ /* 0x000fe20008000000 */
[----:B------:R-:W-:Y:S01]  /*28040*/  PRMT R23, R26, 0x7632, R23 ;  /* 0x000076321a177816 */ /* 0x000fe20000000017 */
[----:B--2---:R-:W-:Y:S01]  /*28050*/  VIADD R20, R7, 0x48 ;  /* 0x0000004807147836 */ /* 0x004fe20000000000 */
[----:B------:R-:W-:-:S04]  /*28060*/  LEA R2, P6, R3, R0, 0x1 ;  /* 0x0000000003027211 */ /* 0x000fc800078c08ff */
[----:B-1----:R-:W-:Y:S01]  /*28070*/  ISETP.LT.AND P2, PT, R20, UR7, !P0 ;  /* 0x0000000714007c0c */ /* 0x002fe2000c741270 */
[----:B------:R-:W-:Y:S01]  /*28080*/  VIADD R24, R7, 0x49 ;  /* 0x0000004907187836 */ /* 0x000fe20000000000 */
[----:B------:R-:W-:Y:S01]  /*28090*/  LEA.HI.X.SX32 R3, R3, R28, 0x1, P6 ;  /* 0x0000001c03037211 */ /* 0x000fe200030f0eff */
[----:B------:R-:W1:Y:S01]  /*280a0*/  LDCU UR7, c[0x0][0x39c] ;  /* 0x00007380ff0777ac */ /* 0x000e620008000800 */
[----:B------:R-:W-:-:S03]  /*280b0*/  LEA R20, P6, R22, R0, 0x1 ;  /* 0x0000000016147211 */ /* 0x000fc600078c08ff */
[----:B------:R2:W-:Y:S01]  /*280c0*/  @P1 STG.E.U16 desc[UR8][R2.64], R26 ;  /* 0x0000001a02001986 */ /* 0x0005e2000c101508 */
[----:B------:R-:W-:-:S05]  /*280d0*/  LEA.HI.X.SX32 R21, R22, R28, 0x1, P6 ;  /* 0x0000001c16157211 */ /* 0x000fca00030f0eff */
[----:B------:R3:W-:Y:S01]  /*280e0*/  @P5 STG.E.U16 desc[UR8][R20.64], R23 ;  /* 0x0000001714005986 */ /* 0x0007e2000c101508 */
[----:B--2---:R-:W-:-:S04]  /*280f0*/  VIADD R3, R22, UR4 ;  /* 0x0000000416037c36 */ /* 0x004fc80008000000 */
[C---:B------:R-:W-:Y:S01]  /*28100*/  VIADD R22, R3.reuse, UR4 ;  /* 0x0000000403167c36 */ /* 0x040fe20008000000 */
[----:B------:R-:W-:Y:S01]  /*28110*/  LEA R2, P5, R3, R0, 0x1 ;  /* 0x0000000003027211 */ /* 0x000fe200078a08ff */
[----:B---3--:R-:W-:Y:S01]  /*28120*/  VIADD R20, R7, 0x4a ;  /* 0x0000004a07147836 */ /* 0x008fe20000000000 */
[----:B-----5:R-:W-:Y:S01]  /*28130*/  ISETP.LT.AND P1, PT, R24, UR5, !P0 ;  /* 0x0000000518007c0c */ /* 0x020fe2000c721270 */
[----:B------:R-:W2:Y:S01]  /*28140*/  LDCU UR5, c[0x0][0x39c] ;  /* 0x00007380ff0577ac */ /* 0x000ea20008000800 */
[----:B------:R-:W-:Y:S02]  /*28150*/  LEA.HI.X.SX32 R3, R3, R28, 0x1, P5 ;  /* 0x0000001c03037211 */ /* 0x000fe400028f0eff */
[----:B0-----:R-:W-:Y:S01]  /*28160*/  ISETP.LT.AND P5, PT, R20, UR6, !P0 ;  /* 0x0000000614007c0c */ /* 0x001fe2000c7a1270 */
[----:B------:R-:W0:Y:S01]  /*28170*/  LDCU UR6, c[0x0][0x39c] ;  /* 0x00007380ff0677ac */ /* 0x000e220008000800 */
[----:B------:R-:W-:Y:S01]  /*28180*/  LEA R20, P6, R22, R0, 0x1 ;  /* 0x0000000016147211 */ /* 0x000fe200078c08ff */
[----:B------:R3:W-:Y:S01]  /*28190*/  @P4 STG.E.U16 desc[UR8][R2.64], R27 ;  /* 0x0000001b02004986 */ /* 0x0007e2000c101508 */
[----:B------:R-:W-:-:S02]  /*281a0*/  PRMT R23, R27, 0x7632, R23 ;  /* 0x000076321b177816 */ /* 0x000fc40000000017 */
[----:B------:R-:W-:-:S05]  /*281b0*/  LEA.HI.X.SX32 R21, R22, R28, 0x1, P6 ;  /* 0x0000001c16157211 */ /* 0x000fca00030f0eff */
[----:B------:R5:W-:Y:S01]  /*281c0*/  @P3 STG.E.U16 desc[UR8][R20.64], R23 ;  /* 0x0000001714003986 */ /* 0x000be2000c101508 */
[----:B---3--:R-:W-:-:S03]  /*281d0*/  VIADD R2, R22, UR4 ;  /* 0x0000000416027c36 */ /* 0x008fc60008000000 */
[----:B------:R-:W3:Y:S01]  /*281e0*/  LDL.LU R27, [R1+0x38] ;  /* 0x00003800011b7983 */ /* 0x000ee20000300800 */
[----:B------:R-:W-:-:S03]  /*281f0*/  VIADD R3, R2, UR4 ;  /* 0x0000000402037c36 */ /* 0x000fc60008000000 */
[----:B------:R-:W3:Y:S01]  /*28200*/  LDL.LU R26, [R1+0x3c] ;  /* 0x00003c00011a7983 */ /* 0x000ee20000300800 */
[----:B-----5:R-:W-:Y:S01]  /*28210*/  LEA R20, P3, R2, R0, 0x1 ;  /* 0x0000000002147211 */ /* 0x020fe200078608ff */
[----:B------:R-:W-:-:S03]  /*28220*/  VIADD R22, R7, 0x4c ;  /* 0x0000004c07167836 */ /* 0x000fc60000000000 */
[----:B------:R-:W-:Y:S02]  /*28230*/  LEA.HI.X.SX32 R21, R2, R28, 0x1, P3 ;  /* 0x0000001c02157211 */ /* 0x000fe400018f0eff */
[C---:B------:R-:W-:Y:S01]  /*28240*/  LEA R2, P3, R3.reuse, R0, 0x1 ;  /* 0x0000000003027211 */ /* 0x040fe200078608ff */
[----:B------:R-:W-:Y:S01]  /*28250*/  VIADD R23, R3, UR4 ;  /* 0x0000000403177c36 */ /* 0x000fe20008000000 */
[----:B--2---:R-:W-:Y:S01]  /*28260*/  ISETP.LT.AND P4, PT, R22, UR5, !P0 ;  /* 0x0000000516007c0c */ /* 0x004fe2000c781270 */
[----:B------:R-:W-:Y:S01]  /*28270*/  @P2 STG.E.U16 desc[UR8][R20.64], R25 ;  /* 0x0000001914002986 */ /* 0x000fe2000c101508 */
[----:B------:R-:W-:Y:S01]  /*28280*/  PRMT R22, R25, 0x7632, R22 ;  /* 0x0000763219167816 */ /* 0x000fe20000000016 */
[----:B------:R-:W-:Y:S01]  /*28290*/  VIADD R24, R7, 0x4b ;  /* 0x0000004b07187836 */ /* 0x000fe20000000000 */
[----:B------:R-:W-:Y:S01]  /*282a0*/  LEA.HI.X.SX32 R3, R3, R28, 0x1, P3 ;  /* 0x0000001c03037211 */ /* 0x000fe200018f0eff */
[----:B------:R-:W2:Y:S04]  /*282b0*/  LDCU UR5, c[0x0][0x39c] ;  /* 0x00007380ff0577ac */ /* 0x000ea80008000800 */
[----:B------:R5:W-:Y:S04]  /*282c0*/  @P1 STG.E.U16 desc[UR8][R2.64], R22 ;  /* 0x0000001602001986 */ /* 0x000be8000c101508 */
[----:B-----5:R-:W5:Y:S01]  /*282d0*/  LDL.LU R22, [R1+0x34] ;  /* 0x0000340001167983 */ /* 0x020f620000300800 */
[----:B-1----:R-:W-:Y:S01]  /*282e0*/  ISETP.LT.AND P6, PT, R24, UR7, !P0 ;  /* 0x0000000718007c0c */ /* 0x002fe2000c7c1270 */
[----:B------:R-:W1:Y:S01]  /*282f0*/  LDCU UR7, c[0x0][0x39c] ;  /* 0x00007380ff0777ac */ /* 0x000e620008000800 */
[----:B------:R-:W-:Y:S01]  /*28300*/  VIADD R24, R7, 0x4d ;  /* 0x0000004d07187836 */ /* 0x000fe20000000000 */
[----:B------:R-:W-:Y:S01]  /*28310*/  LEA R20, P2, R23, R0, 0x1 ;  /* 0x0000000017147211 */ /* 0x000fe200078408ff */
[----:B------:R-:W-:-:S03]  /*28320*/  VIADD R25, R7, 0x4f ;  /* 0x0000004f07197836 */ /* 0x000fc60000000000 */
[----:B0-----:R-:W-:Y:S01]  /*28330*/  ISETP.LT.AND P3, PT, R24, UR6, !P0 ;  /* 0x0000000618007c0c */ /* 0x001fe2000c761270 */
[----:B------:R-:W0:Y:S01]  /*28340*/  LDCU UR6, c[0x0][0x39c] ;  /* 0x00007380ff0677ac */ /* 0x000e220008000800 */
[C---:B------:R-:W-:Y:S01]  /*28350*/  LEA.HI.X.SX32 R21, R23.reuse, R28, 0x1, P2 ;  /* 0x0000001c17157211 */ /* 0x040fe200010f0eff */
[----:B------:R-:W-:Y:S01]  /*28360*/  VIADD R2, R23, UR4 ;  /* 0x0000000417027c36 */ /* 0x000fe20008000000 */
[----:B--2---:R-:W-:Y:S01]  /*28370*/  ISETP.LT.AND P1, PT, R25, UR5, !P0 ;  /* 0x0000000519007c0c */ /* 0x004fe2000c721270 */
[----:B------:R-:W-:Y:S01]  /*28380*/  VIADD R24, R7, 0x4e ;  /* 0x0000004e07187836 */ /* 0x000fe20000000000 */
[----:B------:R-:W2:Y:S01]  /*28390*/  LDCU UR5, c[0x0][0x39c] ;  /* 0x00007380ff0577ac */ /* 0x000ea20008000800 */
[----:B------:R-:W-:-:S03]  /*283a0*/  VIADD R3, R2, UR4 ;  /* 0x0000000402037c36 */ /* 0x000fc60008000000 */
[----:B-1----:R-:W-:Y:S01]  /*283b0*/  ISETP.LT.AND P2, PT, R24, UR7, !P0 ;  /* 0x0000000718007c0c */ /* 0x002fe2000c741270 */
[----:B------:R-:W1:Y:S01]  /*283c0*/  LDCU UR7, c[0x0][0x39c] ;  /* 0x00007380ff0777ac */ /* 0x000e620008000800 */
[----:B------:R-:W-:Y:S01]  /*283d0*/  VIADD R24, R7, 0x50 ;  /* 0x0000005007187836 */ /* 0x000fe20000000000 */
[----:B-----5:R5:W-:Y:S01]  /*283e0*/  @P5 STG.E.U16 desc[UR8][R20.64], R22 ;  /* 0x0000001614005986 */ /* 0x020be2000c101508 */
[----:B------:R-:W-:Y:S02]  /*283f0*/  PRMT R23, R22, 0x7632, R23 ;  /* 0x0000763216177816 */ /* 0x000fe40000000017 */
[----:B-----5:R-:W-:Y:S01]  /*28400*/  LEA R20, P5, R2, R0, 0x1 ;  /* 0x0000000002147211 */ /* 0x020fe200078a08ff */
[----:B------:R-:W-:-:S03]  /*28410*/  VIADD R22, R3, UR4 ;  /* 0x0000000403167c36 */ /* 0x000fc60008000000 */
[----:B------:R-:W-:Y:S02]  /*28420*/  LEA.HI.X.SX32 R21, R2, R28, 0x1, P5 ;  /* 0x0000001c02157211 */ /* 0x000fe400028f0eff */
[----:B------:R-:W-:-:S03]  /*28430*/  LEA R2, P5, R3, R0, 0x1 ;  /* 0x0000000003027211 */ /* 0x000fc600078a08ff */
[----:B------:R5:W-:Y:S01]  /*28440*/  @P6 STG.E.U16 desc[UR8][R20.64], R23 ;  /* 0x0000001714006986 */ /* 0x000be2000c101508 */
[----:B------:R-:W-:Y:S02]  /*28450*/  LEA.HI.X.SX32 R3, R3, R28, 0x1, P5 ;  /* 0x0000001c03037211 */ /* 0x000fe400028f0eff */
[----:B0-----:R-:W-:Y:S01]  /*28460*/  ISETP.LT.AND P5, PT, R24, UR6, !P0 ;  /* 0x0000000618007c0c */ /* 0x001fe2000c7a1270 */
[C---:B------:R-:W-:Y:S01]  /*28470*/  VIADD R24, R7.reuse, 0x51 ;  /* 0x0000005107187836 */ /* 0x040fe20000000000 */
[----:B------:R-:W0:Y:S01]  /*28480*/  LDCU UR6, c[0x0][0x39c] ;  /* 0x00007380ff0677ac */ /* 0x000e220008000800 */
[C---:B------:R-:W-:Y:S01]  /*28490*/  VIADD R25, R22.reuse, UR4 ;  /* 0x0000000416197c36 */ /* 0x040fe20008000000 */
[C---:B-----5:R-:W-:Y:S01]  /*284a0*/  LEA R20, P6, R22.reuse, R0, 0x1 ;  /* 0x0000000016147211 */ /* 0x060fe200078c08ff */
[----:B---3--:R3:W-:Y:S03]  /*284b0*/  @P4 STG.E.U16 desc[UR8][R2.64], R27 ;  /* 0x0000001b02004986 */ /* 0x0087e6000c101508 */
[----:B------:R-:W-:Y:S01]  /*284c0*/  LEA.HI.X.SX32 R21, R22, R28, 0x1, P6 ;  /* 0x0000001c16157211 */ /* 0x000fe200030f0eff */
[----:B------:R-:W-:Y:S01]  /*284d0*/  VIADD R22, R7, 0x52 ;  /* 0x0000005207167836 */ /* 0x000fe20000000000 */
[----:B--2---:R-:W-:Y:S01]  /*284e0*/  ISETP.LT.AND P6, PT, R24, UR5, !P0 ;  /* 0x0000000518007c0c */ /* 0x004fe2000c7c1270 */
[----:B------:R-:W2:Y:S03]  /*284f0*/  LDCU UR5, c[0x0][0x39c] ;  /* 0x00007380ff0577ac */ /* 0x000ea60008000800 */
[----:B-1----:R-:W-:Y:S01]  /*28500*/  ISETP.LT.AND P4, PT, R22, UR7, !P0 ;  /* 0x0000000716007c0c */ /* 0x002fe2000c781270 */
[----:B------:R-:W1:Y:S01]  /*28510*/  LDCU UR7, c[0x0][0x39c] ;  /* 0x00007380ff0777ac */ /* 0x000e620008000800 */
[----:B---3--:R-:W-:Y:S01]  /*28520*/  PRMT R3, R27, 0x7632, R3 ;  /* 0x000076321b037816 */ /* 0x008fe20000000003 */
[----:B------:R-:W-:-:S04]  /*28530*/  VIADD R27, R25, UR4 ;  /* 0x00000004191b7c36 */ /* 0x000fc80008000000 */
[----:B------:R3:W-:Y:S01]  /*28540*/  @P3 STG.E.U16 desc[UR8][R20.64], R3 ;  /* 0x0000000314003986 */ /* 0x0007e2000c101508 */
[----:B------:R-:W-:Y:S01]  /*28550*/  LEA R2, P3, R25, R0, 0x1 ;  /* 0x0000000019027211 */ /* 0x000fe200078608ff */
[----:B------:R-:W-:Y:S01]  /*28560*/  VIADD R22, R7, 0x53 ;  /* 0x0000005307167836 */ /* 0x000fe20000000000 */
[----:B------:R-:W-:Y:S02]  /*28570*/  PRMT R23, R26, 0x7632, R23 ;  /* 0x000076321a177816 */ /* 0x000fe40000000017 */
[----:B---3--:R-:W-:Y:S01]  /*28580*/  LEA.HI.X.SX32 R3, R25, R28, 0x1, P3 ;  /* 0x0000001c19037211 */ /* 0x008fe200018f0eff */
[C---:B------:R-:W-:Y:S01]  /*28590*/  VIADD R25, R27.reuse, UR4 ;  /* 0x000000041b197c36 */ /* 0x040fe20008000000 */
[----:B------:R-:W-:-:S03]  /*285a0*/  LEA R20, P3, R27, R0, 0x1 ;  /* 0x000000001b147211 */ /* 0x000fc600078608ff */
[----:B------:R3:W-:Y:S01]  /*285b0*/  @P2 STG.E.U16 desc[UR8][R2.64], R26 ;  /* 0x0000001a02002986 */ /* 0x0007e2000c101508 */
[----:B------:R-:W-:Y:S02]  /*285c0*/  LEA.HI.X.SX32 R21, R27, R28, 0x1, P3 ;  /* 0x0000001c1b157211 */ /* 0x000fe400018f0eff */
[----:B--2---:R-:W-:Y:S01]  /*285d0*/  ISETP.LT.AND P2, PT, R22, UR5, !P0 ;  /* 0x0000000516007c0c */ /* 0x004fe2000c741270 */
[----:B------:R-:W-:Y:S01]  /*285e0*/  VIADD R24, R7, 0x54 ;  /* 0x0000005407187836 */ /* 0x000fe20000000000 */
[----:B------:R-:W-:Y:S01]  /*285f0*/  LEA R22, P3, R25, R0, 0x1 ;  /* 0x0000000019167211 */ /* 0x000fe200078608ff */
[----:B------:R2:W-:Y:S01]  /*28600*/  @P1 STG.E.U16 desc[UR8][R20.64], R23 ;  /* 0x0000001714001986 */ /* 0x0005e2000c101508 */
[----:B------:R-:W5:Y:S01]  /*28610*/  LDCU UR5, c[0x0][0x39c] ;  /* 0x00007380ff0577ac */ /* 0x000f620008000800 */
[----:B---3--:R-:W-:Y:S02]  /*28620*/  VIADD R26, R7, 0x55 ;  /* 0x00000055071a7836 */ /* 0x008fe40000000000 */
[----:B------:R-:W3:Y:S01]  /*28630*/  LDL.LU R7, [R1+0x974] ;  /* 0x0009740001077983 */ /* 0x000ee20000300800 */
[----:B--2---:R-:W-:-:S02]  /*28640*/  LEA.HI.X.SX32 R23, R25, R28, 0x1, P3 ;  /* 0x0000001c19177211 */ /* 0x004fc400018f0eff */
[----:B-1----:R-:W-:Y:S01]  /*28650*/  ISETP.LT.AND P3, PT, R26, UR7, !P0 ;  /* 0x000000071a007c0c */ /* 0x002fe2000c761270 */
[----:B------:R-:W-:Y:S01]  /*28660*/  VIADD R25, R25, UR4 ;  /* 0x0000000419197c36 */ /* 0x000fe20008000000 */
[----:B------:R-:W2:Y:S01]  /*28670*/  LDL.LU R26, [R1+0x274] ;  /* 0x00027400011a7983 */ /* 0x000ea20000300800 */
[----:B0-----:R-:W-:Y:S01]  /*28680*/  ISETP.LT.AND P1, PT, R24, UR6, !P0 ;  /* 0x0000000618007c0c */ /* 0x001fe2000c721270 */
[----:B------:R-:W0:Y:S01]  /*28690*/  LDCU UR6, c[0x0][0x39c] ;  /* 0x00007380ff0677ac */ /* 0x000e220008000800 */
[C---:B------:R-:W-:Y:S01]  /*286a0*/  VIADD R3, R25.reuse, UR4 ;  /* 0x0000000419037c36 */ /* 0x040fe20008000000 */
[----:B------:R-:W-:Y:S01]  /*286b0*/  @P5 STG.E.U16 desc[UR8][R22.64], R4 ;  /* 0x0000000416005986 */ /* 0x000fe2000c101508 */
[C---:B------:R-:W-:Y:S01]  /*286c0*/  LEA R24, P5, R25.reuse, R0, 0x1 ;  /* 0x0000000019187211 */ /* 0x040fe200078a08ff */
[----:B------:R-:W1:Y:S01]  /*286d0*/  LDCU UR7, c[0x0][0x39c] ;  /* 0x00007380ff0777ac */ /* 0x000e620008000800 */
[----:B------:R-:W-:Y:S02]  /*286e0*/  PRMT R21, R4, 0x7632, R21 ;  /* 0x0000763204157816 */ /* 0x000fe40000000015 */
[----:B------:R-:W-:Y:S01]  /*286f0*/  LEA.HI.X.SX32 R25, R25, R28, 0x1, P5 ;  /* 0x0000001c19197211 */ /* 0x000fe200028f0eff */
[C---:B------:R-:W-:Y:S01]  /*28700*/  VIADD R27, R3.reuse, UR4 ;  /* 0x00000004031b7c36 */ /* 0x040fe20008000000 */
[----:B------:R-:W-:-:S03]  /*28710*/  LEA R2, P5, R3, R0, 0x1 ;  /* 0x0000000003027211 */ /* 0x000fc600078a08ff */
[----:B------:R-:W-:Y:S01]  /*28720*/  @P6 STG.E.U16 desc[UR8][R24.64], R21 ;  /* 0x0000001518006986 */ /* 0x000fe2000c101508 */
[----:B------:R-:W-:-:S05]  /*28730*/  LEA.HI.X.SX32 R3, R3, R28, 0x1, P5 ;  /* 0x0000001c03037211 */ /* 0x000fca00028f0eff */
[----:B------:R0:W-:Y:S02]  /*28740*/  @P4 STG.E.U16 desc[UR8][R2.64], R5 ;  /* 0x0000000502004986 */ /* 0x0001e4000c101508 */
[----:B0-----:R-:W-:Y:S02]  /*28750*/  PRMT R3, R5, 0x7632, R3 ;  /* 0x0000763205037816 */ /* 0x001fe40000000003 */
[----:B----4-:R-:W-:Y:S01]  /*28760*/  PRMT R5, R6, 0x7632, R5 ;  /* 0x0000763206057816 */ /* 0x010fe20000000005 */
[----:B--2---:R-:W-:-:S05]  /*28770*/  VIADD R20, R26, 0x56 ;  /* 0x000000561a147836 */ /* 0x004fca0000000000 */
[----:B-----5:R-:W-:Y:S01]  /*28780*/  ISETP.LT.AND P5, PT, R20, UR5, !P0 ;  /* 0x0000000514007c0c */ /* 0x020fe2000c7a1270 */
[----:B------:R-:W0:Y:S01]  /*28790*/  LDCU UR5, c[0x0][0x39c] ;  /* 0x00007380ff0577ac */ /* 0x000e220008000800 */
[----:B------:R-:W-:Y:S01]  /*287a0*/  LEA R20, P6, R27, R0, 0x1 ;  /* 0x000000001b147211 */ /* 0x000fe200078c08ff */
[----:B------:R-:W-:-:S03]  /*287b0*/  VIADD R4, R26, 0x57 ;  /* 0x000000571a047836 */ /* 0x000fc60000000000 */
[C---:B------:R-:W-:Y:S01]  /*287c0*/  LEA.HI.X.SX32 R21, R27.reuse, R28, 0x1, P6 ;  /* 0x0000001c1b157211 */ /* 0x040fe200030f0eff */
[----:B------:R-:W-:Y:S01]  /*287d0*/  VIADD R27, R27, UR4 ;  /* 0x000000041b1b7c36 */ /* 0x000fe20008000000 */
[----:B------:R-:W-:Y:S01]  /*287e0*/  ISETP.LT.AND P4, PT, R4, UR6, !P0 ;  /* 0x0000000604007c0c */ /* 0x000fe2000c781270 */
[----:B------:R-:W-:Y:S01]  /*287f0*/  VIADD R4, R26, 0x58 ;  /* 0x000000581a047836 */ /* 0x000fe20000000000 */
[----:B------:R-:W2:Y:S01]  /*28800*/  LDCU UR6, c[0x0][0x39c] ;  /* 0x00007380ff0677ac */ /* 0x000ea20008000800 */
[C---:B------:R-:W-:Y:S01]  /*28810*/  VIADD R25, R27.reuse, UR4 ;  /* 0x000000041b197c36 */ /* 0x040fe20008000000 */
[C---:B------:R-:W-:Y:S01]  /*28820*/  LEA R22, P6, R27.reuse, R0, 0x1 ;  /* 0x000000001b167211 */ /* 0x040fe200078c08ff */
[----:B------:R4:W-:Y:S01]  /*28830*/  @P2 STG.E.U16 desc[UR8][R20.64], R3 ;  /* 0x0000000314002986 */ /* 0x0009e2000c101508 */
[----:B-1----:R-:W-:Y:S02]  /*28840*/  ISETP.LT.AND P2, PT, R4, UR7, !P0 ;  /* 0x0000000704007c0c */ /* 0x002fe4000c741270 */
[----:B------:R-:W-:Y:S01]  /*28850*/  LEA.HI.X.SX32 R23, R27, R28, 0x1, P6 ;  /* 0x0000001c1b177211 */ /* 0x000fe200030f0eff */
[----:B------:R-:W-:Y:S01]  /*28860*/  VIADD R4, R26, 0x59 ;  /* 0x000000591a047836 */ /* 0x000fe20000000000 */
[C---:B------:R-:W-:Y:S01]  /*28870*/  LEA R2, P6, R25.reuse, R0, 0x1 ;  /* 0x0000000019027211 */ /* 0x040fe200078c08ff */
[----:B------:R-:W1:Y:S02]  /*28880*/  LDCU UR7, c[0x0][0x39c] ;  /* 0x00007380ff0777ac */ /* 0x000e640008000800 */
[----:B------:R3:W-:Y:S01]  /*28890*/  @P1 STG.E.U16 desc[UR8][R22.64], R6 ;  /* 0x0000000616001986 */ /* 0x0007e2000c101508 */
[----:B0-----:R-:W-:Y:S01]  /*288a0*/  ISETP.LT.AND P1, PT, R4, UR5, !P0 ;  /* 0x0000000504007c0c */ /* 0x001fe2000c721270 */
[----:B------:R-:W0:Y:S01]  /*288b0*/  LDCU UR5, c[0x0][0x39c] ;  /* 0x00007380ff0577ac */ /* 0x000e220008000800 */
[C---:B----4-:R-:W-:Y:S01]  /*288c0*/  LEA.HI.X.SX32 R3, R25.reuse, R28, 0x1, P6 ;  /* 0x0000001c19037211 */ /* 0x050fe200030f0eff */
[----:B------:R-:W-:-:S02]  /*288d0*/  VIADD R25, R25, UR4 ;  /* 0x0000000419197c36 */ /* 0x000fc40008000000 */
[C---:B------:R-:W-:Y:S02]  /*288e0*/  VIADD R20, R26.reuse, 0x5a ;  /* 0x0000005a1a147836 */ /* 0x040fe40000000000 */
[----:B------:R4:W-:Y:S01]  /*288f0*/  @P3 STG.E.U16 desc[UR8][R2.64], R5 ;  /* 0x0000000502003986 */ /* 0x0009e2000c101508 */
[C---:B------:R-:W-:Y:S01]  /*28900*/  LEA R4, P3, R25.reuse, R0, 0x1 ;  /* 0x0000000019047211 */ /* 0x040fe200078608ff */
[----:B------:R-:W-:Y:S01]  /*28910*/  VIADD R27, R25, UR4 ;  /* 0x00000004191b7c36 */ /* 0x000fe20008000000 */
[----:B---3--:R-:W-:Y:S01]  /*28920*/  PRMT R23, R7, 0x7632, R23 ;  /* 0x0000763207177816 */ /* 0x008fe20000000017 */
[----:B------:R-:W-:Y:S01]  /*28930*/  VIADD R6, R26, 0x5b ;  /* 0x0000005b1a067836 */ /* 0x000fe20000000000 */
[----:B----4-:R-:W-:Y:S02]  /*28940*/  LEA.HI.X.SX32 R5, R25, R28, 0x1, P3 ;  /* 0x0000001c19057211 */ /* 0x010fe400018f0eff */
[----:B--2---:R-:W-:Y:S01]  /*28950*/  ISETP.LT.AND P3, PT, R20, UR6, !P0 ;  /* 0x0000000614007c0c */ /* 0x004fe2000c761270 */
[----:B------:R-:W2:Y:S01]  /*28960*/  LDCU UR6, c[0x0][0x39c] ;  /* 0x00007380ff0677ac */ /* 0x000ea20008000800 */
[----:B------:R-:W-:Y:S01]  /*28970*/  LEA R20, P6, R27, R0, 0x1 ;  /* 0x000000001b147211 */ /* 0x000fe200078c08ff */
[----:B------:R-:W-:-:S03]  /*28980*/  VIADD R2, R26, 0x5c ;  /* 0x0000005c1a027836 */ /* 0x000fc60000000000 */
[C---:B------:R-:W-:Y:S01]  /*28990*/  LEA.HI.X.SX32 R21, R27.reuse, R28, 0x1, P6 ;  /* 0x0000001c1b157211 */ /* 0x040fe200030f0eff */
[----:B------:R-:W-:Y:S01]  /*289a0*/  VIADD R27, R27, UR4 ;  /* 0x000000041b1b7c36 */ /* 0x000fe20008000000 */
[----:B------:R3:W-:Y:S01]  /*289b0*/  @P5 STG.E.U16 desc[UR8][R4.64], R7 ;  /* 0x0000000704005986 */ /* 0x0007e2000c101508 */
[----:B0-----:R-:W-:Y:S01]  /*289c0*/  ISETP.LT.AND P5, PT, R2, UR5, !P0 ;  /* 0x0000000502007c0c */ /* 0x001fe2000c7a1270 */
[----:B------:R-:W0:Y:S01]  /*289d0*/  LDCU UR5, c[0x0][0x39c] ;  /* 0x00007380ff0577ac */ /* 0x000e220008000800 */
[C---:B------:R-:W-:Y:S01]  /*289e0*/  VIADD R3, R27.reuse, UR4 ;  /* 0x000000041b037c36 */ /* 0x040fe20008000000 */
[----:B------:R4:W-:Y:S01]  /*289f0*/  @P4 STG.E.U16 desc[UR8][R20.64], R23 ;  /* 0x0000001714004986 */ /* 0x0009e2000c101508 */
[----:B------:R-:W-:Y:S02]  /*28a00*/  LEA R22, P4, R27, R0, 0x1 ;  /* 0x000000001b167211 */ /* 0x000fe400078808ff */
[----:B-1----:R-:W-:Y:S01]  /*28a10*/  ISETP.LT.AND P6, PT, R6, UR7, !P0 ;  /* 0x0000000706007c0c */ /* 0x002fe2000c7c1270 */
[----:B------:R-:W1:Y:S01]  /*28a20*/  LDCU UR7, c[0x0][0x39c] ;  /* 0x00007380ff0777ac */ /* 0x000e620008000800 */
[----:B---3--:R-:W-:Y:S01]  /*28a30*/  VIADD R5, R3, UR4 ;  /* 0x0000000403057c36 */ /* 0x008fe20008000000 */
[----:B----4-:R-:W-:-:S02]  /*28a40*/  LEA.HI.X.SX32 R23, R27, R28, 0x1, P4 ;  /* 0x0000001c1b177211 */ /* 0x010fc400020f0eff */
[C---:B------:R-:W-:Y:S01]  /*28a50*/  LEA R2, P4, R3.reuse, R0, 0x1 ;  /* 0x0000000003027211 */ /* 0x040fe200078808ff */
[----:B------:R-:W-:Y:S01]  /*28a60*/  VIADD R4, R26, 0x5d ;  /* 0x0000005d1a047836 */ /* 0x000fe20000000000 */
[----:B------:R-:W-:Y:S01]  /*28a70*/  PRMT R7, R8, 0x7632, R7 ;  /* 0x0000763208077816 */ /* 0x000fe20000000007 */
[----:B------:R-:W-:Y:S01]  /*28a80*/  @P2 STG.E.U16 desc[UR8][R22.64], R8 ;  /* 0x0000000816002986 */ /* 0x000fe2000c101508 */
[----:B------:R-:W-:Y:S02]  /*28a90*/  LEA.HI.X.SX32 R3, R3, R28, 0x1, P4 ;  /* 0x0000001c03037211 */ /* 0x000fe400020f0eff */
[C---:B------:R-:W-:Y:S01]  /*28aa0*/  LEA R6, P2, R5.reuse, R0, 0x1 ;  /* 0x0000000005067211 */ /* 0x040fe200078408ff */
[----:B------:R-:W-:Y:S01]  /*28ab0*/  VIADD R20, R26, 0x5f ;  /* 0x0000005f1a147836 */ /* 0x000fe20000000000 */
[----:B--2---:R-:W-:Y:S01]  /*28ac0*/  ISETP.LT.AND P4, PT, R4, UR6, !P0 ;  /* 0x0000000604007c0c */ /* 0x004fe2000c781270 */
[----:B------:R-:W2:Y:S01]  /*28ad0*/  LDCU UR6, c[0x0][0x39c] ;  /* 0x00007380ff0677ac */ /* 0x000ea20008000800 */
[----:B------:R3:W-:Y:S01]  /*28ae0*/  @P1 STG.E.U16 desc[UR8][R2.64], R7 ;  /* 0x0000000702001986 */ /* 0x0007e2000c101508 */
[----:B------:R-:W-:Y:S01]  /*28af0*/  VIADD R4, R26, 0x5e ;  /* 0x0000005e1a047836 */ /* 0x000fe20000000000 */
[----:B0-----:R-:W-:Y:S01]  /*28b00*/  ISETP.LT.AND P1, PT, R20, UR5, !P0 ;  /* 0x0000000514007c0c */ /* 0x001fe2000c721270 */
[----:B------:R-:W0:Y:S01]  /*28b10*/  LDCU UR5, c[0x0][0x39c] ;  /* 0x00007380ff0577ac */ /* 0x000e220008000800 */
[C---:B---3--:R-:W-:Y:S01]  /*28b20*/  LEA.HI.X.SX32 R7, R5.reuse, R28, 0x1, P2 ;  /* 0x0000001c05077211 */ /* 0x048fe200010f0eff */
[----:B------:R-:W-:Y:S01]  /*28b30*/  VIADD R5, R5, UR4 ;  /* 0x0000000405057c36 */ /* 0x000fe20008000000 */
[----:B-1----:R-:W-:Y:S01]  /*28b40*/  ISETP.LT.AND P2, PT, R4, UR7, !P0 ;  /* 0x0000000704007c0c */ /* 0x002fe2000c741270 */
[----:B------:R-:W1:Y:S02]  /*28b50*/  LDCU UR7, c[0x0][0x39c] ;  /* 0x00007380ff0777ac */ /* 0x000e640008000800 */
[----:B------:R3:W-:Y:S01]  /*28b60*/  @P3 STG.E.U16 desc[UR8][R6.64], R9 ;  /* 0x0000000906003986 */ /* 0x0007e2000c101508 */
[C---:B------:R-:W-:Y:S01]  /*28b70*/  LEA R4, P3, R5.reuse, R0, 0x1 ;  /* 0x0000000005047211 */ /* 0x040fe200078608ff */
[----:B------:R-:W-:-:S02]  /*28b80*/  VIADD R3, R5, UR4 ;  /* 0x0000000405037c36 */ /* 0x000fc40008000000 */
[----:B------:R-:W-:Y:S01]  /*28b90*/  VIADD R8, R26, 0x60 ;  /* 0x000000601a087836 */ /* 0x000fe20000000000 */
[----:B------:R-:W-:Y:S01]  /*28ba0*/  LEA.HI.X.SX32 R5, R5, R28, 0x1, P3 ;  /* 0x0000001c05057211 */ /* 0x000fe200018f0eff */
[C---:B------:R-:W-:Y:S01]  /*28bb0*/  VIADD R21, R3.reuse, UR4 ;  /* 0x0000000403157c36 */ /* 0x040fe20008000000 */
[----:B------:R-:W-:Y:S02]  /*28bc0*/  LEA R2, P3, R3, R0, 0x1 ;  /* 0x0000000003027211 */ /* 0x000fe400078608ff */
[----:B---3--:R-:W-:Y:S02]  /*28bd0*/  PRMT R7, R9, 0x7632, R7 ;  /* 0x0000763209077816 */ /* 0x008fe40000000007 */
[----:B------:R-:W-:Y:S02]  /*28be0*/  LEA.HI.X.SX32 R3, R3, R28, 0x1, P3 ;  /* 0x0000001c03037211 */ /* 0x000fe400018f0eff */
[----:B--2---:R-:W-:Y:S01]  /*28bf0*/  ISETP.LT.AND P3, PT, R8, UR6, !P0 ;  /* 0x0000000608007c0c */ /* 0x004fe2000c761270 */
[----:B------:R2:W-:Y:S01]  /*28c00*/  @P6 STG.E.U16 desc[UR8][R4.64], R7 ;  /* 0x0000000704006986 */ /* 0x0005e2000c101508 */
[C---:B------:R-:W-:Y:S01]  /*28c10*/  LEA R6, P6, R21.reuse, R0, 0x1 ;  /* 0x0000000015067211 */ /* 0x040fe200078c08ff */
[----:B------:R-:W-:Y:S01]  /*28c20*/  VIADD R8, R26, 0x61 ;  /* 0x000000611a087836 */ /* 0x000fe20000000000 */
[----:B------:R-:W3:Y:S01]  /*28c30*/  LDCU UR6, c[0x0][0x39c] ;  /* 0x00007380ff0677ac */ /* 0x000ee20008000800 */
[----:B------:R4:W-:Y:S01]  /*28c40*/  @P5 STG.E.U16 desc[UR8][R2.64], R10 ;  /* 0x0000000a02005986 */ /* 0x0009e2000c101508 */
[C---:B--2---:R-:W-:Y:S01]  /*28c50*/  LEA.HI.X.SX32 R7, R21.reuse, R28, 0x1, P6 ;  /* 0x0000001c15077211 */ /* 0x044fe200030f0eff */
[----:B------:R-:W-:Y:S01]  /*28c60*/  VIADD R21, R21, UR4 ;  /* 0x0000000415157c36 */ /* 0x000fe20008000000 */
[----:B0-----:R-:W-:Y:S01]  /*28c70*/  ISETP.LT.AND P6, PT, R8, UR5, !P0 ;  /* 0x0000000508007c0c */ /* 0x001fe2000c7c1270 */
[----:B------:R-:W0:Y:S01]  /*28c80*/  LDCU UR5, c[0x0][0x39c] ;  /* 0x00007380ff0577ac */ /* 0x000e220008000800 */
[----:B----4-:R-:W-:Y:S01]  /*28c90*/  PRMT R3, R10, 0x7632, R3 ;  /* 0x000076320a037816 */ /* 0x010fe20000000003 */
[----:B------:R-:W-:Y:S01]  /*28ca0*/  VIADD R5, R26, 0x62 ;  /* 0x000000621a057836 */ /* 0x000fe20000000000 */
[C---:B------:R-:W-:Y:S01]  /*28cb0*/  LEA R4, P5, R21.reuse, R0, 0x1 ;  /* 0x0000000015047211 */ /* 0x040fe200078a08ff */
[----:B------:R-:W-:-:S02]  /*28cc0*/  VIADD R9, R21, UR4 ;  /* 0x0000000415097c36 */ /* 0x000fc40008000000 */
[----:B------:R2:W-:Y:S01]  /*28cd0*/  @P4 STG.E.U16 desc[UR8][R6.64], R3 ;  /* 0x0000000306004986 */ /* 0x0005e2000c101508 */
[----:B-1----:R-:W-:Y:S01]  /*28ce0*/  ISETP.LT.AND P4, PT, R5, UR7, !P0 ;  /* 0x0000000705007c0c */ /* 0x002fe2000c781270 */
[----:B------:R-:W1:Y:S01]  /*28cf0*/  LDCU UR7, c[0x0][0x39c] ;  /* 0x00007380ff0777ac */ /* 0x000e620008000800 */
[----:B------:R-:W-:Y:S01]  /*28d00*/  LEA.HI.X.SX32 R5, R21, R28, 0x1, P5 ;  /* 0x0000001c15057211 */ /* 0x000fe200028f0eff */
[C---:B------:R-:W-:Y:S01]  /*28d10*/  VIADD R21, R9.reuse, UR4 ;  /* 0x0000000409157c36 */ /* 0x040fe20008000000 */
[----:B------:R-:W-:Y:S01]  /*28d20*/  LEA R2, P5, R9, R0, 0x1 ;  /* 0x0000000009027211 */ /* 0x000fe200078a08ff */
[----:B------:R-:W-:Y:S02]  /*28d30*/  VIADD R8, R26, 0x63 ;  /* 0x000000631a087836 */ /* 0x000fe40000000000 */
[----:B------:R-:W-:Y:S01]  /*28d40*/  @P2 STG.E.U16 desc[UR8][R4.64], R11 ;  /* 0x0000000b04002986 */ /* 0x000fe2000c101508 */
[----:B--2---:R-:W-:Y:S02]  /*28d50*/  PRMT R7, R11, 0x7632, R7 ;  /* 0x000076320b077816 */ /* 0x004fe40000000007 */
[----:B------:R-:W-:-:S02]  /*28d60*/  LEA.HI.X.SX32 R3, R9, R28, 0x1, P5 ;  /* 0x0000001c09037211 */ /* 0x000fc400028f0eff */
[----:B------:R-:W-:Y:S02]  /*28d70*/  LEA R6, P5, R21, R0, 0x1 ;  /* 0x0000000015067211 */ /* 0x000fe400078a08ff */
[----:B0-----:R-:W-:Y:S01]  /*28d80*/  ISETP.LT.AND P2, PT, R8, UR5, !P0 ;  /* 0x0000000508007c0c */ /* 0x001fe2000c741270 */
[----:B------:R0:W-:Y:S01]  /*28d90*/  @P1 STG.E.U16 desc[UR8][R2.64], R7 ;  /* 0x0000000702001986 */ /* 0x0001e2000c101508 */
[C---:B------:R-:W-:Y:S01]  /*28da0*/  VIADD R8, R26.reuse, 0x64 ;  /* 0x000000641a087836 */ /* 0x040fe20000000000 */
[----:B------:R-:W2:Y:S01]  /*28db0*/  LDCU UR5, c[0x0][0x39c] ;  /* 0x00007380ff0577ac */ /* 0x000ea20008000800 */
[----:B------:R-:W-:-:S03]  /*28dc0*/  VIADD R9, R26, 0x65 ;  /* 0x000000651a097836 */ /* 0x000fc60000000000 */
[----:B---3--:R-:W-:Y:S01]  /*28dd0*/  ISETP.LT.AND P1, PT, R8, UR6, !P0 ;  /* 0x0000000608007c0c */ /* 0x008fe2000c721270 */
[----:B------:R-:W3:Y:S01]  /*28de0*/  LDCU UR6, c[0x0][0x39c] ;  /* 0x00007380ff0677ac */ /* 0x000ee20008000800 */
[C---:B0-----:R-:W-:Y:S01]  /*28df0*/  LEA.HI.X.SX32 R7, R21.reuse, R28, 0x1, P5 ;  /* 0x0000001c15077211 */ /* 0x041fe200028f0eff */
[----:B------:R-:W-:-:S04]  /*28e00*/  VIADD R21, R21, UR4 ;  /* 0x0000000415157c36 */ /* 0x000fc80008000000 */
[----:B------:R0:W-:Y:S01]  /*28e10*/  @P3 STG.E.U16 desc[UR8][R6.64], R12 ;  /* 0x0000000c06003986 */ /* 0x0001e2000c101508 */
[C---:B------:R-:W-:Y:S01]  /*28e20*/  LEA R4, P3, R21.reuse, R0, 0x1 ;  /* 0x0000000015047211 */ /* 0x040fe200078608ff */
[----:B------:R-:W-:Y:S01]  /*28e30*/  VIADD R3, R21, UR4 ;  /* 0x0000000415037c36 */ /* 0x000fe20008000000 */
[----:B-1----:R-:W-:Y:S01]  /*28e40*/  ISETP.LT.AND P5, PT, R9, UR7, !P0 ;  /* 0x0000000709007c0c */ /* 0x002fe2000c7a1270 */
[----:B------:R-:W1:Y:S01]  /*28e50*/  LDCU UR7, c[0x0][0x39c] ;  /* 0x00007380ff0777ac */ /* 0x000e620008000800 */
[----:B------:R-:W-:Y:S01]  /*28e60*/  LEA.HI.X.SX32 R5, R21, R28, 0x1, P3 ;  /* 0x0000001c15057211 */ /* 0x000fe200018f0eff */
[C---:B------:R-:W-:Y:S01]  /*28e70*/  VIADD R9, R3.reuse, UR4 ;  /* 0x0000000403097c36 */ /* 0x040fe20008000000 */
[C---:B------:R-:W-:Y:S01]  /*28e80*/  LEA R2, P3, R3.reuse, R0, 0x1 ;  /* 0x0000000003027211 */ /* 0x040fe200078608ff */
[----:B------:R-:W-:Y:S01]  /*28e90*/  VIADD R8, R26, 0x66 ;  /* 0x000000661a087836 */ /* 0x000fe20000000000 */
[----:B0-----:R-:W-:Y:S02]  /*28ea0*/  PRMT R7, R12, 0x7632, R7 ;  /* 0x000076320c077816 */ /* 0x001fe40000000007 */
[----:B------:R-:W-:-:S03]  /*28eb0*/  LEA.HI.X.SX32 R3, R3, R28, 0x1, P3 ;  /* 0x0000001c03037211 */ /* 0x000fc600018f0eff */
[----:B------:R0:W-:Y:S01]  /*28ec0*/  @P6 STG.E.U16 desc[UR8][R4.64], R7 ;  /* 0x0000000704006986 */ /* 0x0001e2000c101508 */
[C---:B------:R-:W-:Y:S02]  /*28ed0*/  LEA R6, P6, R9.reuse, R0, 0x1 ;  /* 0x0000000009067211 */ /* 0x040fe400078c08ff */
[----:B--2---:R-:W-:Y:S01]  /*28ee0*/  ISETP.LT.AND P3, PT, R8, UR5, !P0 ;  /* 0x0000000508007c0c */ /* 0x004fe2000c761270 */
[----:B------:R-:W-:Y:S01]  /*28ef0*/  VIADD R8, R26, 0x67 ;  /* 0x000000671a087836 */ /* 0x000fe20000000000 */
[----:B------:R-:W2:Y:S01]  /*28f00*/  LDCU UR5, c[0x0][0x39c] ;  /* 0x00007380ff0577ac */ /* 0x000ea20008000800 */
[----:B------:R4:W-:Y:S01]  /*28f10*/  @P4 STG.E.U16 desc[UR8][R2.64], R13 ;  /* 0x0000000d02004986 */ /* 0x0009e2000c101508 */
[C---:B0-----:R-:W-:Y:S01]  /*28f20*/  LEA.HI.X.SX32 R7, R9.reuse, R28, 0x1, P6 ;  /* 0x0000001c09077211 */ /* 0x041fe200030f0eff */
[----:B------:R-:W-:Y:S01]  /*28f30*/  VIADD R9, R9, UR4 ;  /* 0x0000000409097c36 */ /* 0x000fe20008000000 */
[----:B---3--:R-:W-:Y:S01]  /*28f40*/  ISETP.LT.AND P4, PT, R8, UR6, !P0 ;  /* 0x0000000608007c0c */ /* 0x008fe2000c781270 */
[----:B------:R-:W-:Y:S01]  /*28f50*/  VIADD R5, R26, 0x68 ;  /* 0x000000681a057836 */ /* 0x000fe20000000000 */
[----:B------:R-:W0:Y:S01]  /*28f60*/  LDCU UR6, c[0x0][0x39c] ;  /* 0x00007380ff0677ac */ /* 0x000e220008000800 */
[----:B----4-:R-:W-:Y:S01]  /*28f70*/  PRMT R3, R13, 0x7632, R3 ;  /* 0x000076320d037816 */ /* 0x010fe20000000003 */
[C---:B------:R-:W-:Y:S01]  /*28f80*/  VIADD R11, R9.reuse, UR4 ;  /* 0x00000004090b7c36 */ /* 0x040fe20008000000 */
[----:B------:R-:W-:-:S03]  /*28f90*/  LEA R4, P6, R9, R0, 0x1 ;  /* 0x0000000009047211 */ /* 0x000fc600078c08ff */
[----:B------:R3:W-:Y:S01]  /*28fa0*/  @P2 STG.E.U16 desc[UR8][R6.64], R3 ;  /* 0x0000000306002986 */ /* 0x0007e2000c101508 */
[----:B-1----:R-:W-:Y:S01]  /*28fb0*/  ISETP.LT.AND P2, PT, R5, UR7, !P0 ;  /* 0x0000000705007c0c */ /* 0x002fe2000c741270 */
[----:B------:R-:W-:Y:S01]  /*28fc0*/  VIADD R8, R26, 0x69 ;  /* 0x000000691a087836 */ /* 0x000fe20000000000 */
[----:B------:R-:W-:Y:S01]  /*28fd0*/  LEA.HI.X.SX32 R5, R9, R28, 0x1, P6 ;  /* 0x0000001c09057211 */ /* 0x000fe200030f0eff */
[C---:B------:R-:W-:Y:S01]  /*28fe0*/  VIADD R9, R11.reuse, UR4 ;  /* 0x000000040b097c36 */ /* 0x040fe20008000000 */
[----:B------:R-:W-:Y:S01]  /*28ff0*/  LEA R2, P6, R11, R0, 0x1 ;  /* 0x000000000b027211 */ /* 0x000fe200078c08ff */
[----:B------:R-:W1:Y:S02]  /*29000*/  LDCU UR7, c[0x0][0x39c] ;  /* 0x00007380ff0777ac */ /* 0x000e640008000800 */
[----:B------:R-:W-:Y:S01]  /*29010*/  @P1 STG.E.U16 desc[UR8][R4.64], R14 ;  /* 0x0000000e04001986 */ /* 0x000fe2000c101508 */
[----:B--2---:R-:W-:Y:S02]  /*29020*/  ISETP.LT.AND P1, PT, R8, UR5, !P0 ;  /* 0x0000000508007c0c */ /* 0x004fe4000c721270 */
[----:B---3--:R-:W-:-:S02]  /*29030*/  PRMT R7, R14, 0x7632, R7 ;  /* 0x000076320e077816 */ /* 0x008fc40000000007 */
[----:B------:R-:W-:Y:S01]  /*29040*/  LEA.HI.X.SX32 R3, R11, R28, 0x1, P6 ;  /* 0x0000001c0b037211 */ /* 0x000fe200030f0eff */
[----:B------:R-:W-:Y:S01]  /*29050*/  VIADD R8, R26, 0x6a ;  /* 0x0000006a1a087836 */ /* 0x000fe20000000000 */
[C---:B------:R-:W-:Y:S01]  /*29060*/  LEA R6, P6, R9.reuse, R0, 0x1 ;  /* 0x0000000009067211 */ /* 0x040fe200078c08ff */
[----:B------:R-:W2:Y:S02]  /*29070*/  LDCU UR5, c[0x0][0x39c] ;  /* 0x00007380ff0577ac */ /* 0x000ea40008000800 */
[----:B------:R3:W-:Y:S01]  /*29080*/  @P5 STG.E.U16 desc[UR8][R2.64], R7 ;  /* 0x0000000702005986 */ /* 0x0007e2000c101508 */
[----:B0-----:R-:W-:Y:S01]  /*29090*/  ISETP.LT.AND P5, PT, R8, UR6, !P0 ;  /* 0x0000000608007c0c */ /* 0x001fe2000c7a1270 */
[----:B------:R-:W0:Y:S01]  /*290a0*/  LDCU UR6, c[0x0][0x39c] ;  /* 0x00007380ff0677ac */ /* 0x000e220008000800 */
[C---:B---3--:R-:W-:Y:S01]  /*290b0*/  LEA.HI.X.SX32 R7, R9.reuse, R28, 0x1, P6 ;  /* 0x0000001c09077211 */ /* 0x048fe200030f0eff */
[----:B------:R-:W-:-:S04]  /*290c0*/  VIADD R9, R9, UR4 ;  /* 0x0000000409097c36 */ /* 0x000fc80008000000 */
[----:B------:R3:W-:Y:S01]  /*290d0*/  @P3 STG.E.U16 desc[UR8][R6.64], R15 ;  /* 0x0000000f06003986 */ /* 0x0007e2000c101508 */
[C---:B------:R-:W-:Y:S01]  /*290e0*/  LEA R4, P3, R9.reuse, R0, 0x1 ;  /* 0x0000000009047211 */ /* 0x040fe200078608ff */
[C---:B------:R-:W-:Y:S02]  /*290f0*/  VIADD R3, R9.reuse, UR4 ;  /* 0x0000000409037c36 */ /* 0x040fe40008000000 */
[C---:B------:R-:W-:Y:S01]  /*29100*/  VIADD R8, R26.reuse, 0x6c ;  /* 0x0000006c1a087836 */ /* 0x040fe20000000000 */
[----:B------:R-:W-:Y:S01]  /*29110*/  LEA.HI.X.SX32 R5, R9, R28, 0x1, P3 ;  /* 0x0000001c09057211 */ /* 0x000fe200018f0eff */
[C---:B------:R-:W-:Y:S01]  /*29120*/  VIADD R9, R3.reuse, UR4 ;  /* 0x0000000403097c36 */ /* 0x040fe20008000000 */
[----:B------:R-:W-:Y:S01]  /*29130*/  LEA R2, P3, R3, R0, 0x1 ;  /* 0x0000000003027211 */ /* 0x000fe200078608ff */
[----:B------:R-:W-:Y:S01]  /*29140*/  VIADD R10, R26, 0x6b ;  /* 0x0000006b1a0a7836 */ /* 0x000fe20000000000 */
[----:B---3--:R-:W-:Y:S02]  /*29150*/  PRMT R7, R15, 0x7632, R7 ;  /* 0x000076320f077816 */ /* 0x008fe40000000007 */
[----:B------:R-:W-:-:S03]  /*29160*/  LEA.HI.X.SX32 R3, R3, R28, 0x1, P3 ;  /* 0x0000001c03037211 */ /* 0x000fc600018f0eff */
[----:B------:R3:W-:Y:S01]  /*29170*/  @P4 STG.E.U16 desc[UR8][R4.64], R7 ;  /* 0x0000000704004986 */ /* 0x0007e2000c101508 */
[----:B--2---:R-:W-:Y:S01]  /*29180*/  ISETP.LT.AND P4, PT, R8, UR5, !P0 ;  /* 0x0000000508007c0c */ /* 0x004fe2000c781270 */
[----:B------:R-:W-:Y:S01]  /*29190*/  VIADD R8, R26, 0x6d ;  /* 0x0000006d1a087836 */ /* 0x000fe20000000000 */
[C---:B------:R-:W-:Y:S01]  /*291a0*/  LEA R6, P3, R9.reuse, R0, 0x1 ;  /* 0x0000000009067211 */ /* 0x040fe200078608ff */
[C---:B------:R-:W-:Y:S01]  /*291b0*/  VIADD R11, R9.reuse, UR4 ;  /* 0x00000004090b7c36 */ /* 0x040fe20008000000 */
[----:B-1----:R-:W-:Y:S01]  /*291c0*/  ISETP.LT.AND P6, PT, R10, UR7, !P0 ;  /* 0x000000070a007c0c */ /* 0x002fe2000c7c1270 */
[----:B------:R-:W1:Y:S01]  /*291d0*/  LDCU UR7, c[0x0][0x39c] ;  /* 0x00007380ff0777ac */ /* 0x000e620008000800 */
[----:B------:R2:W-:Y:S01]  /*291e0*/  @P2 STG.E.U16 desc[UR8][R2.64], R16 ;  /* 0x0000001002002986 */ /* 0x0005e2000c101508 */
[----:B------:R-:W4:Y:S01]  /*291f0*/  LDCU UR5, c[0x0][0x39c] ;  /* 0x00007380ff0577ac */ /* 0x000f220008000800 */
[----:B---3--:R-:W-:Y:S02]  /*29200*/  LEA.HI.X.SX32 R7, R9, R28, 0x1, P3 ;  /* 0x0000001c09077211 */ /* 0x008fe400018f0eff */
[----:B0-----:R-:W-:Y:S01]  /*29210*/  ISETP.LT.AND P3, PT, R8, UR6, !P0 ;  /* 0x0000000608007c0c */ /* 0x001fe2000c761270 */
[----:B------:R-:W0:Y:S01]  /*29220*/  LDCU UR6, c[0x0][0x39c] ;  /* 0x00007380ff0677ac */ /* 0x000e220008000800 */
[----:B------:R-:W-:-:S02]  /*29230*/  LEA R8, P2, R11, R0, 0x1 ;  /* 0x000000000b087211 */ /* 0x000fc400078408ff */
[----:B--2---:R-:W-:Y:S02]  /*29240*/  PRMT R3, R16, 0x7632, R3 ;  /* 0x0000763210037816 */ /* 0x004fe40000000003 */
[C---:B------:R-:W-:Y:S01]  /*29250*/  LEA.HI.X.SX32 R9, R11.reuse, R28, 0x1, P2 ;  /* 0x0000001c0b097211 */ /* 0x040fe200010f0eff */
[----:B------:R-:W-:Y:S02]  /*29260*/  VIADD R11, R11, UR4 ;  /* 0x000000040b0b7c36 */ /* 0x000fe40008000000 */
[----:B------:R2:W-:Y:S01]  /*29270*/  @P1 STG.E.U16 desc[UR8][R6.64], R3 ;  /* 0x0000000306001986 */ /* 0x0005e2000c101508 */
[C---:B------:R-:W-:Y:S02]  /*29280*/  VIADD R10, R26.reuse, 0x6e ;  /* 0x0000006e1a0a7836 */ /* 0x040fe40000000000 */
[C---:B------:R-:W-:Y:S01]  /*29290*/  VIADD R13, R11.reuse, UR4 ;  /* 0x000000040b0d7c36 */ /* 0x040fe20008000000 */
[----:B------:R3:W-:Y:S01]  /*292a0*/  @P5 STG.E.U16 desc[UR8][R8.64], R17 ;  /* 0x0000001108005986 */ /* 0x0007e2000c101508 */
[C---:B------:R-:W-:Y:S01]  /*292b0*/  LEA R2, P5, R11.reuse, R0, 0x1 ;  /* 0x000000000b027211 */ /* 0x040fe200078a08ff */
[----:B------:R-:W-:Y:S01]  /*292c0*/  VIADD R4, R26, 0x6f ;  /* 0x0000006f1a047836 */ /* 0x000fe20000000000 */
[----:B-1----:R-:W-:Y:S01]  /*292d0*/  ISETP.LT.AND P2, PT, R10, UR7, !P0 ;  /* 0x000000070a007c0c */ /* 0x002fe2000c741270 */
[----:B------:R-:W-:Y:S01]  /*292e0*/  VIADD R12, R26, 0x70 ;  /* 0x000000701a0c7836 */ /* 0x000fe20000000000 */
[----:B------:R-:W1:Y:S01]  /*292f0*/  LDCU UR7, c[0x0][0x39c] ;  /* 0x00007380ff0777ac */ /* 0x000e620008000800 */
[----:B--2---:R-:W-:-:S02]  /*29300*/  LEA.HI.X.SX32 R3, R11, R28, 0x1, P5 ;  /* 0x0000001c0b037211 */ /* 0x004fc400028f0eff */
[----:B------:R-:W-:Y:S02]  /*29310*/  LEA R10, P5, R13, R0, 0x1 ;  /* 0x000000000d0a7211 */ /* 0x000fe400078a08ff */
[----:B----4-:R-:W-:Y:S01]  /*29320*/  ISETP.LT.AND P1, PT, R4, UR5, !P0 ;  /* 0x0000000504007c0c */ /* 0x010fe2000c721270 */
[----:B------:R-:W2:Y:S01]  /*29330*/  LDCU UR5, c[0x0][0x39c] ;  /* 0x00007380ff0577ac */ /* 0x000ea20008000800 */
[----:B------:R-:W4:Y:S01]  /*29340*/  LDS.128 R4, [R29] ;  /* 0x000000001d047984 */ /* 0x000f220000000c00 */
[----:B---3--:R-:W-:Y:S02]  /*29350*/  PRMT R9, R17, 0x7632, R9 ;  /* 0x0000763211097816 */ /* 0x008fe40000000009 */
[C---:B------:R-:W-:Y:S01]  /*29360*/  LEA.HI.X.SX32 R11, R13.reuse, R28, 0x1, P5 ;  /* 0x0000001c0d0b7211 */ /* 0x040fe200028f0eff */
[----:B------:R-:W-:Y:S02]  /*29370*/  VIADD R13, R13, UR4 ;  /* 0x000000040d0d7c36 */ /* 0x000fe40008000000 */
[----:B------:R3:W-:Y:S01]  /*29380*/  @P6 STG.E.U16 desc[UR8][R2.64], R9 ;  /* 0x0000000902006986 */ /* 0x0007e2000c101508 */
[----:B0-----:R-:W-:Y:S01]  /*29390*/  ISETP.LT.AND P5, PT, R12, UR6, !P0 ;  /* 0x000000060c007c0c */ /* 0x001fe2000c7a1270 */
[----:B------:R-:W0:Y:S02]  /*293a0*/  LDCU UR6, c[0x0][0x39c] ;  /* 0x00007380ff0677ac */ /* 0x000e240008000800 */
[----:B------:R5:W-:Y:S01]  /*293b0*/  @P4 STG.E.U16 desc[UR8][R10.64], R18 ;  /* 0x000000120a004986 */ /* 0x000be2000c101508 */
[C---:B------:R-:W-:Y:S01]  /*293c0*/  LEA R8, P4, R13.reuse, R0, 0x1 ;  /* 0x000000000d087211 */ /* 0x040fe200078808ff */
[----:B------:R-:W-:-:S02]  /*293d0*/  VIADD R15, R13, UR4 ;  /* 0x000000040d0f7c36 */ /* 0x000fc40008000000 */
[----:B------:R-:W-:Y:S01]  /*293e0*/  VIADD R12, R26, 0x71 ;  /* 0x000000711a0c7836 */ /* 0x000fe20000000000 */
[----:B---3--:R-:W-:Y:S02]  /*293f0*/  LEA.HI.X.SX32 R9, R13, R28, 0x1, P4 ;  /* 0x0000001c0d097211 */ /* 0x008fe400020f0eff */
[----:B------:R-:W-:Y:S02]  /*29400*/  PRMT R3, R18, 0x7632, R3 ;  /* 0x0000763212037816 */ /* 0x000fe40000000003 */
[----:B------:R-:W-:-:S03]  /*29410*/  LEA R2, P6, R15, R0, 0x1 ;  /* 0x000000000f027211 */ /* 0x000fc600078c08ff */
[----:B------:R3:W-:Y:S01]  /*29420*/  @P3 STG.E.U16 desc[UR8][R8.64], R3 ;  /* 0x0000000308003986 */ /* 0x0007e2000c101508 */
[----:B--2---:R-:W-:Y:S01]  /*29430*/  ISETP.LT.AND P4, PT, R12, UR5, !P0 ;  /* 0x000000050c007c0c */ /* 0x004fe2000c781270 */
[----:B------:R-:W2:Y:S01]  /*29440*/  LDCU UR5, c[0x0][0x39c] ;  /* 0x00007380ff0577ac */ /* 0x000ea20008000800 */
[----:B-----5:R-:W-:Y:S01]  /*29450*/  VIADD R11, R26, 0x73 ;  /* 0x000000731a0b7836 */ /* 0x020fe20000000000 */
[C---:B---3--:R-:W-:Y:S01]  /*29460*/  LEA.HI.X.SX32 R3, R15.reuse, R28, 0x1, P6 ;  /* 0x0000001c0f037211 */ /* 0x048fe200030f0eff */
[----:B------:R-:W-:-:S04]  /*29470*/  VIADD R15, R15, UR4 ;  /* 0x000000040f0f7c36 */ /* 0x000fc80008000000 */
[C---:B------:R-:W-:Y:S01]  /*29480*/  VIADD R13, R15.reuse, UR4 ;  /* 0x000000040f0d7c36 */ /* 0x040fe20008000000 */
[----:B------:R-:W-:Y:S01]  /*29490*/  LEA R10, P6, R15, R0, 0x1 ;  /* 0x000000000f0a7211 */ /* 0x000fe200078c08ff */
[----:B------:R3:W-:Y:S01]  /*294a0*/  @P2 STG.E.U16 desc[UR8][R2.64], R19 ;  /* 0x0000001302002986 */ /* 0x0007e2000c101508 */
[----:B0-----:R-:W-:Y:S01]  /*294b0*/  ISETP.LT.AND P2, PT, R11, UR6, !P0 ;  /* 0x000000060b007c0c */ /* 0x001fe2000c741270 */
[----:B------:R-:W-:Y:S01]  /*294c0*/  VIADD R12, R26, 0x72 ;  /* 0x000000721a0c7836 */ /* 0x000fe20000000000 */
[----:B------:R-:W0:Y:S01]  /*294d0*/  LDCU UR6, c[0x0][0x39c] ;  /* 0x00007380ff0677ac */ /* 0x000e220008000800 */
[----:B------:R-:W-:Y:S02]  /*294e0*/  LEA.HI.X.SX32 R11, R15, R28, 0x1, P6 ;  /* 0x0000001c0f0b7211 */ /* 0x000fe400030f0eff */
[C---:B------:R-:W-:Y:S02]  /*294f0*/  LEA R8, P6, R13.reuse, R0, 0x1 ;  /* 0x000000000d087211 */ /* 0x040fe400078c08ff */
[----:B-1----:R-:W-:Y:S01]  /*29500*/  ISETP.LT.AND P3, PT, R12, UR7, !P0 ;  /* 0x000000070c007c0c */ /* 0x002fe2000c761270 */
[----:B------:R-:W1:Y:S01]  /*29510*/  LDCU UR7, c[0x0][0x39c] ;  /* 0x00007380ff0777ac */ /* 0x000e620008000800 */
[C---:B------:R-:W-:Y:S01]  /*29520*/  LEA.HI.X.SX32 R9, R13.reuse, R28, 0x1, P6 ;  /* 0x0000001c0d097211 */ /* 0x040fe200030f0eff */
[----:B------:R-:W-:Y:S01]  /*29530*/  VIADD R13, R13, UR4 ;  /* 0x000000040d0d7c36 */ /* 0x000fe20008000000 */
[----:B------:R-:W-:Y:S01]  /*29540*/  PRMT R14, R19, 0x7632, R14 ;  /* 0x00007632130e7816 */ /* 0x000fe2000000000e */
[----:B------:R-:W-:-:S02]  /*29550*/  VIADD R12, R26, 0x74 ;  /* 0x000000741a0c7836 */ /* 0x000fc40000000000 */
[C---:B---3--:R-:W-:Y:S02]  /*29560*/  VIADD R3, R13.reuse, UR4 ;  /* 0x000000040d037c36 */ /* 0x048fe40008000000 */
[----:B------:R3:W-:Y:S01]  /*29570*/  @P1 STG.E.U16 desc[UR8][R10.64], R14 ;  /* 0x0000000e0a001986 */ /* 0x0007e2000c101508 */
[----:B--2---:R-:W-:Y:S01]  /*29580*/  ISETP.LT.AND P1, PT, R12, UR5, !P0 ;  /* 0x000000050c007c0c */ /* 0x004fe2000c721270 */
[----:B------:R-:W-:Y:S01]  /*29590*/  VIADD R2, R26, 0x75 ;  /* 0x000000751a027836 */ /* 0x000fe20000000000 */
[----:B------:R-:W2:Y:S01]  /*295a0*/  LDCU UR5, c[0x0][0x39c] ;  /* 0x00007380ff0577ac */ /* 0x000ea20008000800 */
[----:B----4-:R4:W-:Y:S01]  /*295b0*/  @P5 STG.E.U16 desc[UR8][R8.64], R4 ;  /* 0x0000000408005986 */ /* 0x0109e2000c101508 */
[----:B------:R-:W-:-:S04]  /*295c0*/  LEA R12, P5, R13, R0, 0x1 ;  /* 0x000000000d0c7211 */ /* 0x000fc800078a08ff */
[----:B------:R-:W-:Y:S02]  /*295d0*/  LEA.HI.X.SX32 R13, R13, R28, 0x1, P5 ;  /* 0x0000001c0d0d7211 */ /* 0x000fe400028f0eff */
[C---:B---3--:R-:W-:Y:S02]  /*295e0*/  LEA R14, P6, R3.reuse, R0, 0x1 ;  /* 0x00000000030e7211 */ /* 0x048fe400078c08ff */
[----:B0-----:R-:W-:Y:S01]  /*295f0*/  ISETP.LT.AND P5, PT, R2, UR6, !P0 ;  /* 0x0000000602007c0c */ /* 0x001fe2000c7a1270 */
[----:B------:R-:W-:Y:S01]  /*29600*/  VIADD R2, R26, 0x76 ;  /* 0x000000761a027836 */ /* 0x000fe20000000000 */
[----:B----4-:R-:W-:Y:S01]  /*29610*/  PRMT R9, R4, 0x7632, R9 ;  /* 0x0000763204097816 */ /* 0x010fe20000000009 */
[----:B------:R-:W0:Y:S01]  /*29620*/  LDCU UR6, c[0x0][0x39c] ;  /* 0x00007380ff0677ac */ /* 0x000e220008000800 */
[C---:B------:R-:W-:Y:S01]  /*29630*/  LEA.HI.X.SX32 R15, R3.reuse, R28, 0x1, P6 ;  /* 0x0000001c030f7211 */ /* 0x040fe200030f0eff */
[----:B------:R-:W-:Y:S02]  /*29640*/  VIADD R3, R3, UR4 ;  /* 0x0000000403037c36 */ /* 0x000fe40008000000 */
[----:B------:R3:W-:Y:S01]  /*29650*/  @P4 STG.E.U16 desc[UR8][R12.64], R9 ;  /* 0x000000090c004986 */ /* 0x0007e2000c101508 */
[----:B-1----:R-:W-:Y:S01]  /*29660*/  ISETP.LT.AND P4, PT, R2, UR7, !P0 ;  /* 0x0000000702007c0c */ /* 0x002fe2000c781270 */
[C---:B------:R-:W-:Y:S01]  /*29670*/  VIADD R17, R3.reuse, UR4 ;  /* 0x0000000403117c36 */ /* 0x040fe20008000000 */
[----:B------:R-:W-:Y:S01]  /*29680*/  LEA R2, P6, R3, R0, 0x1 ;  /* 0x0000000003027211 */ /* 0x000fe200078c08ff */
[----:B------:R-:W-:Y:S01]  /*29690*/  VIADD R4, R26, 0x77 ;  /* 0x000000771a047836 */ /* 0x000fe20000000000 */
[----:B------:R-:W1:Y:S01]  /*296a0*/  LDS.128 R8, [R29+0x400] ;  /* 0x000400001d087984 */ /* 0x000e620000000c00 */
[----:B------:R-:W-:Y:S01]  /*296b0*/  PRMT R16, R5, 0x7632, R16 ;  /* 0x0000763205107816 */ /* 0x000fe20000000010 */
[----:B------:R-:W4:Y:S01]  /*296c0*/  LDCU UR7, c[0x0][0x39c] ;  /* 0x00007380ff0777ac */ /* 0x000f220008000800 */
[----:B------:R-:W-:Y:S01]  /*296d0*/  LEA.HI.X.SX32 R3, R3, R28, 0x1, P6 ;  /* 0x0000001c03037211 */ /* 0x000fe200030f0eff */
[----:B------:R5:W-:Y:S01]  /*296e0*/  @P3 STG.E.U16 desc[UR8][R14.64], R5 ;  /* 0x000000050e003986 */ /* 0x000be2000c101508 */
[----:B---3--:R-:W-:-:S02]  /*296f0*/  LEA R12, P6, R17, R0, 0x1 ;  /* 0x00000000110c7211 */ /* 0x008fc400078c08ff */
[----:B--2---:R-:W-:Y:S01]  /*29700*/  ISETP.LT.AND P3, PT, R4, UR5, !P0 ;  /* 0x0000000504007c0c */ /* 0x004fe2000c761270 */
[----:B------:R-:W-:Y:S01]  /*29710*/  VIADD R4, R26, 0x78 ;  /* 0x000000781a047836 */ /* 0x000fe20000000000 */
[C---:B------:R-:W-:Y:S01]  /*29720*/  LEA.HI.X.SX32 R13, R17.reuse, R28, 0x1, P6 ;  /* 0x0000001c110d7211 */ /* 0x040fe200030f0eff */
[----:B------:R-:W-:Y:S01]  /*29730*/  VIADD R17, R17, UR4 ;  /* 0x0000000411117c36 */ /* 0x000fe20008000000 */
[----:B------:R2:W-:Y:S01]  /*29740*/  @P2 STG.E.U16 desc[UR8][R2.64], R16 ;  /* 0x0000001002002986 */ /* 0x0005e2000c101508 */
[----:B------:R-:W3:Y:S01]  /*29750*/  LDCU UR5, c[0x0][0x39c] ;  /* 0x00007380ff0577ac */ /* 0x000ee20008000800 */
[----:B0-----:R-:W-:Y:S02]  /*29760*/  ISETP.LT.AND P2, PT, R4, UR6, !P0 ;  /* 0x0000000604007c0c */ /* 0x001fe4000c741270 */
[----:B------:R0:W-:Y:S01]  /*29770*/  @P1 STG.E.U16 desc[UR8][R12.64], R6 ;  /* 0x000000060c001986 */ /* 0x0001e2000c101508 */
[C---:B------:R-:W-:Y:S01]  /*29780*/  LEA R4, P1, R17.reuse, R0, 0x1 ;  /* 0x0000000011047211 */ /* 0x040fe200078208ff */
[C---:B-----5:R-:W-:Y:S01]  /*29790*/  VIADD R15, R17.reuse, UR4 ;  /* 0x00000004110f7c36 */ /* 0x060fe20008000000 */
[----:B------:R-:W5:Y:S02]  /*297a0*/  LDCU UR6, c[0x0][0x39c] ;  /* 0x00007380ff0677ac */ /* 0x000f640008000800 */
[----:B------:R-:W-:-:S02]  /*297b0*/  LEA.HI.X.SX32 R5, R17, R28, 0x1, P1 ;  /* 0x0000001c11057211 */ /* 0x000fc400008f0eff */
[----:B--2---:R-:W-:Y:S02]  /*297c0*/  PRMT R3, R6, 0x7632, R3 ;  /* 0x0000763206037816 */ /* 0x004fe40000000003 */
[----:B------:R-:W-:-:S03]  /*297d0*/  LEA R2, P6, R15, R0, 0x1 ;  /* 0x000000000f027211 */ /* 0x000fc600078c08ff */
[----:B------:R2:W-:Y:S01]  /*297e0*/  @P5 STG.E.U16 desc[UR8][R4.64], R3 ;  /* 0x0000000304005986 */ /* 0x0005e2000c101508 */
[C---:B------:R-:W-:Y:S02]  /*297f0*/  VIADD R14, R26.reuse, 0x79 ;  /* 0x000000791a0e7836 */ /* 0x040fe40000000000 */
[----:B0-----:R-:W-:Y:S01]  /*29800*/  VIADD R6, R26, 0x7b ;  /* 0x0000007b1a067836 */ /* 0x001fe20000000000 */
[C---:B--2---:R-:W-:Y:S01]  /*29810*/  LEA.HI.X.SX32 R3, R15.reuse, R28, 0x1, P6 ;  /* 0x0000001c0f037211 */ /* 0x044fe200030f0eff */
[----:B------:R-:W-:Y:S01]  /*29820*/  VIADD R15, R15, UR4 ;  /* 0x000000040f0f7c36 */ /* 0x000fe20008000000 */
[----:B---3--:R-:W-:Y:S01]  /*29830*/  ISETP.LT.AND P1, PT, R14, UR5, !P0 ;  /* 0x000000050e007c0c */ /* 0x008fe2000c721270 */
[----:B------:R-:W0:Y:S02]  /*29840*/  LDCU UR5, c[0x0][0x39c] ;  /* 0x00007380ff0577ac */ /* 0x000e240008000800 */
[C---:B------:R-:W-:Y:S01]  /*29850*/  VIADD R17, R15.reuse, UR4 ;  /* 0x000000040f117c36 */ /* 0x040fe20008000000 */
[C---:B------:R-:W-:Y:S01]  /*29860*/  LEA R12, P6, R15.reuse, R0, 0x1 ;  /* 0x000000000f0c7211 */ /* 0x040fe200078c08ff */
[----:B------:R2:W-:Y:S01]  /*29870*/  @P4 STG.E.U16 desc[UR8][R2.64], R7 ;  /* 0x0000000702004986 */ /* 0x0005e2000c101508 */
[----:B-----5:R-:W-:Y:S01]  /*29880*/  ISETP.LT.AND P4, PT, R6, UR6, !P0 ;  /* 0x0000000606007c0c */ /* 0x020fe2000c781270 */
[----:B------:R-:W3:Y:S01]  /*29890*/  LDCU UR6, c[0x0][0x39c] ;  /* 0x00007380ff0677ac */ /* 0x000ee20008000800 */
[----:B------:R-:W-:Y:S01]  /*298a0*/  LEA.HI.X.SX32 R13, R15, R28, 0x1, P6 ;  /* 0x0000001c0f0d7211 */ /* 0x000fe200030f0eff */
[C---:B------:R-:W-:Y:S01]  /*298b0*/  VIADD R15, R17.reuse, UR4 ;  /* 0x00000004110f7c36 */ /* 0x040fe20008000000 */
[----:B------:R-:W-:Y:S01]  /*298c0*/  LEA R4, P6, R17, R0, 0x1 ;  /* 0x0000000011047211 */ /* 0x000fe200078c08ff */
[----:B------:R-:W-:Y:S01]  /*298d0*/  VIADD R14, R26, 0x7a ;  /* 0x0000007a1a0e7836 */ /* 0x000fe20000000000 */
[----:B------:R-:W-:-:S02]  /*298e0*/  PRMT R16, R7, 0x7632, R16 ;  /* 0x0000763207107816 */ /* 0x000fc40000000010 */
[----:B------:R-:W-:Y:S01]  /*298f0*/  LEA.HI.X.SX32 R5, R17, R28, 0x1, P6 ;  /* 0x0000001c11057211 */ /* 0x000fe200030f0eff */
[----:B--2---:R-:W-:Y:S02]  /*29900*/  VIADD R3, R15, UR4 ;  /* 0x000000040f037c36 */ /* 0x004fe40008000000 */
[----:B------:R-:W-:Y:S01]  /*29910*/  @P3 STG.E.U16 desc[UR8][R12.64], R16 ;  /* 0x000000100c003986 */ /* 0x000fe2000c101508 */
[----:B----4-:R-:W-:Y:S01]  /*29920*/  ISETP.LT.AND P5, PT, R14, UR7, !P0 ;  /* 0x000000070e007c0c */ /* 0x010fe2000c7a1270 */
[C---:B------:R-:W-:Y:S01]  /*29930*/  VIADD R6, R26.reuse, 0x7c ;  /* 0x0000007c1a067836 */ /* 0x040fe20000000000 */
[----:B------:R-:W2:Y:S01]  /*29940*/  LDCU UR7, c[0x0][0x39c] ;  /* 0x00007380ff0777ac */ /* 0x000ea20008000800 */
[----:B-1----:R1:W-:Y:S01]  /*29950*/  @P2 STG.E.U16 desc[UR8][R4.64], R8 ;  /* 0x0000000804002986 */ /* 0x0023e2000c101508 */
[----:B------:R-:W-:Y:S01]  /*29960*/  VIADD R7, R3, UR4 ;  /* 0x0000000403077c36 */ /* 0x000fe20008000000 */
[----:B------:R-:W-:Y:S01]  /*29970*/  LEA R14, P2, R15, R0, 0x1 ;  /* 0x000000000f0e7211 */ /* 0x000fe200078408ff */
[----:B------:R-:W-:-:S02]  /*29980*/  VIADD R2, R26, 0x7d ;  /* 0x0000007d1a027836 */ /* 0x000fc40000000000 */
[----:B------:R-:W-:Y:S01]  /*29990*/  VIADD R17, R7, UR4 ;  /* 0x0000000407117c36 */ /* 0x000fe20008000000 */
[----:B------:R-:W-:Y:S02]  /*299a0*/  LEA.HI.X.SX32 R15, R15, R28, 0x1, P2 ;  /* 0x0000001c0f0f7211 */ /* 0x000fe400010f0eff */
[----:B0-----:R-:W-:Y:S01]  /*299b0*/  ISETP.LT.AND P3, PT, R6, UR5, !P0 ;  /* 0x0000000506007c0c */ /* 0x001fe2000c761270 */
[----:B------:R-:W0:Y:S01]  /*299c0*/  LDCU UR5, c[0x0][0x39c] ;  /* 0x00007380ff0577ac */ /* 0x000e220008000800 */
[----:B-1----:R-:W-:Y:S01]  /*299d0*/  PRMT R5, R8, 0x7632, R5 ;  /* 0x0000763208057816 */ /* 0x002fe20000000005 */
[----:B------:R-:W-:Y:S01]  /*299e0*/  VIADD R13, R17, UR4 ;  /* 0x00000004110d7c36 */ /* 0x000fe20008000000 */
[----:B---3--:R-:W-:-:S03]  /*299f0*/  ISETP.LT.AND P2, PT, R2, UR6, !P0 ;  /* 0x0000000602007c0c */ /* 0x008fc6000c741270 */
[----:B------:R1:W-:Y:S01]  /*29a00*/  @P1 STG.E.U16 desc[UR8][R14.64], R5 ;  /* 0x000000050e001986 */ /* 0x0003e2000c101508 */
[-C--:B------:R-:W-:Y:S01]  /*29a10*/  LEA R2, P1, R3, R0.reuse, 0x1 ;  /* 0x0000000003027211 */ /* 0x080fe200078208ff */
[----:B------:R-:W-:Y:S01]  /*29a20*/  VIADD R19, R13, UR4 ;  /* 0x000000040d137c36 */ /* 0x000fe20008000000 */
[----:B------:R-:W-:Y:S02]  /*29a30*/  LEA R4, P6, R7, R0, 0x1 ;  /* 0x0000000007047211 */ /* 0x000fe400078c08ff */
[----:B------:R-:W-:Y:S01]  /*29a40*/  LEA.HI.X.SX32 R3, R3, R28, 0x1, P1 ;  /* 0x0000001c03037211 */ /* 0x000fe200008f0eff */
[----:B------:R-:W-:Y:S01]  /*29a50*/  VIADD R21, R19, UR4 ;  /* 0x0000000413157c36 */ /* 0x000fe20008000000 */
[----:B------:R-:W-:Y:S01]  /*29a60*/  LEA R6, P1, R17, R0, 0x1 ;  /* 0x0000000011067211 */ /* 0x000fe200078208ff */
[C---:B------:R-:W-:Y:S01]  /*29a70*/  VIADD R8, R26.reuse, 0x7e ;  /* 0x0000007e1a087836 */ /* 0x040fe20000000000 */
[-C--:B-1----:R-:W-:Y:S02]  /*29a80*/  LEA.HI.X.SX32 R5, R7, R28.reuse, 0x1, P6 ;  /* 0x0000001c07057211 */ /* 0x082fe400030f0eff */
[----:B------:R-:W-:Y:S01]  /*29a90*/  LEA.HI.X.SX32 R7, R17, R28, 0x1, P1 ;  /* 0x0000001c11077211 */ /* 0x000fe200008f0eff */
[----:B------:R-:W-:Y:S01]  /*29aa0*/  VIADD R18, R26, 0x7f ;  /* 0x0000007f1a127836 */ /* 0x000fe20000000000 */
[----:B------:R-:W-:-:S02]  /*29ab0*/  LEA R14, P1, R21, R0, 0x1 ;  /* 0x00000000150e7211 */ /* 0x000fc400078208ff */
[----:B------:R-:W-:Y:S02]  /*29ac0*/  LEA R12, P6, R13, R0, 0x1 ;  /* 0x000000000d0c7211 */ /* 0x000fe400078c08ff */
[-C--:B------:R-:W-:Y:S02]  /*29ad0*/  LEA.HI.X.SX32 R15, R21, R28.reuse, 0x1, P1 ;  /* 0x0000001c150f7211 */ /* 0x080fe400008f0eff */
[----:B0-----:R-:W-:Y:S02]  /*29ae0*/  ISETP.LT.AND P1, PT, R8, UR5, !P0 ;  /* 0x0000000508007c0c */ /* 0x001fe4000c721270 */
[----:B--2---:R-:W-:Y:S02]  /*29af0*/  ISETP.LT.AND P0, PT, R18, UR7, !P0 ;  /* 0x0000000712007c0c */ /* 0x004fe4000c701270 */
[----:B------:R-:W-:Y:S02]  /*29b00*/  LEA.HI.X.SX32 R13, R13, R28, 0x1, P6 ;  /* 0x0000001c0d0d7211 */ /* 0x000fe400030f0eff */
[----:B------:R-:W-:Y:S01]  /*29b10*/  LEA R16, P6, R19, R0, 0x1 ;  /* 0x0000000013107211 */ /* 0x000fe200078c08ff */
[----:B------:R0:W-:Y:S01]  /*29b20*/  @P5 STG.E.U16 desc[UR8][R2.64], R9 ;  /* 0x0000000902005986 */ /* 0x0001e2000c101508 */
[----:B------:R-:W-:-:S02]  /*29b30*/  PRMT R0, R9, 0x7632, R0 ;  /* 0x0000763209007816 */ /* 0x000fc40000000000 */
[----:B------:R-:W-:-:S03]  /*29b40*/  LEA.HI.X.SX32 R17, R19, R28, 0x1, P6 ;  /* 0x0000001c13117211 */ /* 0x000fc600030f0eff */
[----:B------:R1:W-:Y:S01]  /*29b50*/  @P4 STG.E.U16 desc[UR8][R4.64], R0 ;  /* 0x0000000004004986 */ /* 0x0003e2000c101508 */
[----:B0-----:R-:W-:-:S03]  /*29b60*/  PRMT R3, R10, 0x7632, R3 ;  /* 0x000076320a037816 */ /* 0x001fc60000000003 */
[----:B------:R1:W-:Y:S04]  /*29b70*/  @P3 STG.E.U16 desc[UR8][R6.64], R10 ;  /* 0x0000000a06003986 */ /* 0x0003e8000c101508 */
[----:B------:R1:W-:Y:S04]  /*29b80*/  @P2 STG.E.U16 desc[UR8][R12.64], R3 ;  /* 0x000000030c002986 */ /* 0x0003e8000c101508 */
[----:B------:R1:W-:Y:S01]  /*29b90*/  @P1 STG.E.U16 desc[UR8][R16.64], R11 ;  /* 0x0000000b10001986 */ /* 0x0003e2000c101508 */
[----:B------:R-:W-:Y:S05]  /*29ba0*/  @!P0 EXIT ;  /* 0x000000000000894d */ /* 0x000fea0003800000 */
[----:B-1----:R-:W-:-:S05]  /*29bb0*/  PRMT R7, R11, 0x7632, R7 ;  /* 0x000076320b077816 */ /* 0x002fca0000000007 */
[----:B------:R-:W-:Y:S01]  /*29bc0*/  STG.E.U16 desc[UR8][R14.64], R7 ;  /* 0x000000070e007986 */ /* 0x000fe2000c101508 */
[----:B------:R-:W-:Y:S05]  /*29bd0*/  EXIT ;  /* 0x000000000000794d */ /* 0x000fea0003800000 */
.L_x_3:
[----:B------:R-:W-:-:S00]  /*29be0*/  BRA `(.L_x_3) ;  /* 0xfffffffc00fc7947 */ /* 0x000fc0000383ffff */
[----:B------:R-:W-:-:S00]  /*29bf0*/  NOP ;  /* 0x0000000000007918 */ /* 0x000fc00000000000 */
        /* <DEDUP_REMOVED lines=8> */
.L_x_4:


//--------------------- .nv.shared.matmul_kernel  --------------------------
	.section	.nv.shared.matmul_kernel,"aw",@nobits
	.sectionflags	@""
	.align	16
	.zero		1024


//--------------------- .nv.shared.reserved.0     --------------------------
	.section	.nv.shared.reserved.0,"aw",@nobits
	.weak		__nv_reservedSMEM_offset_0_alias
	.size		__nv_reservedSMEM_offset_0_alias, 0, 64
	.other		__nv_reservedSMEM_offset_0_alias,@"STO_CUDA_RESERVED_SHARED STV_DEFAULT"
__nv_reservedSMEM_offset_0_alias:
	.zero		0
	.zero		64


//--------------------- .nv.constant0.matmul_kernel --------------------------
	.section	.nv.constant0.matmul_kernel,"a",@progbits
	.sectionflags	@""
	.align	4
.nv.constant0.matmul_kernel:
	.zero		976


//--------------------- SYMBOLS --------------------------

	.type		.nv.reservedSmem.offset0,@object
	.size		.nv.reservedSmem.offset0,0x4
	.type		.nv.reservedSmem.cap,@object
	.size		.nv.reservedSmem.cap,0x4
